	.target	sm_90a

	.elftype	@"ET_EXEC"


//--------------------- .note.nv.tkinfo           --------------------------
	.section	.note.nv.tkinfo,"",@"SHT_NOTE"
	.sectionflags	@"SHF_NOTE_NV_TKINFO"
	.tkinfo
        /*0018*/ 	.word	0x00000002
        /*0030*/ 	.string	""
        /*0030*/ 	.string	"ptxas"
        /*0030*/ 	.string	"Cuda compilation tools, release 13.0, V13.0.88"
        /*0030*/ 	.string	"Build cuda_13.0.r13.0/compiler.36424714_0"
        /*0030*/ 	.string	"-v  -suppress-debug-info  -lineinfo  -arch sm_90a "



//--------------------- .note.nv.cuinfo           --------------------------
	.section	.note.nv.cuinfo,"",@"SHT_NOTE"
	.sectionflags	@"SHF_NOTE_NV_CUINFO"
        /*0018*/ 	.short	0x0002
        /*001a*/ 	.short	0x005a
        /*001c*/ 	.short	0x0082
	.zero		2


//--------------------- .nv.info                  --------------------------
	.section	.nv.info,"",@"SHT_CUDA_INFO"
	.align	4


	//----- nvinfo : EIATTR_REGCOUNT
	.align		4
        /*0000*/ 	.byte	0x04, 0x2f
        /*0002*/ 	.short	(.L_1 - .L_0)
	.align		4
.L_0:
        /*0004*/ 	.word	index@(matmul_kernel)
        /*0008*/ 	.word	0x00000020


	//----- nvinfo : EIATTR_FRAME_SIZE
	.align		4
.L_1:
        /*000c*/ 	.byte	0x04, 0x11
        /*000e*/ 	.short	(.L_3 - .L_2)
	.align		4
.L_2:
        /*0010*/ 	.word	index@(matmul_kernel)
        /*0014*/ 	.word	0x000016f8


	//----- nvinfo : EIATTR_MIN_STACK_SIZE
	.align		4
.L_3:
        /*0018*/ 	.byte	0x04, 0x12
        /*001a*/ 	.short	(.L_5 - .L_4)
	.align		4
.L_4:
        /*001c*/ 	.word	index@(matmul_kernel)
        /*0020*/ 	.word	0x000016f8
.L_5:


//--------------------- .nv.compat                --------------------------
	.section	.nv.compat,"",@"SHT_CUDA_COMPAT_INFO"
	.align	4
        /*0000*/ 	.byte	0x02, 0x09, 0x01, 0x00, 0x02, 0x02, 0x01, 0x00, 0x02, 0x05, 0x05, 0x00, 0x03, 0x07, 0x01, 0x01
        /*0010*/ 	.byte	0x02, 0x03, 0x00, 0x00, 0x02, 0x06, 0x01, 0x00, 0x04, 0x0b, 0x08, 0x00, 0x00, 0x00, 0x00, 0x00
        /*0020*/ 	.byte	0x00, 0x00, 0x00, 0x00


//--------------------- .nv.info.matmul_kernel    --------------------------
	.section	.nv.info.matmul_kernel,"",@"SHT_CUDA_INFO"
	.sectionflags	@""
	.align	4


	//----- nvinfo : EIATTR_CUDA_API_VERSION
	.align		4
        /*0000*/ 	.byte	0x04, 0x37
        /*0002*/ 	.short	(.L_7 - .L_6)
.L_6:
        /*0004*/ 	.word	0x00000082


	//----- nvinfo : EIATTR_KPARAM_INFO
	.align		4
.L_7:
        /*0008*/ 	.byte	0x04, 0x17
        /*000a*/ 	.short	(.L_9 - .L_8)
.L_8:
        /*000c*/ 	.word	0x00000000
        /*0010*/ 	.short	0x000d
        /*0012*/ 	.short	0x0048
        /*0014*/ 	.byte	0x00, 0xf4, 0x21, 0x00


	//----- nvinfo : EIATTR_KPARAM_INFO
	.align		4
.L_9:
        /*0018*/ 	.byte	0x04, 0x17
        /*001a*/ 	.short	(.L_11 - .L_10)
.L_10:
        /*001c*/ 	.word	0x00000000
        /*0020*/ 	.short	0x000c
        /*0022*/ 	.short	0x0040
        /*0024*/ 	.byte	0x00, 0xf4, 0x21, 0x00


	//----- nvinfo : EIATTR_KPARAM_INFO
	.align		4
.L_11:
        /*0028*/ 	.byte	0x04, 0x17
        /*002a*/ 	.short	(.L_13 - .L_12)
.L_12:
        /*002c*/ 	.word	0x00000000
        /*0030*/ 	.short	0x000b
        /*0032*/ 	.short	0x0038
        /*0034*/ 	.byte	0x00, 0xf0, 0x11, 0x00


	//----- nvinfo : EIATTR_KPARAM_INFO
	.align		4
.L_13:
        /*0038*/ 	.byte	0x04, 0x17
        /*003a*/ 	.short	(.L_15 - .L_14)
.L_14:
        /*003c*/ 	.word	0x00000000
        /*0040*/ 	.short	0x000a
        /*0042*/ 	.short	0x0034
        /*0044*/ 	.byte	0x00, 0xf0, 0x11, 0x00


	//----- nvinfo : EIATTR_KPARAM_INFO
	.align		4
.L_15:
        /*0048*/ 	.byte	0x04, 0x17
        /*004a*/ 	.short	(.L_17 - .L_16)
.L_16:
        /*004c*/ 	.word	0x00000000
        /*0050*/ 	.short	0x0009
        /*0052*/ 	.short	0x0030
        /*0054*/ 	.byte	0x00, 0xf0, 0x11, 0x00


	//----- nvinfo : EIATTR_KPARAM_INFO
	.align		4
.L_17:
        /*0058*/ 	.byte	0x04, 0x17
        /*005a*/ 	.short	(.L_19 - .L_18)
.L_18:
        /*005c*/ 	.word	0x00000000
        /*0060*/ 	.short	0x0008
        /*0062*/ 	.short	0x002c
        /*0064*/ 	.byte	0x00, 0xf0, 0x11, 0x00


	//----- nvinfo : EIATTR_KPARAM_INFO
	.align		4
.L_19:
        /*0068*/ 	.byte	0x04, 0x17
        /*006a*/ 	.short	(.L_21 - .L_20)
.L_20:
        /*006c*/ 	.word	0x00000000
        /*0070*/ 	.short	0x0007
        /*0072*/ 	.short	0x0028
        /*0074*/ 	.byte	0x00, 0xf0, 0x11, 0x00


	//----- nvinfo : EIATTR_KPARAM_INFO
	.align		4
.L_21:
        /*0078*/ 	.byte	0x04, 0x17
        /*007a*/ 	.short	(.L_23 - .L_22)
.L_22:
        /*007c*/ 	.word	0x00000000
        /*0080*/ 	.short	0x0006
        /*0082*/ 	.short	0x0024
        /*0084*/ 	.byte	0x00, 0xf0, 0x11, 0x00


	//----- nvinfo : EIATTR_KPARAM_INFO
	.align		4
.L_23:
        /*0088*/ 	.byte	0x04, 0x17
        /*008a*/ 	.short	(.L_25 - .L_24)
.L_24:
        /*008c*/ 	.word	0x00000000
        /*0090*/ 	.short	0x0005
        /*0092*/ 	.short	0x0020
        /*0094*/ 	.byte	0x00, 0xf0, 0x11, 0x00


	//----- nvinfo : EIATTR_KPARAM_INFO
	.align		4
.L_25:
        /*0098*/ 	.byte	0x04, 0x17
        /*009a*/ 	.short	(.L_27 - .L_26)
.L_26:
        /*009c*/ 	.word	0x00000000
        /*00a0*/ 	.short	0x0004
        /*00a2*/ 	.short	0x001c
        /*00a4*/ 	.byte	0x00, 0xf0, 0x11, 0x00


	//----- nvinfo : EIATTR_KPARAM_INFO
	.align		4
.L_27:
        /*00a8*/ 	.byte	0x04, 0x17
        /*00aa*/ 	.short	(.L_29 - .L_28)
.L_28:
        /*00ac*/ 	.word	0x00000000
        /*00b0*/ 	.short	0x0003
        /*00b2*/ 	.short	0x0018
        /*00b4*/ 	.byte	0x00, 0xf0, 0x11, 0x00


	//----- nvinfo : EIATTR_KPARAM_INFO
	.align		4
.L_29:
        /*00b8*/ 	.byte	0x04, 0x17
        /*00ba*/ 	.short	(.L_31 - .L_30)
.L_30:
        /*00bc*/ 	.word	0x00000000
        /*00c0*/ 	.short	0x0002
        /*00c2*/ 	.short	0x0010
        /*00c4*/ 	.byte	0x00, 0xf4, 0x21, 0x00


	//----- nvinfo : EIATTR_KPARAM_INFO
	.align		4
.L_31:
        /*00c8*/ 	.byte	0x04, 0x17
        /*00ca*/ 	.short	(.L_33 - .L_32)
.L_32:
        /*00cc*/ 	.word	0x00000000
        /*00d0*/ 	.short	0x0001
        /*00d2*/ 	.short	0x0008
        /*00d4*/ 	.byte	0x00, 0xf4, 0x21, 0x00


	//----- nvinfo : EIATTR_KPARAM_INFO
	.align		4
.L_33:
        /*00d8*/ 	.byte	0x04, 0x17
        /*00da*/ 	.short	(.L_35 - .L_34)
.L_34:
        /*00dc*/ 	.word	0x00000000
        /*00e0*/ 	.short	0x0000
        /*00e2*/ 	.short	0x0000
        /*00e4*/ 	.byte	0x00, 0xf4, 0x21, 0x00


	//----- nvinfo : EIATTR_SPARSE_MMA_MASK
	.align		4
.L_35:
        /*00e8*/ 	.byte	0x03, 0x50
        /*00ea*/ 	.short	0x0000


	//----- nvinfo : EIATTR_MAXREG_COUNT
	.align		4
        /*00ec*/ 	.byte	0x03, 0x1b
        /*00ee*/ 	.short	0x00ff


	//----- nvinfo : EIATTR_NUM_BARRIERS
	.align		4
        /*00f0*/ 	.byte	0x02, 0x4c
        /*00f2*/ 	.byte	0x01
	.zero		1


	//----- nvinfo : EIATTR_ANNOTATIONS
	.align		4
        /*00f4*/ 	.byte	0x04, 0x55
        /*00f6*/ 	.short	(.L_37 - .L_36)


	//   ....[0]....
.L_36:
        /*00f8*/ 	.word	0x00000001
        /*00fc*/ 	.byte	0xa0, 0x00, 0x00, 0x00, 0x01, 0x00, 0x00, 0x00, 0xc0, 0x00, 0x00, 0x00, 0x01, 0x00, 0x00, 0x00
        /* <DEDUP_REMOVED lines=2080> */
        /*830c*/ 	.byte	0x80, 0xf8, 0x01, 0x00, 0x01, 0x00, 0x00, 0x00, 0xb0, 0xf8, 0x01, 0x00


	//----- nvinfo : EIATTR_MERCURY_ISA_VERSION
	.align		4
.L_37:
        /*8318*/ 	.byte	0x03, 0x5f
        /*831a*/ 	.short	0x0101


	//----- nvinfo : EIATTR_EXIT_INSTR_OFFSETS
	.align		4
        /*831c*/ 	.byte	0x04, 0x1c
        /*831e*/ 	.short	(.L_39 - .L_38)


	//   ....[0]....
.L_38:
        /*8320*/ 	.word	0x0001fdb0


	//   ....[1]....
        /*8324*/ 	.word	0x0001fde0


	//----- nvinfo : EIATTR_REQNTID
	.align		4
.L_39:
        /*8328*/ 	.byte	0x04, 0x10
        /*832a*/ 	.short	(.L_41 - .L_40)
.L_40:
        /*832c*/ 	.word	0x00000040
        /*8330*/ 	.word	0x00000001
        /*8334*/ 	.word	0x00000001


	//----- nvinfo : EIATTR_CBANK_PARAM_SIZE
	.align		4
.L_41:
        /*8338*/ 	.byte	0x03, 0x19
        /*833a*/ 	.short	0x0050


	//----- nvinfo : EIATTR_PARAM_CBANK
	.align		4
        /*833c*/ 	.byte	0x04, 0x0a
        /*833e*/ 	.short	(.L_43 - .L_42)
	.align		4
.L_42:
        /*8340*/ 	.word	index@(.nv.constant0.matmul_kernel)
        /*8344*/ 	.short	0x0210
        /*8346*/ 	.short	0x0050


	//----- nvinfo : EIATTR_SW_WAR
	.align		4
.L_43:
        /*8348*/ 	.byte	0x04, 0x36
        /*834a*/ 	.short	(.L_45 - .L_44)
.L_44:
        /*834c*/ 	.word	0x00000008
.L_45:


//--------------------- .nv.callgraph             --------------------------
	.section	.nv.callgraph,"",@"SHT_CUDA_CALLGRAPH"
	.align	4
	.sectionentsize	8
	.align		4
        /*0000*/ 	.word	0x00000000
	.align		4
        /*0004*/ 	.word	0xffffffff
	.align		4
        /*0008*/ 	.word	0x00000000
	.align		4
        /*000c*/ 	.word	0xfffffffe
	.align		4
        /*0010*/ 	.word	0x00000000
	.align		4
        /*0014*/ 	.word	0xfffffffd
	.align		4
        /*0018*/ 	.word	0x00000000
	.align		4
        /*001c*/ 	.word	0xfffffffc


//--------------------- .text.matmul_kernel       --------------------------
	.section	.text.matmul_kernel,"ax",@progbits
	.align	128
        .global         matmul_kernel
        .type           matmul_kernel,@function
        .size           matmul_kernel,(.L_x_3 - matmul_kernel)
        .other          matmul_kernel,@"STO_CUDA_ENTRY STV_DEFAULT"
matmul_kernel:
.text.matmul_kernel:
[----:B------:R-:W0:Y:S08]  /*0000*/  LDC R1, c[0x0][0x28] ;  /* 0x00000a00ff017b82 */ /* 0x000e300000000800 */
[----:B------:R-:W1:Y:S01]  /*0010*/  LDC.64 R20, c[0x0][0x228] ;  /* 0x00008a00ff147b82 */ /* 0x000e620000000a00 */
[----:B0-----:R-:W-:Y:S01]  /*0020*/  VIADD R1, R1, 0xffffe908 ;  /* 0xffffe90801017836 */ /* 0x001fe20000000000 */
[----:B------:R-:W-:Y:S01]  /*0030*/  CS2R R16, SRZ ;  /* 0x0000000000107805 */ /* 0x000fe2000001ff00 */
[----:B------:R-:W-:Y:S01]  /*0040*/  UMOV UR4, 0x400 ;  /* 0x0000040000047882 */ /* 0x000fe20000000000 */
[----:B------:R-:W-:-:S02]  /*0050*/  CS2R R18, SRZ ;  /* 0x0000000000127805 */ /* 0x000fc4000001ff00 */
[----:B------:R-:W-:Y:S02]  /*0060*/  CS2R R14, SRZ ;  /* 0x00000000000e7805 */ /* 0x000fe4000001ff00 */
[----:B------:R-:W0:Y:S08]  /*0070*/  LDC R22, c[0x0][0x230] ;  /* 0x00008c00ff167b82 */ /* 0x000e300000000800 */
[----:B------:R-:W2:Y:S01]  /*0080*/  S2UR UR5, SR_CgaCtaId ;  /* 0x00000000000579c3 */ /* 0x000ea20000008800 */
[----:B-1----:R-:W-:Y:S01]  /*0090*/  VIADD R0, R21, 0xf ;  /* 0x0000000f15007836 */ /* 0x002fe20000000000 */
[----:B------:R0:W-:Y:S04]  /*00a0*/  STL [R1+0xd54], R21 ;  /* 0x000d541501007387 */ /* 0x0001e80000100800 */
[----:B------:R-:W-:Y:S01]  /*00b0*/  SHF.R.S32.HI R3, RZ, 0x1f, R0 ;  /* 0x0000001fff037819 */ /* 0x000fe20000011400 */
[----:B------:R-:W-:Y:S03]  /*00c0*/  STL [R1+0xd58], R20 ;  /* 0x000d581401007387 */ /* 0x000fe60000100800 */
[----:B------:R-:W-:Y:S01]  /*00d0*/  LEA.HI R3, R3, R0, RZ, 0x4 ;  /* 0x0000000003037211 */ /* 0x000fe200078f20ff */
[----:B------:R1:W-:Y:S01]  /*00e0*/  STL [R1+0xd5c], R16 ;  /* 0x000d5c1001007387 */ /* 0x0003e20000100800 */
[----:B0-----:R-:W-:-:S02]  /*00f0*/  VIADD R21, R22, 0x7f ;  /* 0x0000007f16157836 */ /* 0x001fc40000000000 */
[----:B------:R-:W-:Y:S02]  /*0100*/  SHF.R.S32.HI R0, RZ, 0x4, R3 ;  /* 0x00000004ff007819 */ /* 0x000fe40000011403 */
[----:B------:R-:W0:Y:S01]  /*0110*/  S2R R3, SR_CTAID.X ;  /* 0x0000000000037919 */ /* 0x000e220000002500 */
[----:B--2---:R-:W-:Y:S02]  /*0120*/  ULEA UR4, UR5, UR4, 0x18 ;  /* 0x0000000405047291 */ /* 0x004fe4000f8ec03f */
[----:B------:R-:W-:Y:S01]  /*0130*/  IMAD.SHL.U32 R0, R0, 0x8, RZ ;  /* 0x0000000800007824 */ /* 0x000fe200078e00ff */
[----:B-1----:R-:W1:Y:S04]  /*0140*/  S2R R16, SR_TID.X ;  /* 0x0000000000107919 */ /* 0x002e680000002100 */
[----:B------:R-:W-:-:S02]  /*0150*/  IABS R7, R0 ;  /* 0x0000000000077213 */ /* 0x000fc40000000000 */
[----:B------:R-:W-:Y:S02]  /*0160*/  IABS R10, R0 ;  /* 0x00000000000a7213 */ /* 0x000fe40000000000 */
[----:B------:R-:W2:Y:S08]  /*0170*/  I2F.RP R2, R7 ;  /* 0x0000000700027306 */ /* 0x000eb00000209400 */
[----:B--2---:R-:W2:Y:S01]  /*0180*/  MUFU.RCP R2, R2 ;  /* 0x0000000200027308 */ /* 0x004ea20000001000 */
[----:B0-----:R-:W-:Y:S01]  /*0190*/  IABS R8, R3 ;  /* 0x0000000300087213 */ /* 0x001fe20000000000 */
[----:B--2---:R-:W-:-:S02]  /*01a0*/  VIADD R4, R2, 0xffffffe ;  /* 0x0ffffffe02047836 */ /* 0x004fc40000000000 */
[----:B------:R-:W-:-:S04]  /*01b0*/  IMAD.MOV R2, RZ, RZ, -R10 ;  /* 0x000000ffff027224 */ /* 0x000fc800078e0a0a */
[----:B------:R0:W2:Y:S02]  /*01c0*/  F2I.FTZ.U32.TRUNC.NTZ R5, R4 ;  /* 0x0000000400057305 */ /* 0x0000a4000021f000 */
[----:B0-----:R-:W-:Y:S02]  /*01d0*/  IMAD.MOV.U32 R4, RZ, RZ, RZ ;  /* 0x000000ffff047224 */ /* 0x001fe400078e00ff */
[----:B--2---:R-:W-:-:S04]  /*01e0*/  IMAD.MOV R6, RZ, RZ, -R5 ;  /* 0x000000ffff067224 */ /* 0x004fc800078e0a05 */
[----:B------:R-:W-:Y:S02]  /*01f0*/  IMAD R9, R6, R7, RZ ;  /* 0x0000000706097224 */ /* 0x000fe400078e02ff */
[----:B------:R-:W-:Y:S02]  /*0200*/  IMAD.MOV.U32 R6, RZ, RZ, R8 ;  /* 0x000000ffff067224 */ /* 0x000fe400078e0008 */
[----:B------:R-:W-:-:S06]  /*0210*/  IMAD.HI.U32 R5, R5, R9, R4 ;  /* 0x0000000905057227 */ /* 0x000fcc00078e0004 */
[----:B------:R-:W-:-:S04]  /*0220*/  IMAD.HI.U32 R5, R5, R6, RZ ;  /* 0x0000000605057227 */ /* 0x000fc800078e00ff */
[----:B------:R-:W-:-:S05]  /*0230*/  IMAD R2, R5, R2, R6 ;  /* 0x0000000205027224 */ /* 0x000fca00078e0206 */
[----:B------:R-:W-:-:S13]  /*0240*/  ISETP.GT.U32.AND P1, PT, R7, R2, PT ;  /* 0x000000020700720c */ /* 0x000fda0003f24070 */
[----:B------:R-:W-:Y:S02]  /*0250*/  @!P1 IMAD.IADD R2, R2, 0x1, -R7 ;  /* 0x0000000102029824 */ /* 0x000fe400078e0a07 */
[----:B------:R-:W-:Y:S01]  /*0260*/  @!P1 VIADD R5, R5, 0x1 ;  /* 0x0000000105059836 */ /* 0x000fe20000000000 */
[----:B------:R-:W-:Y:S02]  /*0270*/  ISETP.NE.AND P1, PT, R0, RZ, PT ;  /* 0x000000ff0000720c */ /* 0x000fe40003f25270 */
[----:B------:R-:W-:Y:S02]  /*0280*/  ISETP.GE.U32.AND P0, PT, R2, R7, PT ;  /* 0x000000070200720c */ /* 0x000fe40003f06070 */
[----:B------:R-:W-:-:S04]  /*0290*/  LOP3.LUT R2, R3, R0, RZ, 0x3c, !PT ;  /* 0x0000000003027212 */ /* 0x000fc800078e3cff */
[----:B------:R-:W-:Y:S01]  /*02a0*/  ISETP.GE.AND P2, PT, R2, RZ, PT ;  /* 0x000000ff0200720c */ /* 0x000fe20003f46270 */
[----:B------:R-:W-:Y:S01]  /*02b0*/  VIADD R2, R20, 0x7f ;  /* 0x0000007f14027836 */ /* 0x000fe20000000000 */
[----:B-1----:R-:W-:-:S05]  /*02c0*/  LOP3.LUT R20, R16, 0x3f, RZ, 0xc0, !PT ;  /* 0x0000003f10147812 */ /* 0x002fca00078ec0ff */
[----:B------:R-:W-:-:S04]  /*02d0*/  @P0 VIADD R5, R5, 0x1 ;  /* 0x0000000105050836 */ /* 0x000fc80000000000 */
[----:B------:R-:W-:Y:S01]  /*02e0*/  IMAD.MOV.U32 R4, RZ, RZ, R5 ;  /* 0x000000ffff047224 */ /* 0x000fe200078e0005 */
[----:B------:R-:W-:-:S03]  /*02f0*/  SHF.R.S32.HI R5, RZ, 0x1f, R2 ;  /* 0x0000001fff057819 */ /* 0x000fc60000011402 */
[----:B------:R-:W-:Y:S01]  /*0300*/  @!P2 IMAD.MOV R4, RZ, RZ, -R4 ;  /* 0x000000ffff04a224 */ /* 0x000fe200078e0a04 */
[----:B------:R-:W-:Y:S02]  /*0310*/  @!P1 LOP3.LUT R4, RZ, R0, RZ, 0x33, !PT ;  /* 0x00000000ff049212 */ /* 0x000fe400078e33ff */
[----:B------:R-:W-:-:S03]  /*0320*/  LEA.HI R5, R5, R2, RZ, 0x7 ;  /* 0x0000000205057211 */ /* 0x000fc600078f38ff */
[----:B------:R-:W-:Y:S02]  /*0330*/  IMAD.SHL.U32 R2, R4, 0x8, RZ ;  /* 0x0000000804027824 */ /* 0x000fe400078e00ff */
[----:B------:R-:W-:-:S03]  /*0340*/  IMAD.MOV R4, RZ, RZ, -R4 ;  /* 0x000000ffff047224 */ /* 0x000fc600078e0a04 */
[----:B------:R-:W-:Y:S01]  /*0350*/  LEA.HI.SX32 R5, R5, -R2, 0x19 ;  /* 0x8000000205057211 */ /* 0x000fe200078fcaff */
[----:B------:R-:W-:Y:S02]  /*0360*/  IMAD R13, R0, R4, R3 ;  /* 0x00000004000d7224 */ /* 0x000fe400078e0203 */
[----:B------:R-:W-:Y:S01]  /*0370*/  IMAD.MOV.U32 R4, RZ, RZ, RZ ;  /* 0x000000ffff047224 */ /* 0x000fe200078e00ff */
[----:B------:R-:W-:Y:S02]  /*0380*/  VIMNMX R6, R5, 0x8, PT ;  /* 0x0000000805067848 */ /* 0x000fe40003fe0100 */
[----:B------:R-:W-:Y:S02]  /*0390*/  IABS R11, R13 ;  /* 0x0000000d000b7213 */ /* 0x000fe40000000000 */
[----:B------:R-:W-:-:S04]  /*03a0*/  IABS R9, R6 ;  /* 0x0000000600097213 */ /* 0x000fc80000000000 */
[----:B------:R-:W0:Y:S08]  /*03b0*/  I2F.RP R7, R9 ;  /* 0x0000000900077306 */ /* 0x000e300000209400 */
[----:B0-----:R-:W0:Y:S02]  /*03c0*/  MUFU.RCP R7, R7 ;  /* 0x0000000700077308 */ /* 0x001e240000001000 */
[----:B0-----:R-:W-:-:S06]  /*03d0*/  VIADD R5, R7, 0xffffffe ;  /* 0x0ffffffe07057836 */ /* 0x001fcc0000000000 */
[----:B------:R-:W0:Y:S02]  /*03e0*/  F2I.FTZ.U32.TRUNC.NTZ R5, R5 ;  /* 0x0000000500057305 */ /* 0x000e24000021f000 */
[----:B0-----:R-:W-:-:S04]  /*03f0*/  IMAD.MOV R8, RZ, RZ, -R5 ;  /* 0x000000ffff087224 */ /* 0x001fc800078e0a05 */
[----:B------:R-:W-:-:S04]  /*0400*/  IMAD.MOV.U32 R0, RZ, RZ, R8 ;  /* 0x000000ffff007224 */ /* 0x000fc800078e0008 */
[----:B------:R-:W-:Y:S01]  /*0410*/  IMAD R3, R0, R9, RZ ;  /* 0x0000000900037224 */ /* 0x000fe200078e02ff */
[----:B------:R-:W-:-:S03]  /*0420*/  IABS R0, R6 ;  /* 0x0000000600007213 */ /* 0x000fc60000000000 */
[----:B------:R-:W-:-:S04]  /*0430*/  IMAD.HI.U32 R4, R5, R3, R4 ;  /* 0x0000000305047227 */ /* 0x000fc800078e0004 */
[----:B------:R-:W-:Y:S02]  /*0440*/  IMAD.MOV R0, RZ, RZ, -R0 ;  /* 0x000000ffff007224 */ /* 0x000fe400078e0a00 */
[----:B------:R-:W-:-:S04]  /*0450*/  IMAD.HI.U32 R4, R4, R11, RZ ;  /* 0x0000000b04047227 */ /* 0x000fc800078e00ff */
[----:B------:R-:W-:Y:S01]  /*0460*/  IMAD R0, R4, R0, R11 ;  /* 0x0000000004007224 */ /* 0x000fe200078e020b */
[----:B------:R-:W-:Y:S01]  /*0470*/  ULDC.64 UR8, c[0x0][0x208] ;  /* 0x0000820000087ab9 */ /* 0x000fe20000000a00 */
[----:B------:R-:W-:-:S03]  /*0480*/  CS2R R10, SRZ ;  /* 0x00000000000a7805 */ /* 0x000fc6000001ff00 */
[----:B------:R-:W-:-:S13]  /*0490*/  ISETP.GT.U32.AND P1, PT, R9, R0, PT ;  /* 0x000000000900720c */ /* 0x000fda0003f24070 */
[----:B------:R-:W-:Y:S02]  /*04a0*/  @!P1 IMAD.IADD R0, R0, 0x1, -R9 ;  /* 0x0000000100009824 */ /* 0x000fe400078e0a09 */
[----:B------:R-:W-:Y:S01]  /*04b0*/  @!P1 VIADD R4, R4, 0x1 ;  /* 0x0000000104049836 */ /* 0x000fe20000000000 */
[----:B------:R-:W-:Y:S02]  /*04c0*/  ISETP.NE.AND P1, PT, R6, RZ, PT ;  /* 0x000000ff0600720c */ /* 0x000fe40003f25270 */
[----:B------:R-:W-:Y:S02]  /*04d0*/  ISETP.GE.U32.AND P0, PT, R0, R9, PT ;  /* 0x000000090000720c */ /* 0x000fe40003f06070 */
[----:B------:R-:W-:Y:S02]  /*04e0*/  CS2R R8, SRZ ;  /* 0x0000000000087805 */ /* 0x000fe4000001ff00 */
[----:B------:R-:W-:-:S04]  /*04f0*/  LOP3.LUT R0, R13, R6, RZ, 0x3c, !PT ;  /* 0x000000060d007212 */ /* 0x000fc800078e3cff */
[----:B------:R-:W-:-:S05]  /*0500*/  ISETP.GE.AND P2, PT, R0, RZ, PT ;  /* 0x000000ff0000720c */ /* 0x000fca0003f46270 */
[----:B------:R-:W-:Y:S01]  /*0510*/  @P0 VIADD R4, R4, 0x1 ;  /* 0x0000000104040836 */ /* 0x000fe20000000000 */
[----:B------:R-:W-:-:S03]  /*0520*/  ISETP.GE.AND P0, PT, R21, 0x80, PT ;  /* 0x000000801500780c */ /* 0x000fc60003f06270 */
[----:B------:R-:W-:-:S04]  /*0530*/  IMAD.MOV.U32 R3, RZ, RZ, R4 ;  /* 0x000000ffff037224 */ /* 0x000fc800078e0004 */
[----:B------:R-:W-:Y:S01]  /*0540*/  @!P2 IMAD.MOV R3, RZ, RZ, -R3 ;  /* 0x000000ffff03a224 */ /* 0x000fe200078e0a03 */
[----:B------:R-:W-:-:S05]  /*0550*/  @!P1 LOP3.LUT R3, RZ, R6, RZ, 0x33, !PT ;  /* 0x00000006ff039212 */ /* 0x000fca00078e33ff */
[----:B------:R-:W-:Y:S02]  /*0560*/  IMAD.MOV R5, RZ, RZ, -R3 ;  /* 0x000000ffff057224 */ /* 0x000fe400078e0a03 */
[----:B------:R-:W-:Y:S02]  /*0570*/  IMAD.SHL.U32 R3, R3, 0x10, RZ ;  /* 0x0000001003037824 */ /* 0x000fe400078e00ff */
[----:B------:R-:W-:Y:S01]  /*0580*/  IMAD R5, R6, R5, R13 ;  /* 0x0000000506057224 */ /* 0x000fe200078e020d */
[----:B------:R-:W-:Y:S01]  /*0590*/  CS2R R12, SRZ ;  /* 0x00000000000c7805 */ /* 0x000fe2000001ff00 */
[C---:B------:R-:W-:Y:S01]  /*05a0*/  VIADD R22, R3.reuse, 0x2 ;  /* 0x0000000203167836 */ /* 0x040fe20000000000 */
[----:B------:R-:W-:Y:S01]  /*05b0*/  STL [R1+0xd20], R3 ;  /* 0x000d200301007387 */ /* 0x000fe20000100800 */
[----:B------:R-:W-:Y:S01]  /*05c0*/  IMAD.IADD R0, R2, 0x1, R5 ;  /* 0x0000000102007824 */ /* 0x000fe200078e0205 */
[----:B------:R-:W-:Y:S01]  /*05d0*/  CS2R R4, SRZ ;  /* 0x0000000000047805 */ /* 0x000fe2000001ff00 */
[C---:B------:R-:W-:Y:S01]  /*05e0*/  VIADD R2, R3.reuse, 0x1 ;  /* 0x0000000103027836 */ /* 0x040fe20000000000 */
[----:B------:R-:W-:Y:S01]  /*05f0*/  CS2R R6, SRZ ;  /* 0x0000000000067805 */ /* 0x000fe2000001ff00 */
[----:B------:R-:W-:-:S02]  /*0600*/  VIADD R21, R3, 0x3 ;  /* 0x0000000303157836 */ /* 0x000fc40000000000 */
[C---:B------:R-:W-:Y:S01]  /*0610*/  VIADD R23, R3.reuse, 0x6 ;  /* 0x0000000603177836 */ /* 0x040fe20000000000 */
[----:B------:R0:W-:Y:S01]  /*0620*/  STL [R1+0x10], R2 ;  /* 0x0000100201007387 */ /* 0x0001e20000100800 */
[C---:B------:R-:W-:Y:S02]  /*0630*/  VIADD R24, R3.reuse, 0x7 ;  /* 0x0000000703187836 */ /* 0x040fe40000000000 */
[C---:B------:R-:W-:Y:S01]  /*0640*/  VIADD R25, R3.reuse, 0x8 ;  /* 0x0000000803197836 */ /* 0x040fe20000000000 */
[----:B------:R1:W-:Y:S01]  /*0650*/  STL [R1+0xc], R22 ;  /* 0x00000c1601007387 */ /* 0x0003e20000100800 */
[C---:B------:R-:W-:Y:S02]  /*0660*/  VIADD R26, R3.reuse, 0x9 ;  /* 0x00000009031a7836 */ /* 0x040fe40000000000 */
[C---:B------:R-:W-:Y:S01]  /*0670*/  VIADD R27, R3.reuse, 0xa ;  /* 0x0000000a031b7836 */ /* 0x040fe20000000000 */
[----:B------:R2:W-:Y:S01]  /*0680*/  STL [R1+0x8], R21 ;  /* 0x0000081501007387 */ /* 0x0005e20000100800 */
[----:B------:R-:W-:-:S02]  /*0690*/  VIADD R28, R3, 0xb ;  /* 0x0000000b031c7836 */ /* 0x000fc40000000000 */
[C---:B0-----:R-:W-:Y:S02]  /*06a0*/  VIADD R2, R3.reuse, 0x4 ;  /* 0x0000000403027836 */ /* 0x041fe40000000000 */
[C---:B------:R-:W-:Y:S02]  /*06b0*/  VIADD R29, R3.reuse, 0xc ;  /* 0x0000000c031d7836 */ /* 0x040fe40000000000 */
[----:B-1----:R-:W-:Y:S01]  /*06c0*/  VIADD R22, R3, 0x5 ;  /* 0x0000000503167836 */ /* 0x002fe20000000000 */
[----:B------:R0:W-:Y:S01]  /*06d0*/  STL [R1+0x4], R2 ;  /* 0x0000040201007387 */ /* 0x0001e20000100800 */
[----:B--2---:R-:W-:Y:S02]  /*06e0*/  IMAD.SHL.U32 R21, R0, 0x80, RZ ;  /* 0x0000008000157824 */ /* 0x004fe400078e00ff */
[----:B------:R-:W-:-:S03]  /*06f0*/  IMAD.MOV.U32 R0, RZ, RZ, R3 ;  /* 0x000000ffff007224 */ /* 0x000fc600078e0003 */
[C---:B------:R-:W-:Y:S01]  /*0700*/  LOP3.LUT R16, R21.reuse, 0x3f, R16, 0xf8, !PT ;  /* 0x0000003f15107812 */ /* 0x040fe200078ef810 */
[C---:B------:R-:W-:Y:S01]  /*0710*/  VIADD R3, R0.reuse, 0xd ;  /* 0x0000000d00037836 */ /* 0x040fe20000000000 */
[----:B------:R-:W-:Y:S01]  /*0720*/  LOP3.LUT R21, R21, 0x40, R20, 0xfe, !PT ;  /* 0x0000004015157812 */ /* 0x000fe200078efe14 */
[C---:B0-----:R-:W-:Y:S02]  /*0730*/  VIADD R2, R0.reuse, 0xe ;  /* 0x0000000e00027836 */ /* 0x041fe40000000000 */
[----:B------:R0:W-:Y:S01]  /*0740*/  STL [R1+0xd44], R16 ;  /* 0x000d441001007387 */ /* 0x0001e20000100800 */
[----:B------:R-:W-:-:S03]  /*0750*/  VIADD R0, R0, 0xf ;  /* 0x0000000f00007836 */ /* 0x000fc60000000000 */
[----:B0-----:R0:W5:Y:S04]  /*0760*/  LDL.LU R16, [R1+0xd5c] ;  /* 0x000d5c0001107983 */ /* 0x0011680000300800 */
[----:B------:R0:W5:Y:S04]  /*0770*/  LDL.LU R20, [R1+0xd58] ;  /* 0x000d580001147983 */ /* 0x0001680000300800 */
[----:B------:R1:W-:Y:S04]  /*0780*/  STL [R1+0xd48], R21 ;  /* 0x000d481501007387 */ /* 0x0003e80000100800 */
[----:B-1----:R0:W5:Y:S01]  /*0790*/  LDL.LU R21, [R1+0xd54] ;  /* 0x000d540001157983 */ /* 0x0021620000300800 */
[----:B------:R-:W-:Y:S05]  /*07a0*/  @!P0 BRA `(.L_x_0) ;  /* 0x000001e800248947 */ /* 0x000fea0003800000 */
[----:B------:R-:W2:Y:S04]  /*07b0*/  LDL R17, [R1+0xd44] ;  /* 0x000d440001117983 */ /* 0x000ea80000100800 */
[----:B------:R-:W3:Y:S01]  /*07c0*/  LDL R18, [R1+0xd48] ;  /* 0x000d480001127983 */ /* 0x000ee20000100800 */
[----:B-----5:R-:W-:Y:S01]  /*07d0*/  IABS R9, R20 ;  /* 0x0000001400097213 */ /* 0x020fe20000000000 */
[----:B------:R-:W-:Y:S01]  /*07e0*/  ULDC UR5, c[0x0][0x23c] ;  /* 0x00008f0000057ab9 */ /* 0x000fe20000000800 */
[----:B------:R-:W-:Y:S01]  /*07f0*/  IABS R8, R21 ;  /* 0x0000001500087213 */ /* 0x000fe20000000000 */
[----:B------:R-:W4:Y:S01]  /*0800*/  LDL R19, [R1+0x4] ;  /* 0x0000040001137983 */ /* 0x000f220000100800 */
[----:B------:R-:W1:Y:S01]  /*0810*/  I2F.RP R10, R9 ;  /* 0x00000009000a7306 */ /* 0x000e620000209400 */
[----:B------:R-:W-:Y:S01]  /*0820*/  ISETP.GE.AND P5, PT, R0, RZ, PT ;  /* 0x000000ff0000720c */ /* 0x000fe20003fa6270 */
[----:B------:R-:W-:Y:S01]  /*0830*/  ULDC.64 UR6, c[0x0][0x218] ;  /* 0x0000860000067ab9 */ /* 0x000fe20000000a00 */
[----:B------:R0:W-:Y:S01]  /*0840*/  STL [R1+0xdc0], R21 ;  /* 0x000dc01501007387 */ /* 0x0001e20000100800 */
[----:B------:R-:W-:Y:S01]  /*0850*/  IABS R16, R24 ;  /* 0x0000001800107213 */ /* 0x000fe20000000000 */
[----:B------:R-:W-:-:S03]  /*0860*/  ULDC.64 UR10, c[0x0][0x210] ;  /* 0x00008400000a7ab9 */ /* 0x000fc60000000a00 */
[----:B------:R-:W0:Y:S08]  /*0870*/  I2F.RP R14, R8 ;  /* 0x00000008000e7306 */ /* 0x000e300000209400 */
[----:B-1----:R-:W1:Y:S08]  /*0880*/  MUFU.RCP R10, R10 ;  /* 0x0000000a000a7308 */ /* 0x002e700000001000 */
[----:B0-----:R-:W0:Y:S01]  /*0890*/  MUFU.RCP R4, R14 ;  /* 0x0000000e00047308 */ /* 0x001e220000001000 */
[----:B-1----:R-:W-:-:S07]  /*08a0*/  VIADD R5, R10, 0xffffffe ;  /* 0x0ffffffe0a057836 */ /* 0x002fce0000000000 */
[----:B------:R-:W1:Y:S01]  /*08b0*/  F2I.FTZ.U32.TRUNC.NTZ R5, R5 ;  /* 0x0000000500057305 */ /* 0x000e62000021f000 */
[----:B0-----:R-:W-:-:S07]  /*08c0*/  VIADD R6, R4, 0xffffffe ;  /* 0x0ffffffe04067836 */ /* 0x001fce0000000000 */
[----:B------:R0:W0:Y:S01]  /*08d0*/  F2I.FTZ.U32.TRUNC.NTZ R7, R6 ;  /* 0x0000000600077305 */ /* 0x000022000021f000 */
[----:B-1----:R-:W-:Y:S02]  /*08e0*/  IMAD.MOV R4, RZ, RZ, -R5 ;  /* 0x000000ffff047224 */ /* 0x002fe400078e0a05 */
[----:B0-----:R-:W-:Y:S02]  /*08f0*/  IMAD.MOV.U32 R6, RZ, RZ, RZ ;  /* 0x000000ffff067224 */ /* 0x001fe400078e00ff */
[----:B------:R-:W-:Y:S02]  /*0900*/  IMAD R11, R4, R9, RZ ;  /* 0x00000009040b7224 */ /* 0x000fe400078e02ff */
[----:B------:R-:W-:Y:S02]  /*0910*/  IMAD.MOV.U32 R4, RZ, RZ, RZ ;  /* 0x000000ffff047224 */ /* 0x000fe400078e00ff */
[----:B------:R-:W-:Y:S02]  /*0920*/  IMAD.MOV R13, RZ, RZ, -R7 ;  /* 0x000000ffff0d7224 */ /* 0x000fe400078e0a07 */
[----:B------:R-:W-:Y:S01]  /*0930*/  IMAD.HI.U32 R11, R5, R11, R4 ;  /* 0x0000000b050b7227 */ /* 0x000fe200078e0004 */
[----:B------:R-:W-:-:S03]  /*0940*/  IABS R4, R0 ;  /* 0x0000000000047213 */ /* 0x000fc60000000000 */
[----:B------:R-:W-:-:S04]  /*0950*/  IMAD R13, R13, R8, RZ ;  /* 0x000000080d0d7224 */ /* 0x000fc800078e02ff */
[----:B------:R-:W-:Y:S01]  /*0960*/  IMAD.HI.U32 R6, R7, R13, R6 ;  /* 0x0000000d07067227 */ /* 0x000fe200078e0006 */
[----:B------:R-:W-:Y:S02]  /*0970*/  IABS R13, R29 ;  /* 0x0000001d000d7213 */ /* 0x000fe40000000000 */
[----:B--2---:R-:W-:Y:S02]  /*0980*/  IABS R12, R17 ;  /* 0x00000011000c7213 */ /* 0x004fe40000000000 */
[----:B---3--:R-:W-:-:S03]  /*0990*/  IABS R10, R18 ;  /* 0x00000012000a7213 */ /* 0x008fc60000000000 */
[----:B------:R-:W-:-:S04]  /*09a0*/  IMAD.HI.U32 R5, R11, R12, RZ ;  /* 0x0000000c0b057227 */ /* 0x000fc800078e00ff */
[----:B------:R-:W-:Y:S02]  /*09b0*/  IMAD.MOV R5, RZ, RZ, -R5 ;  /* 0x000000ffff057224 */ /* 0x000fe400078e0a05 */
[----:B------:R-:W-:-:S04]  /*09c0*/  IMAD.HI.U32 R11, R11, R10, RZ ;  /* 0x0000000a0b0b7227 */ /* 0x000fc800078e00ff */
[C---:B------:R-:W-:Y:S01]  /*09d0*/  IMAD R12, R9.reuse, R5, R12 ;  /* 0x00000005090c7224 */ /* 0x040fe200078e020c */
[----:B------:R-:W-:Y:S01]  /*09e0*/  IABS R5, R2 ;  /* 0x0000000200057213 */ /* 0x000fe20000000000 */
[----:B------:R-:W-:Y:S02]  /*09f0*/  IMAD.MOV R7, RZ, RZ, -R11 ;  /* 0x000000ffff077224 */ /* 0x000fe400078e0a0b */
[----:B------:R-:W-:Y:S01]  /*0a00*/  IMAD.HI.U32 R11, R6, R4, RZ ;  /* 0x00000004060b7227 */ /* 0x000fe200078e00ff */
[----:B------:R-:W-:-:S03]  /*0a10*/  ISETP.GT.U32.AND P0, PT, R9, R12, PT ;  /* 0x0000000c0900720c */ /* 0x000fc60003f04070 */
[----:B------:R-:W-:Y:S01]  /*0a20*/  IMAD R10, R9, R7, R10 ;  /* 0x00000007090a7224 */ /* 0x000fe200078e020a */
[----:B------:R-:W-:Y:S01]  /*0a30*/  IABS R7, R3 ;  /* 0x0000000300077213 */ /* 0x000fe20000000000 */
[----:B------:R-:W-:-:S03]  /*0a40*/  IMAD.HI.U32 R15, R6, R5, RZ ;  /* 0x00000005060f7227 */ /* 0x000fc600078e00ff */
[----:B------:R-:W-:Y:S01]  /*0a50*/  ISETP.GT.U32.AND P1, PT, R9, R10, PT ;  /* 0x0000000a0900720c */ /* 0x000fe20003f24070 */
[----:B------:R-:W-:Y:S02]  /*0a60*/  IMAD.MOV R15, RZ, RZ, -R15 ;  /* 0x000000ffff0f7224 */ /* 0x000fe400078e0a0f */
[----:B------:R-:W-:-:S04]  /*0a70*/  IMAD.HI.U32 R14, R6, R7, RZ ;  /* 0x00000007060e7227 */ /* 0x000fc800078e00ff */
[----:B------:R-:W-:Y:S02]  /*0a80*/  @!P0 IMAD.IADD R12, R12, 0x1, -R9 ;  /* 0x000000010c0c8824 */ /* 0x000fe400078e0a09 */
[----:B------:R-:W-:Y:S02]  /*0a90*/  IMAD R5, R8, R15, R5 ;  /* 0x0000000f08057224 */ /* 0x000fe400078e0205 */
[----:B------:R-:W-:Y:S01]  /*0aa0*/  IMAD.MOV R14, RZ, RZ, -R14 ;  /* 0x000000ffff0e7224 */ /* 0x000fe200078e0a0e */
[----:B------:R-:W-:Y:S01]  /*0ab0*/  ISETP.GT.U32.AND P3, PT, R9, R12, PT ;  /* 0x0000000c0900720c */ /* 0x000fe20003f64070 */
[----:B------:R-:W-:Y:S01]  /*0ac0*/  @!P1 IMAD.IADD R10, R10, 0x1, -R9 ;  /* 0x000000010a0a9824 */ /* 0x000fe200078e0a09 */
[C---:B------:R-:W-:Y:S01]  /*0ad0*/  ISETP.GT.U32.AND P4, PT, R8.reuse, R5, PT ;  /* 0x000000050800720c */ /* 0x040fe20003f84070 */
[----:B------:R-:W-:Y:S01]  /*0ae0*/  IMAD R7, R8, R14, R7 ;  /* 0x0000000e08077224 */ /* 0x000fe200078e0207 */
[----:B------:R-:W-:Y:S01]  /*0af0*/  ISETP.GE.AND P1, PT, R17, RZ, PT ;  /* 0x000000ff1100720c */ /* 0x000fe20003f26270 */
[----:B------:R-:W-:Y:S01]  /*0b00*/  IMAD.MOV R11, RZ, RZ, -R11 ;  /* 0x000000ffff0b7224 */ /* 0x000fe200078e0a0b */
[----:B------:R-:W-:-:S02]  /*0b10*/  ISETP.GT.U32.AND P0, PT, R9, R10, PT ;  /* 0x0000000a0900720c */ /* 0x000fc40003f04070 */
[C---:B------:R-:W-:Y:S01]  /*0b20*/  ISETP.GT.U32.AND P6, PT, R8.reuse, R7, PT ;  /* 0x000000070800720c */ /* 0x040fe20003fc4070 */
[----:B------:R-:W-:Y:S01]  /*0b30*/  IMAD R4, R8, R11, R4 ;  /* 0x0000000b08047224 */ /* 0x000fe200078e0204 */
[----:B------:R-:W-:-:S03]  /*0b40*/  IABS R11, R28 ;  /* 0x0000001c000b7213 */ /* 0x000fc60000000000 */
[----:B------:R-:W-:Y:S01]  /*0b50*/  @!P3 IMAD.IADD R12, R12, 0x1, -R9 ;  /* 0x000000010c0cb824 */ /* 0x000fe200078e0a09 */
[----:B------:R-:W-:Y:S01]  /*0b60*/  ISETP.GE.AND P3, PT, R2, RZ, PT ;  /* 0x000000ff0200720c */ /* 0x000fe20003f66270 */
[----:B------:R-:W-:Y:S01]  /*0b70*/  @!P4 IMAD.IADD R5, R5, 0x1, -R8 ;  /* 0x000000010505c824 */ /* 0x000fe200078e0a08 */
[----:B------:R-:W-:Y:S01]  /*0b80*/  ISETP.NE.AND P4, PT, R20, RZ, PT ;  /* 0x000000ff1400720c */ /* 0x000fe20003f85270 */
[----:B------:R-:W-:Y:S01]  /*0b90*/  @!P1 IMAD.MOV R12, RZ, RZ, -R12 ;  /* 0x000000ffff0c9224 */ /* 0x000fe200078e0a0c */
[----:B------:R-:W-:Y:S01]  /*0ba0*/  LOP3.LUT R20, RZ, R20, RZ, 0x33, !PT ;  /* 0x00000014ff147212 */ /* 0x000fe200078e33ff */
[----:B------:R-:W-:Y:S01]  /*0bb0*/  IMAD.MOV.U32 R14, RZ, RZ, R11 ;  /* 0x000000ffff0e7224 */ /* 0x000fe200078e000b */
[----:B------:R-:W-:Y:S01]  /*0bc0*/  ISETP.GT.U32.AND P2, PT, R8, R4, PT ;  /* 0x000000040800720c */ /* 0x000fe20003f44070 */
[----:B------:R-:W-:Y:S01]  /*0bd0*/  @!P6 IMAD.IADD R7, R7, 0x1, -R8 ;  /* 0x000000010707e824 */ /* 0x000fe200078e0a08 */
[----:B------:R-:W-:Y:S01]  /*0be0*/  SEL R2, R20, R12, !P4 ;  /* 0x0000000c14027207 */ /* 0x000fe20006000000 */
[----:B------:R-:W-:Y:S01]  /*0bf0*/  IMAD.HI.U32 R0, R6, R14, RZ ;  /* 0x0000000e06007227 */ /* 0x000fe200078e00ff */
[----:B------:R-:W-:-:S02]  /*0c00*/  ISETP.GT.U32.AND P6, PT, R8, R5, PT ;  /* 0x000000050800720c */ /* 0x000fc40003fc4070 */
[----:B------:R-:W-:Y:S01]  /*0c10*/  ISETP.GT.U32.AND P1, PT, R8, R7, PT ;  /* 0x000000070800720c */ /* 0x000fe20003f24070 */
[----:B------:R-:W-:Y:S01]  /*0c20*/  STL [R1+0x9c], R2 ;  /* 0x00009c0201007387 */ /* 0x000fe20000100800 */
[----:B------:R-:W-:Y:S02]  /*0c30*/  IMAD.MOV R0, RZ, RZ, -R0 ;  /* 0x000000ffff007224 */ /* 0x000fe400078e0a00 */
[----:B------:R-:W-:Y:S01]  /*0c40*/  @!P0 IMAD.IADD R10, R10, 0x1, -R9 ;  /* 0x000000010a0a8824 */ /* 0x000fe200078e0a09 */
[----:B------:R-:W2:Y:S01]  /*0c50*/  LDL.LU R21, [R1+0xc] ;  /* 0x00000c0001157983 */ /* 0x000ea20000300800 */
[----:B------:R-:W-:Y:S01]  /*0c60*/  ISETP.GE.AND P0, PT, R18, RZ, PT ;  /* 0x000000ff1200720c */ /* 0x000fe20003f06270 */
[----:B------:R-:W-:Y:S02]  /*0c70*/  @!P2 IMAD.IADD R4, R4, 0x1, -R8 ;  /* 0x000000010404a824 */ /* 0x000fe400078e0a08 */
[C---:B------:R-:W-:Y:S02]  /*0c80*/  IMAD R14, R8.reuse, R0, R14 ;  /* 0x00000000080e7224 */ /* 0x040fe400078e020e */
[----:B------:R-:W-:Y:S01]  /*0c90*/  @!P6 IMAD.IADD R5, R5, 0x1, -R8 ;  /* 0x000000010505e824 */ /* 0x000fe200078e0a08 */
[----:B------:R-:W-:Y:S01]  /*0ca0*/  ISETP.GT.U32.AND P2, PT, R8, R4, PT ;  /* 0x000000040800720c */ /* 0x000fe20003f44070 */
[----:B------:R-:W-:Y:S01]  /*0cb0*/  IMAD.HI.U32 R11, R6, R13, RZ ;  /* 0x0000000d060b7227 */ /* 0x000fe200078e00ff */
[----:B------:R-:W-:-:S02]  /*0cc0*/  ISETP.GT.U32.AND P6, PT, R8, R14, PT ;  /* 0x0000000e0800720c */ /* 0x000fc40003fc4070 */
[----:B------:R-:W-:Y:S01]  /*0cd0*/  IABS R12, R26 ;  /* 0x0000001a000c7213 */ /* 0x000fe20000000000 */
[----:B------:R-:W-:Y:S02]  /*0ce0*/  IMAD.MOV R11, RZ, RZ, -R11 ;  /* 0x000000ffff0b7224 */ /* 0x000fe400078e0a0b */
[----:B------:R-:W-:Y:S02]  /*0cf0*/  @!P0 IMAD.MOV R10, RZ, RZ, -R10 ;  /* 0x000000ffff0a8224 */ /* 0x000fe400078e0a0a */
[----:B------:R-:W-:-:S03]  /*0d00*/  IMAD R11, R8, R11, R13 ;  /* 0x0000000b080b7224 */ /* 0x000fc600078e020d */
[----:B------:R-:W-:Y:S01]  /*0d10*/  SEL R0, R20, R10, !P4 ;  /* 0x0000000a14007207 */ /* 0x000fe20006000000 */
[--C-:B------:R-:W-:Y:S01]  /*0d20*/  @!P2 IMAD.IADD R4, R4, 0x1, -R8.reuse ;  /* 0x000000010404a824 */ /* 0x100fe200078e0a08 */
[----:B------:R-:W-:Y:S01]  /*0d30*/  ISETP.GT.U32.AND P0, PT, R8, R11, PT ;  /* 0x0000000b0800720c */ /* 0x000fe20003f04070 */
[----:B------:R-:W-:Y:S02]  /*0d40*/  @!P6 IMAD.IADD R14, R14, 0x1, -R8 ;  /* 0x000000010e0ee824 */ /* 0x000fe400078e0a08 */
[----:B------:R-:W-:Y:S01]  /*0d50*/  @!P5 IMAD.MOV R4, RZ, RZ, -R4 ;  /* 0x000000ffff04d224 */ /* 0x000fe200078e0a04 */
[----:B------:R0:W-:Y:S02]  /*0d60*/  STL [R1+0x98], R0 ;  /* 0x0000980001007387 */ /* 0x0001e40000100800 */
[----:B------:R-:W-:Y:S01]  /*0d70*/  ISETP.GT.U32.AND P5, PT, R8, R14, PT ;  /* 0x0000000e0800720c */ /* 0x000fe20003fa4070 */
[----:B0-----:R-:W-:-:S04]  /*0d80*/  IMAD.HI.U32 R0, R6, R12, RZ ;  /* 0x0000000c06007227 */ /* 0x001fc800078e00ff */
[----:B------:R-:W-:-:S04]  /*0d90*/  IMAD.MOV R0, RZ, RZ, -R0 ;  /* 0x000000ffff007224 */ /* 0x000fc800078e0a00 */
[----:B------:R-:W-:-:S04]  /*0da0*/  IMAD R12, R8, R0, R12 ;  /* 0x00000000080c7224 */ /* 0x000fc800078e020c */
[----:B------:R-:W-:Y:S02]  /*0db0*/  @!P5 IMAD.IADD R14, R14, 0x1, -R8 ;  /* 0x000000010e0ed824 */ /* 0x000fe400078e0a08 */
[----:B------:R-:W-:Y:S01]  /*0dc0*/  IMAD.HI.U32 R9, R6, R16, RZ ;  /* 0x0000001006097227 */ /* 0x000fe200078e00ff */
[----:B------:R-:W-:-:S03]  /*0dd0*/  ISETP.GT.U32.AND P5, PT, R8, R12, PT ;  /* 0x0000000c0800720c */ /* 0x000fc60003fa4070 */
[----:B------:R-:W-:-:S04]  /*0de0*/  IMAD.MOV R9, RZ, RZ, -R9 ;  /* 0x000000ffff097224 */ /* 0x000fc800078e0a09 */
[----:B------:R-:W-:Y:S01]  /*0df0*/  IMAD R16, R8, R9, R16 ;  /* 0x0000000908107224 */ /* 0x000fe200078e0210 */
[----:B------:R-:W-:Y:S01]  /*0e00*/  ISETP.GE.AND P2, PT, R29, RZ, PT ;  /* 0x000000ff1d00720c */ /* 0x000fe20003f46270 */
[--C-:B------:R-:W-:Y:S01]  /*0e10*/  @!P1 IMAD.IADD R7, R7, 0x1, -R8.reuse ;  /* 0x0000000107079824 */ /* 0x100fe200078e0a08 */
[----:B------:R-:W3:Y:S03]  /*0e20*/  LDL R29, [R1+0xd20] ;  /* 0x000d2000011d7983 */ /* 0x000ee60000100800 */
[--C-:B------:R-:W-:Y:S01]  /*0e30*/  @!P5 IMAD.IADD R12, R12, 0x1, -R8.reuse ;  /* 0x000000010c0cd824 */ /* 0x100fe200078e0a08 */
[----:B------:R-:W-:Y:S01]  /*0e40*/  ISETP.GT.U32.AND P5, PT, R8, R16, PT ;  /* 0x000000100800720c */ /* 0x000fe20003fa4070 */
[----:B------:R-:W-:Y:S01]  /*0e50*/  @!P0 IMAD.IADD R11, R11, 0x1, -R8 ;  /* 0x000000010b0b8824 */ /* 0x000fe200078e0a08 */
[----:B------:R-:W-:Y:S02]  /*0e60*/  ISETP.GE.AND P1, PT, R28, RZ, PT ;  /* 0x000000ff1c00720c */ /* 0x000fe40003f26270 */
[----:B------:R-:W-:Y:S01]  /*0e70*/  IABS R15, R27 ;  /* 0x0000001b000f7213 */ /* 0x000fe20000000000 */
[----:B------:R-:W3:Y:S01]  /*0e80*/  LDL.LU R28, [R1+0x10] ;  /* 0x00001000011c7983 */ /* 0x000ee20000300800 */
[----:B------:R-:W-:-:S03]  /*0e90*/  ISETP.GE.AND P0, PT, R27, RZ, PT ;  /* 0x000000ff1b00720c */ /* 0x000fc60003f06270 */
[----:B------:R-:W3:Y:S04]  /*0ea0*/  LDL.LU R27, [R1+0x8] ;  /* 0x00000800011b7983 */ /* 0x000ee80000300800 */
[----:B------:R-:W-:-:S05]  /*0eb0*/  @!P5 IMAD.IADD R16, R16, 0x1, -R8 ;  /* 0x000000011010d824 */ /* 0x000fca00078e0a08 */
[----:B------:R-:W-:Y:S01]  /*0ec0*/  ISETP.GT.U32.AND P5, PT, R8, R16, PT ;  /* 0x000000100800720c */ /* 0x000fe20003fa4070 */
[----:B------:R-:W-:Y:S01]  /*0ed0*/  IMAD.HI.U32 R2, R6, R15, RZ ;  /* 0x0000000f06027227 */ /* 0x000fe200078e00ff */
[----:B------:R-:W-:-:S03]  /*0ee0*/  ISETP.GT.U32.AND P6, PT, R8, R11, PT ;  /* 0x0000000b0800720c */ /* 0x000fc60003fc4070 */
[----:B------:R-:W-:Y:S01]  /*0ef0*/  IMAD.MOV R2, RZ, RZ, -R2 ;  /* 0x000000ffff027224 */ /* 0x000fe200078e0a02 */
[----:B------:R-:W-:-:S03]  /*0f00*/  IABS R13, R25 ;  /* 0x00000019000d7213 */ /* 0x000fc60000000000 */
[----:B------:R-:W-:-:S04]  /*0f10*/  IMAD R15, R8, R2, R15 ;  /* 0x00000002080f7224 */ /* 0x000fc800078e020f */
[--C-:B------:R-:W-:Y:S01]  /*0f20*/  @!P5 IMAD.IADD R16, R16, 0x1, -R8.reuse ;  /* 0x000000011010d824 */ /* 0x100fe200078e0a08 */
[----:B------:R-:W-:Y:S02]  /*0f30*/  ISETP.GE.AND P5, PT, R26, RZ, PT ;  /* 0x000000ff1a00720c */ /* 0x000fe40003fa6270 */
[----:B------:R-:W3:Y:S01]  /*0f40*/  LDL.LU R26, [R1+0x4] ;  /* 0x00000400011a7983 */ /* 0x000ee20000300800 */
[----:B------:R-:W-:Y:S01]  /*0f50*/  @!P6 IMAD.IADD R11, R11, 0x1, -R8 ;  /* 0x000000010b0be824 */ /* 0x000fe200078e0a08 */
[----:B------:R-:W-:Y:S01]  /*0f60*/  ISETP.GT.U32.AND P6, PT, R8, R15, PT ;  /* 0x0000000f0800720c */ /* 0x000fe20003fc4070 */
[----:B------:R-:W-:-:S04]  /*0f70*/  IMAD.HI.U32 R0, R6, R13, RZ ;  /* 0x0000000d06007227 */ /* 0x000fc800078e00ff */
[----:B------:R-:W-:-:S04]  /*0f80*/  IMAD.MOV R0, RZ, RZ, -R0 ;  /* 0x000000ffff007224 */ /* 0x000fc800078e0a00 */
[----:B------:R-:W-:-:S04]  /*0f90*/  IMAD R13, R8, R0, R13 ;  /* 0x00000000080d7224 */ /* 0x000fc800078e020d */
[----:B------:R-:W-:Y:S01]  /*0fa0*/  @!P6 IMAD.IADD R15, R15, 0x1, -R8 ;  /* 0x000000010f0fe824 */ /* 0x000fe200078e0a08 */
[----:B------:R-:W-:-:S13]  /*0fb0*/  ISETP.GT.U32.AND P6, PT, R8, R13, PT ;  /* 0x0000000d0800720c */ /* 0x000fda0003fc4070 */
[----:B------:R-:W-:Y:S01]  /*0fc0*/  @!P6 IMAD.IADD R13, R13, 0x1, -R8 ;  /* 0x000000010d0de824 */ /* 0x000fe200078e0a08 */
[----:B------:R-:W-:-:S13]  /*0fd0*/  ISETP.GT.U32.AND P6, PT, R8, R15, PT ;  /* 0x0000000f0800720c */ /* 0x000fda0003fc4070 */
[----:B------:R-:W-:-:S04]  /*0fe0*/  @!P6 IMAD.IADD R15, R15, 0x1, -R8 ;  /* 0x000000010f0fe824 */ /* 0x000fc800078e0a08 */
[----:B------:R-:W-:Y:S01]  /*0ff0*/  @!P0 IMAD.MOV R15, RZ, RZ, -R15 ;  /* 0x000000ffff0f8224 */ /* 0x000fe200078e0a0f */
[----:B------:R-:W-:-:S13]  /*1000*/  ISETP.GE.AND P0, PT, R24, RZ, PT ;  /* 0x000000ff1800720c */ /* 0x000fda0003f06270 */
[----:B------:R-:W-:Y:S01]  /*1010*/  @!P0 IMAD.MOV R16, RZ, RZ, -R16 ;  /* 0x000000ffff108224 */ /* 0x000fe200078e0a10 */
[----:B--2---:R-:W-:Y:S02]  /*1020*/  IABS R10, R21 ;  /* 0x00000015000a7213 */ /* 0x004fe40000000000 */
[----:B------:R-:W-:Y:S02]  /*1030*/  ISETP.GE.AND P0, PT, R21, RZ, PT ;  /* 0x000000ff1500720c */ /* 0x000fe40003f06270 */
[----:B------:R-:W2:Y:S01]  /*1040*/  LDL.LU R21, [R1+0xdc0] ;  /* 0x000dc00001157983 */ /* 0x000ea20000300800 */
[----:B------:R-:W-:Y:S02]  /*1050*/  ISETP.GE.AND P4, PT, R3, RZ, PT ;  /* 0x000000ff0300720c */ /* 0x000fe40003f86270 */
[----:B------:R-:W-:Y:S01]  /*1060*/  IABS R3, R22 ;  /* 0x0000001600037213 */ /* 0x000fe20000000000 */
[----:B------:R-:W-:Y:S01]  /*1070*/  @!P3 IMAD.MOV R5, RZ, RZ, -R5 ;  /* 0x000000ffff05b224 */ /* 0x000fe200078e0a05 */
[----:B----4-:R-:W-:-:S02]  /*1080*/  IABS R0, R19 ;  /* 0x0000001300007213 */ /* 0x010fc40000000000 */
[----:B------:R-:W-:Y:S01]  /*1090*/  ISETP.GT.U32.AND P3, PT, R8, R12, PT ;  /* 0x0000000c0800720c */ /* 0x000fe20003f64070 */
[----:B------:R-:W-:-:S04]  /*10a0*/  IMAD.HI.U32 R18, R6, R3, RZ ;  /* 0x0000000306127227 */ /* 0x000fc800078e00ff */
[----:B------:R-:W-:Y:S02]  /*10b0*/  IMAD.MOV R18, RZ, RZ, -R18 ;  /* 0x000000ffff127224 */ /* 0x000fe400078e0a12 */
[----:B------:R-:W-:Y:S01]  /*10c0*/  @!P4 IMAD.MOV R7, RZ, RZ, -R7 ;  /* 0x000000ffff07c224 */ /* 0x000fe200078e0a07 */
[----:B------:R-:W-:Y:S01]  /*10d0*/  ISETP.GT.U32.AND P4, PT, R8, R13, PT ;  /* 0x0000000d0800720c */ /* 0x000fe20003f84070 */
[----:B------:R-:W-:-:S04]  /*10e0*/  IMAD.HI.U32 R17, R6, R0, RZ ;  /* 0x0000000006117227 */ /* 0x000fc800078e00ff */
[----:B------:R-:W-:Y:S02]  /*10f0*/  IMAD R3, R8, R18, R3 ;  /* 0x0000001208037224 */ /* 0x000fe400078e0203 */
[----:B------:R-:W-:Y:S02]  /*1100*/  IMAD.MOV R17, RZ, RZ, -R17 ;  /* 0x000000ffff117224 */ /* 0x000fe400078e0a11 */
[----:B------:R-:W-:Y:S01]  /*1110*/  @!P3 IMAD.IADD R12, R12, 0x1, -R8 ;  /* 0x000000010c0cb824 */ /* 0x000fe200078e0a08 */
[C---:B------:R-:W-:Y:S01]  /*1120*/  ISETP.GT.U32.AND P3, PT, R8.reuse, R3, PT ;  /* 0x000000030800720c */ /* 0x040fe20003f64070 */
[C---:B------:R-:W-:Y:S02]  /*1130*/  IMAD R0, R8.reuse, R17, R0 ;  /* 0x0000001108007224 */ /* 0x040fe400078e0200 */
[----:B------:R-:W-:Y:S01]  /*1140*/  @!P4 IMAD.IADD R13, R13, 0x1, -R8 ;  /* 0x000000010d0dc824 */ /* 0x000fe200078e0a08 */
[----:B------:R-:W-:Y:S02]  /*1150*/  IABS R2, R23 ;  /* 0x0000001700027213 */ /* 0x000fe40000000000 */
[----:B------:R-:W-:-:S03]  /*1160*/  ISETP.GT.U32.AND P4, PT, R8, R0, PT ;  /* 0x000000000800720c */ /* 0x000fc60003f84070 */
[----:B------:R-:W-:-:S04]  /*1170*/  IMAD.HI.U32 R19, R6, R2, RZ ;  /* 0x0000000206137227 */ /* 0x000fc800078e00ff */
[----:B------:R-:W-:Y:S02]  /*1180*/  @!P3 IMAD.IADD R3, R3, 0x1, -R8 ;  /* 0x000000010303b824 */ /* 0x000fe400078e0a08 */
[----:B------:R-:W-:Y:S02]  /*1190*/  IMAD.MOV R19, RZ, RZ, -R19 ;  /* 0x000000ffff137224 */ /* 0x000fe400078e0a13 */
[----:B------:R-:W-:-:S04]  /*11a0*/  IMAD.HI.U32 R17, R6, R10, RZ ;  /* 0x0000000a06117227 */ /* 0x000fc800078e00ff */
[----:B------:R-:W-:Y:S01]  /*11b0*/  @!P4 IMAD.IADD R0, R0, 0x1, -R8 ;  /* 0x000000010000c824 */ /* 0x000fe200078e0a08 */
[C---:B------:R-:W-:Y:S01]  /*11c0*/  ISETP.GT.U32.AND P4, PT, R8.reuse, R3, PT ;  /* 0x000000030800720c */ /* 0x040fe20003f84070 */
[----:B------:R-:W-:Y:S02]  /*11d0*/  IMAD R2, R8, R19, R2 ;  /* 0x0000001308027224 */ /* 0x000fe400078e0202 */
[----:B------:R-:W-:-:S03]  /*11e0*/  IMAD.MOV R17, RZ, RZ, -R17 ;  /* 0x000000ffff117224 */ /* 0x000fc600078e0a11 */
[C---:B------:R-:W-:Y:S01]  /*11f0*/  ISETP.GT.U32.AND P6, PT, R8.reuse, R2, PT ;  /* 0x000000020800720c */ /* 0x040fe20003fc4070 */
[----:B------:R-:W-:Y:S02]  /*1200*/  IMAD R10, R8, R17, R10 ;  /* 0x00000011080a7224 */ /* 0x000fe400078e020a */
[----:B------:R-:W-:Y:S01]  /*1210*/  @!P2 IMAD.MOV R11, RZ, RZ, -R11 ;  /* 0x000000ffff0ba224 */ /* 0x000fe200078e0a0b */
[----:B---3--:R-:W-:-:S05]  /*1220*/  IABS R9, R27 ;  /* 0x0000001b00097213 */ /* 0x008fca0000000000 */
[----:B------:R-:W-:Y:S01]  /*1230*/  IMAD.HI.U32 R19, R6, R9, RZ ;  /* 0x0000000906137227 */ /* 0x000fe200078e00ff */
[----:B------:R-:W-:Y:S02]  /*1240*/  IABS R18, R28 ;  /* 0x0000001c00127213 */ /* 0x000fe40000000000 */
[C---:B------:R-:W-:Y:S01]  /*1250*/  ISETP.GT.U32.AND P2, PT, R8.reuse, R10, PT ;  /* 0x0000000a0800720c */ /* 0x040fe20003f44070 */
[----:B------:R-:W-:Y:S01]  /*1260*/  IMAD.MOV R19, RZ, RZ, -R19 ;  /* 0x000000ffff137224 */ /* 0x000fe200078e0a13 */
[----:B------:R-:W-:Y:S01]  /*1270*/  IABS R20, R29 ;  /* 0x0000001d00147213 */ /* 0x000fe20000000000 */
[----:B------:R-:W-:Y:S01]  /*1280*/  @!P4 IMAD.IADD R3, R3, 0x1, -R8 ;  /* 0x000000010303c824 */ /* 0x000fe200078e0a08 */
[----:B------:R-:W-:Y:S01]  /*1290*/  ISETP.GE.AND P4, PT, R25, RZ, PT ;  /* 0x000000ff1900720c */ /* 0x000fe20003f86270 */
[----:B------:R-:W-:Y:S02]  /*12a0*/  IMAD R9, R8, R19, R9 ;  /* 0x0000001308097224 */ /* 0x000fe400078e0209 */
[----:B------:R-:W-:-:S04]  /*12b0*/  IMAD.HI.U32 R19, R6, R18, RZ ;  /* 0x0000001206137227 */ /* 0x000fc800078e00ff */
[----:B------:R-:W-:Y:S02]  /*12c0*/  IMAD.MOV.U32 R17, RZ, RZ, R20 ;  /* 0x000000ffff117224 */ /* 0x000fe400078e0014 */
[----:B------:R-:W-:Y:S02]  /*12d0*/  IMAD.MOV R19, RZ, RZ, -R19 ;  /* 0x000000ffff137224 */ /* 0x000fe400078e0a13 */
[----:B------:R-:W-:Y:S01]  /*12e0*/  @!P6 IMAD.IADD R2, R2, 0x1, -R8 ;  /* 0x000000010202e824 */ /* 0x000fe200078e0a08 */
[----:B------:R-:W-:Y:S01]  /*12f0*/  ISETP.GT.U32.AND P6, PT, R8, R9, PT ;  /* 0x000000090800720c */ /* 0x000fe20003fc4070 */
[----:B------:R-:W-:-:S04]  /*1300*/  IMAD.HI.U32 R20, R6, R17, RZ ;  /* 0x0000001106147227 */ /* 0x000fc800078e00ff */
[----:B------:R-:W-:Y:S02]  /*1310*/  IMAD R6, R8, R19, R18 ;  /* 0x0000001308067224 */ /* 0x000fe400078e0212 */
[--C-:B------:R-:W-:Y:S02]  /*1320*/  @!P2 IMAD.IADD R10, R10, 0x1, -R8.reuse ;  /* 0x000000010a0aa824 */ /* 0x100fe400078e0a08 */
[----:B------:R-:W-:Y:S01]  /*1330*/  IMAD.MOV.U32 R19, RZ, RZ, R13 ;  /* 0x000000ffff137224 */ /* 0x000fe200078e000d */
[C---:B------:R-:W-:Y:S02]  /*1340*/  ISETP.GT.U32.AND P3, PT, R8.reuse, R2, PT ;  /* 0x000000020800720c */ /* 0x040fe40003f64070 */
[----:B------:R-:W-:Y:S01]  /*1350*/  ISETP.GT.U32.AND P2, PT, R8, R10, PT ;  /* 0x0000000a0800720c */ /* 0x000fe20003f44070 */
[----:B------:R-:W-:Y:S01]  /*1360*/  @!P4 IMAD.MOV R19, RZ, RZ, -R19 ;  /* 0x000000ffff13c224 */ /* 0x000fe200078e0a13 */
[----:B------:R-:W-:Y:S02]  /*1370*/  ISETP.GE.AND P4, PT, R26, RZ, PT ;  /* 0x000000ff1a00720c */ /* 0x000fe40003f86270 */
[----:B------:R-:W0:Y:S01]  /*1380*/  S2R R26, SR_TID.X ;  /* 0x00000000001a7919 */ /* 0x000e220000002100 */
[----:B------:R-:W-:-:S05]  /*1390*/  @!P6 IMAD.IADD R9, R9, 0x1, -R8 ;  /* 0x000000010909e824 */ /* 0x000fca00078e0a08 */
[----:B------:R-:W-:Y:S01]  /*13a0*/  ISETP.GT.U32.AND P6, PT, R8, R9, PT ;  /* 0x000000090800720c */ /* 0x000fe20003fc4070 */
[--C-:B------:R-:W-:Y:S01]  /*13b0*/  @!P3 IMAD.IADD R2, R2, 0x1, -R8.reuse ;  /* 0x000000010202b824 */ /* 0x100fe200078e0a08 */
[----:B------:R-:W-:Y:S01]  /*13c0*/  ISETP.GT.U32.AND P3, PT, R8, R6, PT ;  /* 0x000000060800720c */ /* 0x000fe20003f64070 */
[----:B------:R-:W-:Y:S01]  /*13d0*/  @!P2 IMAD.IADD R10, R10, 0x1, -R8 ;  /* 0x000000010a0aa824 */ /* 0x000fe200078e0a08 */
[----:B------:R-:W-:Y:S01]  /*13e0*/  ISETP.GE.AND P2, PT, R27, RZ, PT ;  /* 0x000000ff1b00720c */ /* 0x000fe20003f46270 */
[----:B------:R-:W-:Y:S01]  /*13f0*/  IMAD.MOV R20, RZ, RZ, -R20 ;  /* 0x000000ffff147224 */ /* 0x000fe200078e0a14 */
[----:B------:R-:W1:Y:S03]  /*1400*/  LDC R27, c[0x0][0x230] ;  /* 0x00008c00ff1b7b82 */ /* 0x000e660000000800 */
[----:B------:R-:W-:-:S04]  /*1410*/  IMAD R17, R8, R20, R17 ;  /* 0x0000001408117224 */ /* 0x000fc800078e0211 */
[----:B------:R-:W-:Y:S01]  /*1420*/  @!P6 IMAD.IADD R9, R9, 0x1, -R8 ;  /* 0x000000010909e824 */ /* 0x000fe200078e0a08 */
[----:B------:R-:W-:Y:S01]  /*1430*/  ISETP.GT.U32.AND P6, PT, R8, R17, PT ;  /* 0x000000110800720c */ /* 0x000fe20003fc4070 */
[----:B------:R-:W-:Y:S02]  /*1440*/  IMAD.MOV.U32 R18, RZ, RZ, R12 ;  /* 0x000000ffff127224 */ /* 0x000fe400078e000c */
[----:B------:R-:W-:Y:S02]  /*1450*/  @!P3 IMAD.IADD R6, R6, 0x1, -R8 ;  /* 0x000000010606b824 */ /* 0x000fe400078e0a08 */
[----:B------:R-:W-:Y:S01]  /*1460*/  @!P1 IMAD.MOV R14, RZ, RZ, -R14 ;  /* 0x000000ffff0e9224 */ /* 0x000fe200078e0a0e */
[C---:B------:R-:W-:Y:S01]  /*1470*/  ISETP.GT.U32.AND P1, PT, R8.reuse, R0, PT ;  /* 0x000000000800720c */ /* 0x040fe20003f24070 */
[----:B------:R-:W-:Y:S01]  /*1480*/  @!P5 IMAD.MOV R18, RZ, RZ, -R18 ;  /* 0x000000ffff12d224 */ /* 0x000fe200078e0a12 */
[----:B------:R-:W-:Y:S01]  /*1490*/  ISETP.GT.U32.AND P5, PT, R8, R6, PT ;  /* 0x000000060800720c */ /* 0x000fe20003fa4070 */
[C---:B0-----:R-:W-:Y:S01]  /*14a0*/  IMAD.SHL.U32 R12, R26.reuse, 0x2, RZ ;  /* 0x000000021a0c7824 */ /* 0x041fe200078e00ff */
[----:B------:R-:W-:-:S03]  /*14b0*/  LOP3.LUT R13, R26, 0x7, RZ, 0xc0, !PT ;  /* 0x000000071a0d7812 */ /* 0x000fc600078ec0ff */
[--C-:B------:R-:W-:Y:S02]  /*14c0*/  @!P6 IMAD.IADD R17, R17, 0x1, -R8.reuse ;  /* 0x000000011111e824 */ /* 0x100fe400078e0a08 */
[----:B-1----:R-:W-:Y:S01]  /*14d0*/  VIADD R27, R27, 0x7f ;  /* 0x0000007f1b1b7836 */ /* 0x002fe20000000000 */
[----:B------:R-:W-:Y:S01]  /*14e0*/  LOP3.LUT R20, R12, 0x10, RZ, 0xc0, !PT ;  /* 0x000000100c147812 */ /* 0x000fe200078ec0ff */
[----:B------:R-:W-:Y:S01]  /*14f0*/  IMAD R13, R13, 0x110, RZ ;  /* 0x000001100d0d7824 */ /* 0x000fe200078e02ff */
[----:B------:R-:W-:Y:S01]  /*1500*/  ISETP.GE.AND P3, PT, R22, RZ, PT ;  /* 0x000000ff1600720c */ /* 0x000fe20003f66270 */
[----:B------:R-:W-:Y:S01]  /*1510*/  @!P1 IMAD.IADD R0, R0, 0x1, -R8 ;  /* 0x0000000100009824 */ /* 0x000fe200078e0a08 */
[----:B------:R-:W-:Y:S02]  /*1520*/  ISETP.GT.U32.AND P6, PT, R8, R17, PT ;  /* 0x000000110800720c */ /* 0x000fe40003fc4070 */
[----:B------:R-:W-:Y:S02]  /*1530*/  LOP3.LUT R22, R20, 0x20, R26, 0xf8, !PT ;  /* 0x0000002014167812 */ /* 0x000fe400078ef81a */
[----:B------:R-:W-:Y:S01]  /*1540*/  ISETP.GE.AND P1, PT, R23, RZ, PT ;  /* 0x000000ff1700720c */ /* 0x000fe20003f26270 */
[----:B------:R-:W-:Y:S01]  /*1550*/  @!P5 IMAD.IADD R6, R6, 0x1, -R8 ;  /* 0x000000010606d824 */ /* 0x000fe200078e0a08 */
[----:B------:R-:W-:Y:S01]  /*1560*/  SHF.R.S32.HI R23, RZ, 0x1f, R27 ;  /* 0x0000001fff177819 */ /* 0x000fe2000001141b */
[----:B------:R-:W-:Y:S01]  /*1570*/  IMAD.SHL.U32 R20, R26, 0x80, RZ ;  /* 0x000000801a147824 */ /* 0x000fe200078e00ff */
[----:B------:R-:W-:-:S02]  /*1580*/  ISETP.GE.AND P5, PT, R28, RZ, PT ;  /* 0x000000ff1c00720c */ /* 0x000fc40003fa6270 */
[----:B------:R-:W-:Y:S02]  /*1590*/  LOP3.LUT R22, R13, R22, RZ, 0x3c, !PT ;  /* 0x000000160d167212 */ /* 0x000fe400078e3cff */
[----:B------:R-:W-:Y:S02]  /*15a0*/  LOP3.LUT R28, R26, 0x3f, RZ, 0xc0, !PT ;  /* 0x0000003f1a1c7812 */ /* 0x000fe400078ec0ff */
[----:B------:R-:W-:Y:S02]  /*15b0*/  LEA.HI R23, R23, R27, RZ, 0x7 ;  /* 0x0000001b17177211 */ /* 0x000fe400078f38ff */
[----:B------:R-:W-:Y:S02]  /*15c0*/  LOP3.LUT R27, R13, 0x30, R12, 0x78, !PT ;  /* 0x000000300d1b7812 */ /* 0x000fe400078e780c */
[----:B------:R-:W-:Y:S01]  /*15d0*/  LOP3.LUT R12, R22, 0x800, R20, 0xf8, !PT ;  /* 0x00000800160c7812 */ /* 0x000fe200078ef814 */
[----:B------:R-:W-:Y:S01]  /*15e0*/  IMAD.MOV.U32 R20, RZ, RZ, R3 ;  /* 0x000000ffff147224 */ /* 0x000fe200078e0003 */
[----:B------:R-:W-:Y:S01]  /*15f0*/  LOP3.LUT R24, R28, 0x40, RZ, 0xfc, !PT ;  /* 0x000000401c187812 */ /* 0x000fe200078efcff */
[----:B------:R-:W-:-:S02]  /*1600*/  @!P6 IMAD.IADD R17, R17, 0x1, -R8 ;  /* 0x000000011111e824 */ /* 0x000fc400078e0a08 */
[----:B------:R-:W-:Y:S01]  /*1610*/  @!P3 IMAD.MOV R20, RZ, RZ, -R20 ;  /* 0x000000ffff14b224 */ /* 0x000fe200078e0a14 */
[----:B------:R-:W-:Y:S01]  /*1620*/  ISETP.GE.AND P3, PT, R29, RZ, PT ;  /* 0x000000ff1d00720c */ /* 0x000fe20003f66270 */
[----:B------:R-:W-:Y:S02]  /*1630*/  IMAD R13, R24, UR5, RZ ;  /* 0x00000005180d7c24 */ /* 0x000fe4000f8e02ff */
[----:B------:R-:W-:Y:S01]  /*1640*/  IMAD.MOV.U32 R8, RZ, RZ, R2 ;  /* 0x000000ffff087224 */ /* 0x000fe200078e0002 */
[----:B------:R0:W-:Y:S03]  /*1650*/  STL [R1+0x120], R12 ;  /* 0x0001200c01007387 */ /* 0x0001e60000100800 */
[----:B------:R-:W-:Y:S02]  /*1660*/  @!P1 IMAD.MOV R8, RZ, RZ, -R8 ;  /* 0x000000ffff089224 */ /* 0x000fe400078e0a08 */
[----:B------:R-:W-:Y:S01]  /*1670*/  @!P0 IMAD.MOV R10, RZ, RZ, -R10 ;  /* 0x000000ffff0a8224 */ /* 0x000fe200078e0a0a */
[----:B0-----:R-:W-:Y:S01]  /*1680*/  LEA R12, P1, R13, UR6, 0x1 ;  /* 0x000000060d0c7c11 */ /* 0x001fe2000f8208ff */
[----:B------:R-:W-:-:S03]  /*1690*/  IMAD R3, R28, UR5, RZ ;  /* 0x000000051c037c24 */ /* 0x000fc6000f8e02ff */
[----:B------:R-:W-:Y:S01]  /*16a0*/  LEA.HI.X.SX32 R13, R13, UR7, 0x1, P1 ;  /* 0x000000070d0d7c11 */ /* 0x000fe200088f0eff */
[----:B------:R-:W-:Y:S02]  /*16b0*/  @!P4 IMAD.MOV R0, RZ, RZ, -R0 ;  /* 0x000000ffff00c224 */ /* 0x000fe400078e0a00 */
[----:B------:R-:W-:Y:S02]  /*16c0*/  @!P2 IMAD.MOV R9, RZ, RZ, -R9 ;  /* 0x000000ffff09a224 */ /* 0x000fe400078e0a09 */
[----:B------:R-:W-:Y:S02]  /*16d0*/  @!P5 IMAD.MOV R6, RZ, RZ, -R6 ;  /* 0x000000ffff06d224 */ /* 0x000fe400078e0a06 */
[----:B------:R-:W-:Y:S01]  /*16e0*/  @!P3 IMAD.MOV R17, RZ, RZ, -R17 ;  /* 0x000000ffff11b224 */ /* 0x000fe200078e0a11 */
[----:B------:R-:W-:Y:S01]  /*16f0*/  LEA R2, P6, R3, UR6, 0x1 ;  /* 0x0000000603027c11 */ /* 0x000fe2000f8c08ff */
[----:B------:R-:W-:Y:S01]  /*1700*/  ULDC UR6, c[0x0][0x240] ;  /* 0x0000900000067ab9 */ /* 0x000fe20000000800 */
[----:B------:R0:W-:Y:S01]  /*1710*/  STL [R1+0x400], R27 ;  /* 0x0004001b01007387 */ /* 0x0001e20000100800 */
[----:B--2---:R-:W-:-:S02]  /*1720*/  ISETP.NE.AND P1, PT, R21, RZ, PT ;  /* 0x000000ff1500720c */ /* 0x004fc40003f25270 */
[----:B------:R-:W-:-:S04]  /*1730*/  LOP3.LUT R21, RZ, R21, RZ, 0x33, !PT ;  /* 0x00000015ff157212 */ /* 0x000fc800078e33ff */
[C---:B------:R-:W-:Y:S02]  /*1740*/  SEL R10, R21.reuse, R10, !P1 ;  /* 0x0000000a150a7207 */ /* 0x040fe40004800000 */
[C---:B------:R-:W-:Y:S02]  /*1750*/  SEL R4, R21.reuse, R4, !P1 ;  /* 0x0000000415047207 */ /* 0x040fe40004800000 */
[C---:B------:R-:W-:Y:S02]  /*1760*/  SEL R5, R21.reuse, R5, !P1 ;  /* 0x0000000515057207 */ /* 0x040fe40004800000 */
[C---:B------:R-:W-:Y:S02]  /*1770*/  SEL R7, R21.reuse, R7, !P1 ;  /* 0x0000000715077207 */ /* 0x040fe40004800000 */
[C---:B------:R-:W-:Y:S02]  /*1780*/  SEL R11, R21.reuse, R11, !P1 ;  /* 0x0000000b150b7207 */ /* 0x040fe40004800000 */
[----:B------:R-:W-:-:S02]  /*1790*/  SEL R22, R21, R14, !P1 ;  /* 0x0000000e15167207 */ /* 0x000fc40004800000 */
        /* <DEDUP_REMOVED lines=9> */
[----:B------:R-:W-:Y:S01]  /*1830*/  SEL R21, R21, R17, !P1 ;  /* 0x0000001115157207 */ /* 0x000fe20004800000 */
[----:B------:R-:W-:Y:S02]  /*1840*/  IMAD R10, R10, UR6, RZ ;  /* 0x000000060a0a7c24 */ /* 0x000fe4000f8e02ff */
[----:B------:R-:W-:Y:S02]  /*1850*/  IMAD R14, R4, UR6, RZ ;  /* 0x00000006040e7c24 */ /* 0x000fe4000f8e02ff */
[----:B------:R-:W-:-:S02]  /*1860*/  IMAD R0, R5, UR6, RZ ;  /* 0x0000000605007c24 */ /* 0x000fc4000f8e02ff */
[----:B------:R-:W-:Y:S02]  /*1870*/  IMAD R5, R21, UR6, RZ ;  /* 0x0000000615057c24 */ /* 0x000fe4000f8e02ff */
[----:B------:R-:W-:Y:S02]  /*1880*/  IMAD.MOV.U32 R4, RZ, RZ, R27 ;  /* 0x000000ffff047224 */ /* 0x000fe400078e001b */
[----:B------:R-:W-:Y:S02]  /*1890*/  IMAD R15, R7, UR6, RZ ;  /* 0x00000006070f7c24 */ /* 0x000fe4000f8e02ff */
[----:B------:R-:W-:Y:S02]  /*18a0*/  IMAD R16, R11, UR6, RZ ;  /* 0x000000060b107c24 */ /* 0x000fe4000f8e02ff */
[----:B------:R-:W-:Y:S02]  /*18b0*/  IMAD R17, R22, UR6, RZ ;  /* 0x0000000616117c24 */ /* 0x000fe4000f8e02ff */
[----:B------:R-:W-:-:S02]  /*18c0*/  IMAD.MOV.U32 R21, RZ, RZ, R10 ;  /* 0x000000ffff157224 */ /* 0x000fc400078e000a */
[----:B------:R-:W-:Y:S02]  /*18d0*/  IMAD R22, R8, UR6, RZ ;  /* 0x0000000608167c24 */ /* 0x000fe4000f8e02ff */
[----:B0-----:R-:W-:Y:S02]  /*18e0*/  IMAD R27, R9, UR6, RZ ;  /* 0x00000006091b7c24 */ /* 0x001fe4000f8e02ff */
[--C-:B------:R-:W-:Y:S01]  /*18f0*/  IMAD.WIDE R10, R14, 0x2, R12.reuse ;  /* 0x000000020e0a7825 */ /* 0x100fe200078e020c */
[----:B------:R-:W-:Y:S03]  /*1900*/  STL [R1+0x60], R5 ;  /* 0x0000600501007387 */ /* 0x000fe60000100800 */
[----:B------:R-:W-:Y:S02]  /*1910*/  IMAD R18, R23, UR6, RZ ;  /* 0x0000000617127c24 */ /* 0x000fe4000f8e02ff */
[----:B------:R-:W-:Y:S01]  /*1920*/  IMAD.WIDE R8, R0, 0x2, R12 ;  /* 0x0000000200087825 */ /* 0x000fe200078e020c */
[----:B------:R0:W-:Y:S03]  /*1930*/  STL.64 [R1+0x58], R10 ;  /* 0x0000580a01007387 */ /* 0x0001e60000100a00 */
[----:B------:R-:W-:-:S02]  /*1940*/  IMAD R23, R6, UR6, RZ ;  /* 0x0000000606177c24 */ /* 0x000fc4000f8e02ff */
[--C-:B------:R-:W-:Y:S01]  /*1950*/  IMAD.WIDE R6, R15, 0x2, R12.reuse ;  /* 0x000000020f067825 */ /* 0x100fe200078e020c */
[----:B------:R1:W-:Y:S03]  /*1960*/  STL.64 [R1+0x48], R8 ;  /* 0x0000480801007387 */ /* 0x0003e60000100a00 */
[----:B------:R-:W-:Y:S01]  /*1970*/  IMAD R24, R24, UR6, RZ ;  /* 0x0000000618187c24 */ /* 0x000fe2000f8e02ff */
[----:B------:R2:W-:Y:S01]  /*1980*/  STL.64 [R1+0x38], R6 ;  /* 0x0000380601007387 */ /* 0x0005e20000100a00 */
[----:B0-----:R-:W-:-:S04]  /*1990*/  IMAD.WIDE R10, R16, 0x2, R12 ;  /* 0x00000002100a7825 */ /* 0x001fc800078e020c */
[----:B------:R-:W-:-:S04]  /*19a0*/  IMAD.WIDE R28, R24, 0x2, R12 ;  /* 0x00000002181c7825 */ /* 0x000fc800078e020c */
[--C-:B-1----:R-:W-:Y:S01]  /*19b0*/  IMAD.WIDE R8, R17, 0x2, R12.reuse ;  /* 0x0000000211087825 */ /* 0x102fe200078e020c */
[----:B------:R-:W-:Y:S03]  /*19c0*/  STL.64 [R1+0x28], R10 ;  /* 0x0000280a01007387 */ /* 0x000fe60000100a00 */
[----:B--2---:R-:W-:Y:S01]  /*19d0*/  IMAD.WIDE R6, R18, 0x2, R12 ;  /* 0x0000000212067825 */ /* 0x004fe200078e020c */
[----:B------:R-:W-:Y:S04]  /*19e0*/  STL.64 [R1+0x18], R8 ;  /* 0x0000180801007387 */ /* 0x000fe80000100a00 */
[----:B------:R0:W-:Y:S04]  /*19f0*/  STL.64 [R1+0xd58], R28 ;  /* 0x000d581c01007387 */ /* 0x0001e80000100a00 */
[----:B------:R1:W-:Y:S04]  /*1a00*/  STL.64 [R1+0x8], R6 ;  /* 0x0000080601007387 */ /* 0x0003e80000100a00 */
[----:B0-----:R-:W2:Y:S01]  /*1a10*/  LDL R28, [R1+0x60] ;  /* 0x00006000011c7983 */ /* 0x001ea20000100800 */
[----:B------:R-:W-:-:S02]  /*1a20*/  IMAD R19, R19, UR6, RZ ;  /* 0x0000000613137c24 */ /* 0x000fc4000f8e02ff */
[----:B------:R-:W-:Y:S02]  /*1a30*/  IMAD R25, R25, UR6, RZ ;  /* 0x0000000619197c24 */ /* 0x000fe4000f8e02ff */
[----:B------:R-:W-:Y:S02]  /*1a40*/  IMAD.MOV.U32 R29, RZ, RZ, R4 ;  /* 0x000000ffff1d7224 */ /* 0x000fe400078e0004 */
[----:B------:R-:W-:-:S04]  /*1a50*/  IMAD.WIDE R4, R19, 0x2, R12 ;  /* 0x0000000213047825 */ /* 0x000fc800078e020c */
[----:B------:R-:W-:Y:S02]  /*1a60*/  IMAD R20, R20, UR6, RZ ;  /* 0x0000000614147c24 */ /* 0x000fe4000f8e02ff */
[----:B------:R-:W-:Y:S02]  /*1a70*/  IMAD R26, R26, UR6, RZ ;  /* 0x000000061a1a7c24 */ /* 0x000fe4000f8e02ff */
[--C-:B-1----:R-:W-:Y:S01]  /*1a80*/  IMAD.WIDE R6, R25, 0x2, R12.reuse ;  /* 0x0000000219067825 */ /* 0x102fe200078e020c */
[----:B------:R0:W-:Y:S01]  /*1a90*/  STL.64 [R1+0xd60], R4 ;  /* 0x000d600401007387 */ /* 0x0001e20000100a00 */
[----:B------:R-:W-:Y:S01]  /*1aa0*/  LEA.HI.X.SX32 R3, R3, UR7, 0x1, P6 ;  /* 0x0000000703037c11 */ /* 0x000fe2000b0f0eff */
[----:B------:R-:W-:Y:S01]  /*1ab0*/  ULDC UR6, c[0x0][0x234] ;  /* 0x00008d0000067ab9 */ /* 0x000fe20000000800 */
[--C-:B------:R-:W-:Y:S01]  /*1ac0*/  IMAD.WIDE R8, R22, 0x2, R12.reuse ;  /* 0x0000000216087825 */ /* 0x100fe200078e020c */
[----:B------:R1:W-:Y:S03]  /*1ad0*/  STL.64 [R1+0xd68], R6 ;  /* 0x000d680601007387 */ /* 0x0003e60000100a00 */
[--C-:B------:R-:W-:Y:S01]  /*1ae0*/  IMAD.WIDE R10, R20, 0x2, R12.reuse ;  /* 0x00000002140a7825 */ /* 0x100fe200078e020c */
[----:B------:R3:W-:Y:S03]  /*1af0*/  STL.64 [R1+0xd70], R8 ;  /* 0x000d700801007387 */ /* 0x0007e60000100a00 */
[--C-:B0-----:R-:W-:Y:S01]  /*1b00*/  IMAD.WIDE R4, R26, 0x2, R12.reuse ;  /* 0x000000021a047825 */ /* 0x101fe200078e020c */
[----:B------:R-:W-:Y:S03]  /*1b10*/  STL.64 [R1+0xd78], R10 ;  /* 0x000d780a01007387 */ /* 0x000fe60000100a00 */
[--C-:B-1----:R-:W-:Y:S01]  /*1b20*/  IMAD.WIDE R6, R21, 0x2, R12.reuse ;  /* 0x0000000215067825 */ /* 0x102fe200078e020c */
[----:B------:R0:W-:Y:S03]  /*1b30*/  STL.64 [R1+0x70], R4 ;  /* 0x0000700401007387 */ /* 0x0001e60000100a00 */
[----:B---3--:R-:W-:-:S05]  /*1b40*/  IMAD.WIDE R8, R27, 0x2, R12 ;  /* 0x000000021b087825 */ /* 0x008fca00078e020c */
[----:B------:R-:W-:Y:S01]  /*1b50*/  STL.64 [R1+0x78], R8 ;  /* 0x0000780801007387 */ /* 0x000fe20000100a00 */
[----:B0-----:R-:W-:-:S03]  /*1b60*/  IMAD.WIDE R4, R23, 0x2, R12 ;  /* 0x0000000217047825 */ /* 0x001fc600078e020c */
[----:B------:R0:W-:Y:S04]  /*1b70*/  STL.64 [R1+0x80], R6 ;  /* 0x0000800601007387 */ /* 0x0001e80000100a00 */
[----:B------:R1:W-:Y:S01]  /*1b80*/  STL.64 [R1+0x88], R4 ;  /* 0x0000880401007387 */ /* 0x0003e20000100a00 */
[----:B0-----:R-:W-:-:S04]  /*1b90*/  IMAD.WIDE R6, R14, 0x2, R2 ;  /* 0x000000020e067825 */ /* 0x001fc800078e0202 */
[----:B-1----:R-:W-:-:S04]  /*1ba0*/  IMAD.WIDE R4, R0, 0x2, R2 ;  /* 0x0000000200047825 */ /* 0x002fc800078e0202 */
[----:B------:R-:W-:Y:S02]  /*1bb0*/  IMAD.MOV.U32 R0, RZ, RZ, R29 ;  /* 0x000000ffff007224 */ /* 0x000fe400078e001d */
[----:B--2---:R-:W-:-:S05]  /*1bc0*/  IMAD.WIDE R8, R28, 0x2, R12 ;  /* 0x000000021c087825 */ /* 0x004fca00078e020c */
[----:B------:R-:W-:Y:S04]  /*1bd0*/  STL.64 [R1+0x90], R8 ;  /* 0x0000900801007387 */ /* 0x000fe80000100a00 */
[----:B------:R-:W-:Y:S04]  /*1be0*/  STL.64 [R1+0x50], R6 ;  /* 0x0000500601007387 */ /* 0x000fe80000100a00 */
[----:B------:R0:W-:Y:S04]  /*1bf0*/  STL [R1+0xd88], R0 ;  /* 0x000d880001007387 */ /* 0x0001e80000100800 */
[----:B------:R-:W-:Y:S04]  /*1c00*/  STL.64 [R1+0x40], R4 ;  /* 0x0000400401007387 */ /* 0x000fe80000100a00 */
[----:B0-----:R-:W2:Y:S04]  /*1c10*/  LDL.LU R0, [R1+0x60] ;  /* 0x0000600001007983 */ /* 0x001ea80000300800 */
[----:B------:R-:W3:Y:S04]  /*1c20*/  LDL.LU.64 R8, [R1+0x18] ;  /* 0x0000180001087983 */ /* 0x000ee80000300a00 */
[----:B---3--:R0:W-:Y:S04]  /*1c30*/  STL.64 [R1+0xd80], R8 ;  /* 0x000d800801007387 */ /* 0x0081e80000100a00 */
[----:B0-----:R-:W3:Y:S04]  /*1c40*/  LDL.LU.64 R8, [R1+0x28] ;  /* 0x0000280001087983 */ /* 0x001ee80000300a00 */
[----:B---3--:R0:W-:Y:S04]  /*1c50*/  STL.64 [R1+0xd90], R8 ;  /* 0x000d900801007387 */ /* 0x0081e80000100a00 */
[----:B0-----:R-:W3:Y:S04]  /*1c60*/  LDL.LU.64 R8, [R1+0x38] ;  /* 0x0000380001087983 */ /* 0x001ee80000300a00 */
[----:B---3--:R0:W-:Y:S04]  /*1c70*/  STL.64 [R1+0xd98], R8 ;  /* 0x000d980801007387 */ /* 0x0081e80000100a00 */
[----:B0-----:R-:W3:Y:S04]  /*1c80*/  LDL.LU.64 R8, [R1+0x40] ;  /* 0x0000400001087983 */ /* 0x001ee80000300a00 */
[----:B---3--:R0:W-:Y:S04]  /*1c90*/  STL.64 [R1+0xda0], R8 ;  /* 0x000da00801007387 */ /* 0x0081e80000100a00 */
[----:B0-----:R-:W3:Y:S04]  /*1ca0*/  LDL.LU.64 R8, [R1+0x48] ;  /* 0x0000480001087983 */ /* 0x001ee80000300a00 */
[----:B---3--:R0:W-:Y:S04]  /*1cb0*/  STL.64 [R1+0xda8], R8 ;  /* 0x000da80801007387 */ /* 0x0081e80000100a00 */
[----:B0-----:R-:W3:Y:S01]  /*1cc0*/  LDL.LU.64 R8, [R1+0x50] ;  /* 0x0000500001087983 */ /* 0x001ee20000300a00 */
[----:B------:R-:W-:-:S03]  /*1cd0*/  IMAD.WIDE R12, R15, 0x2, R2 ;  /* 0x000000020f0c7825 */ /* 0x000fc600078e0202 */
[----:B---3--:R0:W-:Y:S04]  /*1ce0*/  STL.64 [R1+0xdb0], R8 ;  /* 0x000db00801007387 */ /* 0x0081e80000100a00 */
[----:B0-----:R-:W3:Y:S01]  /*1cf0*/  LDL.LU.64 R8, [R1+0x58] ;  /* 0x0000580001087983 */ /* 0x001ee20000300a00 */
[----:B------:R-:W-:-:S04]  /*1d00*/  IMAD.WIDE R10, R16, 0x2, R2 ;  /* 0x00000002100a7825 */ /* 0x000fc800078e0202 */
[----:B------:R-:W-:-:S04]  /*1d10*/  IMAD.WIDE R6, R17, 0x2, R2 ;  /* 0x0000000211067825 */ /* 0x000fc800078e0202 */
[----:B------:R-:W-:-:S04]  /*1d20*/  IMAD.WIDE R28, R18, 0x2, R2 ;  /* 0x00000002121c7825 */ /* 0x000fc800078e0202 */
[----:B------:R-:W-:-:S04]  /*1d30*/  IMAD.WIDE R14, R19, 0x2, R2 ;  /* 0x00000002130e7825 */ /* 0x000fc800078e0202 */
[----:B------:R-:W-:-:S04]  /*1d40*/  IMAD.WIDE R16, R25, 0x2, R2 ;  /* 0x0000000219107825 */ /* 0x000fc800078e0202 */
[----:B------:R-:W-:Y:S01]  /*1d50*/  IMAD.WIDE R18, R22, 0x2, R2 ;  /* 0x0000000216127825 */ /* 0x000fe200078e0202 */
[----:B---3--:R0:W-:Y:S04]  /*1d60*/  STL.64 [R1+0xdb8], R8 ;  /* 0x000db80801007387 */ /* 0x0081e80000100a00 */
[----:B------:R-:W3:Y:S04]  /*1d70*/  LDL.LU.64 R4, [R1+0x8] ;  /* 0x0000080001047983 */ /* 0x000ee80000300a00 */
[----:B------:R1:W-:Y:S01]  /*1d80*/  STL.64 [R1+0x30], R12 ;  /* 0x0000300c01007387 */ /* 0x0003e20000100a00 */
[----:B0-----:R-:W-:-:S02]  /*1d90*/  IMAD.MOV.U32 R8, RZ, RZ, R21 ;  /* 0x000000ffff087224 */ /* 0x001fc400078e0015 */
[----:B------:R-:W-:Y:S02]  /*1da0*/  IMAD.MOV.U32 R9, RZ, RZ, R23 ;  /* 0x000000ffff097224 */ /* 0x000fe400078e0017 */
[----:B------:R-:W-:-:S04]  /*1db0*/  IMAD.WIDE R22, R26, 0x2, R2 ;  /* 0x000000021a167825 */ /* 0x000fc800078e0202 */
[----:B-1----:R-:W-:-:S04]  /*1dc0*/  IMAD.WIDE R12, R24, 0x2, R2 ;  /* 0x00000002180c7825 */ /* 0x002fc800078e0202 */
[----:B------:R-:W-:-:S04]  /*1dd0*/  IMAD.WIDE R24, R27, 0x2, R2 ;  /* 0x000000021b187825 */ /* 0x000fc800078e0202 */
[----:B------:R-:W-:-:S04]  /*1de0*/  IMAD.WIDE R26, R8, 0x2, R2 ;  /* 0x00000002081a7825 */ /* 0x000fc800078e0202 */
[----:B------:R-:W-:-:S05]  /*1df0*/  IMAD.WIDE R8, R9, 0x2, R2 ;  /* 0x0000000209087825 */ /* 0x000fca00078e0202 */
[----:B------:R0:W-:Y:S04]  /*1e00*/  STL.64 [R1+0x68], R8 ;  /* 0x0000680801007387 */ /* 0x0001e80000100a00 */
[----:B0-----:R-:W4:Y:S01]  /*1e10*/  LDL.LU.64 R8, [R1+0xdb8] ;  /* 0x000db80001087983 */ /* 0x001f220000300a00 */
[----:B------:R-:W-:-:S04]  /*1e20*/  IMAD.WIDE R20, R20, 0x2, R2 ;  /* 0x0000000214147825 */ /* 0x000fc800078e0202 */
[----:B--2---:R-:W-:-:S05]  /*1e30*/  IMAD.WIDE R2, R0, 0x2, R2 ;  /* 0x0000000200027825 */ /* 0x004fca00078e0202 */
[----:B------:R0:W-:Y:S04]  /*1e40*/  STL.64 [R1+0x60], R2 ;  /* 0x0000600201007387 */ /* 0x0001e80000100a00 */
[----:B0-----:R-:W2:Y:S04]  /*1e50*/  LDL.LU.64 R2, [R1+0x30] ;  /* 0x0000300001027983 */ /* 0x001ea80000300a00 */
[----:B----4-:R0:W-:Y:S01]  /*1e60*/  STL [R1+0xd1c], R8 ;  /* 0x000d1c0801007387 */ /* 0x0101e20000100800 */
[----:B------:R-:W-:-:S03]  /*1e70*/  IMAD.MOV.U32 R0, RZ, RZ, R9 ;  /* 0x000000ffff007224 */ /* 0x000fc600078e0009 */
[----:B0-----:R-:W4:Y:S04]  /*1e80*/  LDL.LU.64 R8, [R1+0xdb0] ;  /* 0x000db00001087983 */ /* 0x001f280000300a00 */
[----:B----4-:R-:W-:Y:S04]  /*1e90*/  STL [R1+0xd18], R8 ;  /* 0x000d180801007387 */ /* 0x010fe80000100800 */
[----:B------:R0:W-:Y:S02]  /*1ea0*/  STL [R1+0xd14], R0 ;  /* 0x000d140001007387 */ /* 0x0001e40000100800 */
[----:B0-----:R-:W-:-:S02]  /*1eb0*/  IMAD.MOV.U32 R0, RZ, RZ, R9 ;  /* 0x000000ffff007224 */ /* 0x001fc400078e0009 */
[----:B------:R-:W4:Y:S04]  /*1ec0*/  LDL.LU.64 R8, [R1+0xda8] ;  /* 0x000da80001087983 */ /* 0x000f280000300a00 */
        /* <DEDUP_REMOVED lines=12> */
[----:B------:R0:W-:Y:S04]  /*1f90*/  STL [R1+0xcf4], R0 ;  /* 0x000cf40001007387 */ /* 0x0001e80000100800 */
[----:B0-----:R-:W3:Y:S04]  /*1fa0*/  LDL.LU R0, [R1+0xd88] ;  /* 0x000d880001007983 */ /* 0x001ee80000300800 */
[----:B--2---:R0:W-:Y:S02]  /*1fb0*/  STL [R1+0xcf8], R2 ;  /* 0x000cf80201007387 */ /* 0x0041e40000100800 */
[----:B0-----:R-:W-:-:S02]  /*1fc0*/  IMAD.MOV.U32 R2, RZ, RZ, R3 ;  /* 0x000000ffff027224 */ /* 0x001fc400078e0003 */
[----:B----4-:R-:W-:Y:S04]  /*1fd0*/  STL [R1+0xcf0], R8 ;  /* 0x000cf00801007387 */ /* 0x010fe80000100800 */
[----:B------:R0:W-:Y:S04]  /*1fe0*/  STL [R1+0xcec], R2 ;  /* 0x000cec0201007387 */ /* 0x0001e80000100800 */
[----:B------:R-:W2:Y:S01]  /*1ff0*/  LDL R3, [R1+0x120] ;  /* 0x0001200001037983 */ /* 0x000ea20000100800 */
[----:B0-----:R-:W-:-:S03]  /*2000*/  IMAD.MOV.U32 R2, RZ, RZ, R9 ;  /* 0x000000ffff027224 */ /* 0x001fc600078e0009 */
[----:B------:R-:W4:Y:S04]  /*2010*/  LDL.LU.64 R8, [R1+0xd80] ;  /* 0x000d800001087983 */ /* 0x000f280000300a00 */
[----:B------:R-:W-:Y:S04]  /*2020*/  STL [R1+0xce8], R10 ;  /* 0x000ce80a01007387 */ /* 0x000fe80000100800 */
[----:B------:R0:W-:Y:S02]  /*2030*/  STL [R1+0xce4], R2 ;  /* 0x000ce40201007387 */ /* 0x0001e40000100800 */
[----:B0-----:R-:W-:-:S02]  /*2040*/  IMAD.MOV.U32 R2, RZ, RZ, R11 ;  /* 0x000000ffff027224 */ /* 0x001fc400078e000b */
[----:B------:R-:W2:Y:S04]  /*2050*/  LDL.LU.64 R10, [R1+0xd78] ;  /* 0x000d7800010a7983 */ /* 0x000ea80000300a00 */
[----:B----4-:R-:W-:Y:S04]  /*2060*/  STL [R1+0xce0], R8 ;  /* 0x000ce00801007387 */ /* 0x010fe80000100800 */
[----:B------:R0:W-:Y:S02]  /*2070*/  STL [R1+0xcdc], R2 ;  /* 0x000cdc0201007387 */ /* 0x0001e40000100800 */
[----:B0-----:R-:W-:-:S02]  /*2080*/  IMAD.MOV.U32 R2, RZ, RZ, R9 ;  /* 0x000000ffff027224 */ /* 0x001fc400078e0009 */
[----:B------:R-:W4:Y:S04]  /*2090*/  LDL.LU.64 R8, [R1+0xd70] ;  /* 0x000d700001087983 */ /* 0x000f280000300a00 */
[----:B------:R-:W-:Y:S04]  /*20a0*/  STL [R1+0xcd8], R6 ;  /* 0x000cd80601007387 */ /* 0x000fe80000100800 */
[----:B------:R0:W-:Y:S02]  /*20b0*/  STL [R1+0xcd4], R2 ;  /* 0x000cd40201007387 */ /* 0x0001e40000100800 */
[----:B0-----:R-:W-:-:S02]  /*20c0*/  IMAD.MOV.U32 R2, RZ, RZ, R7 ;  /* 0x000000ffff027224 */ /* 0x001fc400078e0007 */
[----:B------:R-:W2:Y:S04]  /*20d0*/  LDL.LU.64 R6, [R1+0xd68] ;  /* 0x000d680001067983 */ /* 0x000ea80000300a00 */
[----:B---3--:R-:W-:Y:S04]  /*20e0*/  STL [R1+0xcd0], R4 ;  /* 0x000cd00401007387 */ /* 0x008fe80000100800 */
[----:B------:R0:W-:Y:S02]  /*20f0*/  STL [R1+0xccc], R2 ;  /* 0x000ccc0201007387 */ /* 0x0001e40000100800 */
[----:B0-----:R-:W-:-:S02]  /*2100*/  IMAD.MOV.U32 R2, RZ, RZ, R5 ;  /* 0x000000ffff027224 */ /* 0x001fc400078e0005 */
[----:B------:R-:W3:Y:S04]  /*2110*/  LDL.LU.64 R4, [R1+0xd60] ;  /* 0x000d600001047983 */ /* 0x000ee80000300a00 */
[----:B------:R-:W-:Y:S04]  /*2120*/  STL [R1+0xcc8], R28 ;  /* 0x000cc81c01007387 */ /* 0x000fe80000100800 */
[----:B------:R0:W-:Y:S02]  /*2130*/  STL [R1+0xcc4], R2 ;  /* 0x000cc40201007387 */ /* 0x0001e40000100800 */
[----:B0-----:R-:W-:-:S02]  /*2140*/  IMAD.MOV.U32 R2, RZ, RZ, R29 ;  /* 0x000000ffff027224 */ /* 0x001fc400078e001d */
[----:B------:R-:W4:Y:S04]  /*2150*/  LDL.LU.64 R28, [R1+0xd58] ;  /* 0x000d5800011c7983 */ /* 0x000f280000300a00 */
[----:B----4-:R-:W-:Y:S04]  /*2160*/  STL [R1+0xcc0], R28 ;  /* 0x000cc01c01007387 */ /* 0x010fe80000100800 */
[----:B------:R-:W-:Y:S04]  /*2170*/  STL [R1+0xcbc], R2 ;  /* 0x000cbc0201007387 */ /* 0x000fe80000100800 */
[----:B------:R-:W-:Y:S04]  /*2180*/  STL [R1+0xcb4], R29 ;  /* 0x000cb41d01007387 */ /* 0x000fe80000100800 */
[----:B------:R-:W-:Y:S04]  /*2190*/  STL [R1+0xcb8], R12 ;  /* 0x000cb80c01007387 */ /* 0x000fe80000100800 */
[----:B------:R0:W-:Y:S04]  /*21a0*/  STL [R1+0xcac], R13 ;  /* 0x000cac0d01007387 */ /* 0x0001e80000100800 */
[----:B0-----:R-:W4:Y:S04]  /*21b0*/  LDL.LU.64 R12, [R1+0x70] ;  /* 0x00007000010c7983 */ /* 0x001f280000300a00 */
[----:B---3--:R-:W-:Y:S04]  /*21c0*/  STL [R1+0xcb0], R4 ;  /* 0x000cb00401007387 */ /* 0x008fe80000100800 */
[----:B------:R-:W-:Y:S04]  /*21d0*/  STL [R1+0xca4], R5 ;  /* 0x000ca40501007387 */ /* 0x000fe80000100800 */
[----:B------:R-:W-:Y:S04]  /*21e0*/  STL [R1+0xca8], R14 ;  /* 0x000ca80e01007387 */ /* 0x000fe80000100800 */
[----:B------:R-:W-:Y:S04]  /*21f0*/  STL [R1+0xc9c], R15 ;  /* 0x000c9c0f01007387 */ /* 0x000fe80000100800 */
[----:B--2---:R-:W-:Y:S04]  /*2200*/  STL [R1+0xca0], R6 ;  /* 0x000ca00601007387 */ /* 0x004fe80000100800 */
[----:B------:R-:W-:Y:S01]  /*2210*/  STL [R1+0xc94], R7 ;  /* 0x000c940701007387 */ /* 0x000fe20000100800 */
[----:B------:R-:W-:-:S03]  /*2220*/  IMAD.MOV.U32 R29, RZ, RZ, R0 ;  /* 0x000000ffff1d7224 */ /* 0x000fc600078e0000 */
[----:B------:R-:W-:Y:S04]  /*2230*/  STL [R1+0xc98], R16 ;  /* 0x000c981001007387 */ /* 0x000fe80000100800 */
[----:B------:R-:W2:Y:S04]  /*2240*/  LDL.LU R2, [R1+0x98] ;  /* 0x0000980001027983 */ /* 0x000ea80000300800 */
[----:B------:R0:W-:Y:S04]  /*2250*/  STL [R1+0xc8c], R17 ;  /* 0x000c8c1101007387 */ /* 0x0001e80000100800 */
[----:B0-----:R-:W3:Y:S04]  /*2260*/  LDL.LU.64 R16, [R1+0x80] ;  /* 0x0000800001107983 */ /* 0x001ee80000300a00 */
[----:B------:R-:W3:Y:S04]  /*2270*/  LDL.LU R0, [R1+0x9c] ;  /* 0x00009c0001007983 */ /* 0x000ee80000300800 */
[----:B------:R-:W3:Y:S04]  /*2280*/  LDL.LU.64 R14, [R1+0x88] ;  /* 0x00008800010e7983 */ /* 0x000ee80000300a00 */
[----:B------:R0:W-:Y:S04]  /*2290*/  STL [R1+0xc90], R8 ;  /* 0x000c900801007387 */ /* 0x0001e80000100800 */
[----:B------:R-:W-:Y:S04]  /*22a0*/  STL [R1+0xc84], R9 ;  /* 0x000c840901007387 */ /* 0x000fe80000100800 */
[----:B------:R-:W3:Y:S04]  /*22b0*/  LDL.LU.64 R6, [R1+0x68] ;  /* 0x0000680001067983 */ /* 0x000ee80000300a00 */
[----:B------:R-:W-:Y:S01]  /*22c0*/  STL [R1+0xc88], R18 ;  /* 0x000c881201007387 */ /* 0x000fe20000100800 */
[----:B0-----:R-:W0:Y:S03]  /*22d0*/  LDC R8, c[0x0][0x238] ;  /* 0x00008e00ff087b82 */ /* 0x001e260000000800 */
[----:B------:R1:W-:Y:S04]  /*22e0*/  STL [R1+0xc7c], R19 ;  /* 0x000c7c1301007387 */ /* 0x0003e80000100800 */
[----:B-1----:R-:W3:Y:S04]  /*22f0*/  LDL.LU.64 R18, [R1+0x78] ;  /* 0x0000780001127983 */ /* 0x002ee80000300a00 */
[----:B------:R-:W-:Y:S04]  /*2300*/  STL [R1+0xc80], R10 ;  /* 0x000c800a01007387 */ /* 0x000fe80000100800 */
[----:B------:R-:W3:Y:S04]  /*2310*/  LDL.LU.64 R4, [R1+0x90] ;  /* 0x0000900001047983 */ /* 0x000ee80000300a00 */
[----:B------:R-:W-:Y:S04]  /*2320*/  STL [R1+0xc74], R11 ;  /* 0x000c740b01007387 */ /* 0x000fe80000100800 */
[----:B------:R-:W-:Y:S04]  /*2330*/  STL [R1+0xc78], R20 ;  /* 0x000c781401007387 */ /* 0x000fe80000100800 */
[----:B------:R-:W-:Y:S04]  /*2340*/  STL [R1+0xc64], R21 ;  /* 0x000c641501007387 */ /* 0x000fe80000100800 */
[----:B----4-:R1:W-:Y:S01]  /*2350*/  STL [R1+0xc6c], R12 ;  /* 0x000c6c0c01007387 */ /* 0x0103e20000100800 */
[----:B------:R-:W-:-:S03]  /*2360*/  IMAD.MOV.U32 R9, RZ, RZ, R13 ;  /* 0x000000ffff097224 */ /* 0x000fc600078e000d */
[----:B-1----:R-:W4:Y:S04]  /*2370*/  LDL.LU.64 R12, [R1+0x60] ;  /* 0x00006000010c7983 */ /* 0x002f280000300a00 */
[----:B------:R1:W-:Y:S04]  /*2380*/  STL [R1+0xc68], R9 ;  /* 0x000c680901007387 */ /* 0x0003e80000100800 */
[----:B------:R-:W-:Y:S04]  /*2390*/  STL [R1+0xc70], R22 ;  /* 0x000c701601007387 */ /* 0x000fe80000100800 */
[----:B------:R-:W-:Y:S01]  /*23a0*/  STL [R1+0xc54], R23 ;  /* 0x000c541701007387 */ /* 0x000fe20000100800 */
[----:B------:R-:W-:-:S02]  /*23b0*/  IMAD.MOV.U32 R28, RZ, RZ, R29 ;  /* 0x000000ffff1c7224 */ /* 0x000fc400078e001d */
[----:B------:R-:W-:Y:S02]  /*23c0*/  IMAD.MOV.U32 R29, RZ, RZ, R3 ;  /* 0x000000ffff1d7224 */ /* 0x000fe400078e0003 */
[----:B--2---:R-:W-:Y:S02]  /*23d0*/  IMAD R2, R2, UR6, RZ ;  /* 0x0000000602027c24 */ /* 0x004fe4000f8e02ff */
[----:B---3--:R-:W-:-:S05]  /*23e0*/  IMAD R0, R0, UR6, RZ ;  /* 0x0000000600007c24 */ /* 0x008fca000f8e02ff */
[----:B------:R-:W-:Y:S01]  /*23f0*/  LEA R10, P0, R0, UR10, 0x1 ;  /* 0x0000000a000a7c11 */ /* 0x000fe2000f8008ff */
[----:B------:R-:W-:Y:S02]  /*2400*/  IMAD.MOV.U32 R3, RZ, RZ, R7 ;  /* 0x000000ffff037224 */ /* 0x000fe400078e0007 */
[----:B-1----:R-:W-:Y:S01]  /*2410*/  IMAD.MOV.U32 R9, RZ, RZ, R19 ;  /* 0x000000ffff097224 */ /* 0x002fe200078e0013 */
[----:B------:R-:W-:Y:S04]  /*2420*/  STL [R1+0xc5c], R18 ;  /* 0x000c5c1201007387 */ /* 0x000fe80000100800 */
[----:B------:R-:W-:Y:S04]  /*2430*/  STL [R1+0xc60], R24 ;  /* 0x000c601801007387 */ /* 0x000fe80000100800 */
[----:B------:R1:W-:Y:S04]  /*2440*/  STL [R1+0xc58], R9 ;  /* 0x000c580901007387 */ /* 0x0003e80000100800 */
[----:B------:R-:W-:Y:S01]  /*2450*/  STL [R1+0xc44], R25 ;  /* 0x000c441901007387 */ /* 0x000fe20000100800 */
[----:B-1----:R-:W-:-:S03]  /*2460*/  IMAD.MOV.U32 R9, RZ, RZ, R17 ;  /* 0x000000ffff097224 */ /* 0x002fc600078e0011 */
[----:B------:R-:W-:Y:S04]  /*2470*/  STL [R1+0xc4c], R16 ;  /* 0x000c4c1001007387 */ /* 0x000fe80000100800 */
[----:B------:R1:W-:Y:S04]  /*2480*/  STL [R1+0xc48], R9 ;  /* 0x000c480901007387 */ /* 0x0003e80000100800 */
[----:B------:R-:W-:Y:S04]  /*2490*/  STL [R1+0xc50], R26 ;  /* 0x000c501a01007387 */ /* 0x000fe80000100800 */
[----:B------:R-:W-:Y:S01]  /*24a0*/  STL [R1+0x430], R27 ;  /* 0x0004301b01007387 */ /* 0x000fe20000100800 */
[----:B-1----:R-:W-:-:S03]  /*24b0*/  IMAD.MOV.U32 R9, RZ, RZ, R15 ;  /* 0x000000ffff097224 */ /* 0x002fc600078e000f */
[----:B------:R1:W-:Y:S04]  /*24c0*/  STL [R1+0x438], R14 ;  /* 0x0004380e01007387 */ /* 0x0003e80000100800 */
[----:B------:R-:W-:Y:S04]  /*24d0*/  STL [R1+0x434], R9 ;  /* 0x0004340901007387 */ /* 0x000fe80000100800 */
[----:B------:R-:W-:Y:S01]  /*24e0*/  STL [R1+0x440], R6 ;  /* 0x0004400601007387 */ /* 0x000fe20000100800 */
[----:B-1----:R-:W-:-:S03]  /*24f0*/  LEA R14, P1, R2, UR10, 0x1 ;  /* 0x0000000a020e7c11 */ /* 0x002fc6000f8208ff */
[----:B------:R-:W-:Y:S01]  /*2500*/  STL [R1+0x43c], R3 ;  /* 0x00043c0301007387 */ /* 0x000fe20000100800 */
[----:B------:R-:W-:Y:S01]  /*2510*/  LEA.HI.X.SX32 R15, R2, UR11, 0x1, P1 ;  /* 0x0000000b020f7c11 */ /* 0x000fe200088f0eff */
[----:B------:R-:W-:Y:S02]  /*2520*/  IMAD.MOV.U32 R2, RZ, RZ, R5 ;  /* 0x000000ffff027224 */ /* 0x000fe400078e0005 */
[----:B------:R0:W-:Y:S01]  /*2530*/  STL [R1+0x448], R4 ;  /* 0x0004480401007387 */ /* 0x0001e20000100800 */
[----:B------:R-:W-:-:S03]  /*2540*/  LEA.HI.X.SX32 R11, R0, UR11, 0x1, P0 ;  /* 0x0000000b000b7c11 */ /* 0x000fc600080f0eff */
[----:B------:R-:W-:Y:S04]  /*2550*/  STL.64 [R1+0x110], R14 ;  /* 0x0001100e01007387 */ /* 0x000fe80000100a00 */
[----:B------:R1:W-:Y:S01]  /*2560*/  STL [R1+0x444], R2 ;  /* 0x0004440201007387 */ /* 0x0003e20000100800 */
[C---:B0-----:R-:W-:Y:S02]  /*2570*/  IMAD R4, R8.reuse, 0x7f, RZ ;  /* 0x0000007f08047824 */ /* 0x041fe400078e02ff */
[----:B------:R-:W-:Y:S02]  /*2580*/  IMAD R6, R8, 0x7e, RZ ;  /* 0x0000007e08067824 */ /* 0x000fe400078e02ff */
[----:B-1----:R-:W-:-:S04]  /*2590*/  IMAD.WIDE R2, R4, 0x2, R14 ;  /* 0x0000000204027825 */ /* 0x002fc800078e020e */
[----:B------:R-:W-:-:S04]  /*25a0*/  IMAD.WIDE R4, R4, 0x2, R10 ;  /* 0x0000000204047825 */ /* 0x000fc800078e020a */
[----:B----4-:R-:W-:Y:S01]  /*25b0*/  IMAD.MOV.U32 R0, RZ, RZ, R13 ;  /* 0x000000ffff007224 */ /* 0x010fe200078e000d */
[----:B------:R-:W-:Y:S04]  /*25c0*/  STL [R1+0xc3c], R12 ;  /* 0x000c3c0c01007387 */ /* 0x000fe80000100800 */
[----:B------:R-:W-:Y:S04]  /*25d0*/  STL.64 [R1+0x118], R10 ;  /* 0x0001180a01007387 */ /* 0x000fe80000100a00 */
[----:B------:R-:W-:Y:S04]  /*25e0*/  STL [R1+0xc40], R2 ;  /* 0x000c400201007387 */ /* 0x000fe80000100800 */
[----:B------:R-:W-:Y:S04]  /*25f0*/  STL [R1+0xc20], R0 ;  /* 0x000c200001007387 */ /* 0x000fe80000100800 */
[----:B------:R0:W-:Y:S04]  /*2600*/  STL [R1+0xc34], R3 ;  /* 0x000c340301007387 */ /* 0x0001e80000100800 */
[----:B------:R1:W-:Y:S01]  /*2610*/  STL [R1+0xc38], R4 ;  /* 0x000c380401007387 */ /* 0x0003e20000100800 */
[----:B0-----:R-:W-:-:S03]  /*2620*/  IMAD.WIDE R2, R6, 0x2, R14 ;  /* 0x0000000206027825 */ /* 0x001fc600078e020e */
[----:B------:R-:W-:Y:S01]  /*2630*/  STL [R1+0xc2c], R5 ;  /* 0x000c2c0501007387 */ /* 0x000fe20000100800 */
[----:B------:R-:W-:-:S03]  /*2640*/  IMAD.WIDE R6, R6, 0x2, R10 ;  /* 0x0000000206067825 */ /* 0x000fc600078e020a */
[----:B------:R-:W-:Y:S01]  /*2650*/  STL [R1+0xc30], R2 ;  /* 0x000c300201007387 */ /* 0x000fe20000100800 */
[----:B-1----:R-:W-:-:S03]  /*2660*/  IMAD R4, R8, 0x7d, RZ ;  /* 0x0000007d08047824 */ /* 0x002fc600078e02ff */
[----:B------:R0:W-:Y:S01]  /*2670*/  STL [R1+0xc24], R3 ;  /* 0x000c240301007387 */ /* 0x0001e20000100800 */
[----:B------:R-:W-:-:S03]  /*2680*/  IMAD R0, R8, 0x7c, RZ ;  /* 0x0000007c08007824 */ /* 0x000fc600078e02ff */
[----:B------:R-:W-:Y:S01]  /*2690*/  STL [R1+0xc28], R6 ;  /* 0x000c280601007387 */ /* 0x000fe20000100800 */
[----:B0-----:R-:W-:-:S03]  /*26a0*/  IMAD.WIDE R2, R4, 0x2, R14 ;  /* 0x0000000204027825 */ /* 0x001fc600078e020e */
[----:B------:R0:W-:Y:S01]  /*26b0*/  STL [R1+0xc00], R7 ;  /* 0x000c000701007387 */ /* 0x0001e20000100800 */
[----:B------:R-:W-:-:S03]  /*26c0*/  IMAD.WIDE R4, R4, 0x2, R10 ;  /* 0x0000000204047825 */ /* 0x000fc600078e020a */
[----:B------:R-:W-:Y:S04]  /*26d0*/  STL [R1+0xc1c], R2 ;  /* 0x000c1c0201007387 */ /* 0x000fe80000100800 */
[----:B------:R1:W-:Y:S04]  /*26e0*/  STL [R1+0xc14], R3 ;  /* 0x000c140301007387 */ /* 0x0003e80000100800 */
[----:B------:R2:W-:Y:S01]  /*26f0*/  STL [R1+0xc18], R4 ;  /* 0x000c180401007387 */ /* 0x0005e20000100800 */
[----:B0-----:R-:W-:-:S04]  /*2700*/  IMAD.WIDE R6, R0, 0x2, R10 ;  /* 0x0000000200067825 */ /* 0x001fc800078e020a */
[----:B-1----:R-:W-:Y:S01]  /*2710*/  IMAD.WIDE R2, R0, 0x2, R14 ;  /* 0x0000000200027825 */ /* 0x002fe200078e020e */
[----:B------:R-:W-:Y:S03]  /*2720*/  STL [R1+0xc0c], R5 ;  /* 0x000c0c0501007387 */ /* 0x000fe60000100800 */
[C---:B--2---:R-:W-:Y:S01]  /*2730*/  IMAD R4, R8.reuse, 0x7b, RZ ;  /* 0x0000007b08047824 */ /* 0x044fe200078e02ff */
[----:B------:R-:W-:Y:S04]  /*2740*/  STL [R1+0xc10], R2 ;  /* 0x000c100201007387 */ /* 0x000fe80000100800 */
        /* <DEDUP_REMOVED lines=44> */
[----:B------:R1:W-:Y:S01]  /*2a10*/  STL [R1+0xba8], R6 ;  /* 0x000ba80601007387 */ /* 0x0003e20000100800 */
[----:B0-----:R-:W-:-:S03]  /*2a20*/  IMAD.WIDE R2, R4, 0x2, R14 ;  /* 0x0000000204027825 */ /* 0x001fc600078e020e */
[----:B------:R-:W-:Y:S01]  /*2a30*/  STL [R1+0x44c], R7 ;  /* 0x00044c0701007387 */ /* 0x000fe20000100800 */
[----:B------:R-:W-:-:S03]  /*2a40*/  IMAD.WIDE R4, R4, 0x2, R10 ;  /* 0x0000000204047825 */ /* 0x000fc600078e020a */
[----:B------:R-:W-:Y:S04]  /*2a50*/  STL [R1+0xb9c], R2 ;  /* 0x000b9c0201007387 */ /* 0x000fe80000100800 */
[----:B------:R0:W-:Y:S01]  /*2a60*/  STL [R1+0xb94], R3 ;  /* 0x000b940301007387 */ /* 0x0001e20000100800 */
[----:B-1----:R-:W-:-:S03]  /*2a70*/  IMAD R6, R8, 0x73, RZ ;  /* 0x0000007308067824 */ /* 0x002fc600078e02ff */
[----:B------:R-:W-:Y:S01]  /*2a80*/  STL [R1+0xb98], R4 ;  /* 0x000b980401007387 */ /* 0x000fe20000100800 */
[----:B0-----:R-:W-:-:S03]  /*2a90*/  IMAD.WIDE R2, R0, 0x2, R14 ;  /* 0x0000000200027825 */ /* 0x001fc600078e020e */
[----:B------:R0:W-:Y:S04]  /*2aa0*/  STL [R1+0xb8c], R5 ;  /* 0x000b8c0501007387 */ /* 0x0001e80000100800 */
[----:B------:R-:W-:Y:S04]  /*2ab0*/  STL [R1+0xb90], R2 ;  /* 0x000b900201007387 */ /* 0x000fe80000100800 */
[----:B------:R1:W-:Y:S01]  /*2ac0*/  STL [R1+0xb84], R3 ;  /* 0x000b840301007387 */ /* 0x0003e20000100800 */
[----:B0-----:R-:W-:-:S04]  /*2ad0*/  IMAD.WIDE R4, R0, 0x2, R10 ;  /* 0x0000000200047825 */ /* 0x001fc800078e020a */
[----:B------:R-:W-:Y:S01]  /*2ae0*/  IMAD R0, R8, 0x72, RZ ;  /* 0x0000007208007824 */ /* 0x000fe200078e02ff */
[----:B------:R-:W-:Y:S01]  /*2af0*/  STL [R1+0xb88], R4 ;  /* 0x000b880401007387 */ /* 0x000fe20000100800 */
[----:B-1----:R-:W-:-:S03]  /*2b00*/  IMAD.WIDE R2, R6, 0x2, R14 ;  /* 0x0000000206027825 */ /* 0x002fc600078e020e */
        /* <DEDUP_REMOVED lines=347> */
[----:B------:R-:W-:-:S03]  /*40c0*/  IMAD.SHL.U32 R0, R8, 0x40, RZ ;  /* 0x0000004008007824 */ /* 0x000fc600078e00ff */
        /* <DEDUP_REMOVED lines=430> */
[----:B--2---:R-:W-:Y:S01]  /*5bb0*/  IMAD R6, R8, 0x3, RZ ;  /* 0x0000000308067824 */ /* 0x004fe200078e02ff */
[----:B------:R-:W-:Y:S01]  /*5bc0*/  STL [R1+0xb44], R2 ;  /* 0x000b440201007387 */ /* 0x000fe20000100800 */
[----:B------:R-:W-:-:S03]  /*5bd0*/  IMAD.MOV.U32 R13, RZ, RZ, R29 ;  /* 0x000000ffff0d7224 */ /* 0x000fc600078e001d */
[----:B------:R0:W-:Y:S01]  /*5be0*/  STL [R1+0xb40], R3 ;  /* 0x000b400301007387 */ /* 0x0001e20000100800 */
[----:B------:R-:W1:Y:S01]  /*5bf0*/  S2R R29, SR_TID.X ;  /* 0x00000000001d7919 */ /* 0x000e620000002100 */
[----:B------:R-:W-:Y:S02]  /*5c00*/  IMAD.SHL.U32 R0, R8, 0x2, RZ ;  /* 0x0000000208007824 */ /* 0x000fe400078e00ff */
[C---:B0-----:R-:W-:Y:S01]  /*5c10*/  IMAD.WIDE R2, R6.reuse, 0x2, R14 ;  /* 0x0000000206027825 */ /* 0x041fe200078e020e */
[----:B------:R-:W-:Y:S03]  /*5c20*/  STL [R1+0xb4c], R4 ;  /* 0x000b4c0401007387 */ /* 0x000fe60000100800 */
[----:B------:R-:W-:Y:S01]  /*5c30*/  IMAD.WIDE R6, R6, 0x2, R10 ;  /* 0x0000000206067825 */ /* 0x000fe200078e020a */
[----:B------:R-:W-:Y:S04]  /*5c40*/  STL [R1+0xb48], R5 ;  /* 0x000b480501007387 */ /* 0x000fe80000100800 */
[----:B------:R-:W-:Y:S04]  /*5c50*/  STL [R1+0xb54], R2 ;  /* 0x000b540201007387 */ /* 0x000fe80000100800 */
[----:B------:R0:W-:Y:S04]  /*5c60*/  STL [R1+0xb50], R3 ;  /* 0x000b500301007387 */ /* 0x0001e80000100800 */
[----:B------:R-:W-:Y:S04]  /*5c70*/  STL [R1+0xb5c], R6 ;  /* 0x000b5c0601007387 */ /* 0x000fe80000100800 */
[----:B------:R2:W-:Y:S01]  /*5c80*/  STL [R1+0xb58], R7 ;  /* 0x000b580701007387 */ /* 0x0005e20000100800 */
[----:B0-----:R-:W-:-:S04]  /*5c90*/  IMAD.WIDE R2, R0, 0x2, R14 ;  /* 0x0000000200027825 */ /* 0x001fc800078e020e */
[----:B--2---:R-:W-:Y:S02]  /*5ca0*/  IMAD.WIDE R6, R8, 0x2, R14 ;  /* 0x0000000208067825 */ /* 0x004fe400078e020e */
[----:B------:R-:W0:Y:S02]  /*5cb0*/  LDC R15, c[0x0][0x230] ;  /* 0x00008c00ff0f7b82 */ /* 0x000e240000000800 */
[--C-:B------:R-:W-:Y:S01]  /*5cc0*/  IMAD.WIDE R4, R0, 0x2, R10.reuse ;  /* 0x0000000200047825 */ /* 0x100fe200078e020a */
[----:B------:R-:W-:Y:S04]  /*5cd0*/  STL [R1+0xb64], R2 ;  /* 0x000b640201007387 */ /* 0x000fe80000100800 */
[----:B------:R2:W-:Y:S04]  /*5ce0*/  STL [R1+0xb60], R3 ;  /* 0x000b600301007387 */ /* 0x0005e80000100800 */
[----:B------:R-:W-:Y:S04]  /*5cf0*/  STL [R1+0xb6c], R4 ;  /* 0x000b6c0401007387 */ /* 0x000fe80000100800 */
[----:B------:R-:W-:Y:S01]  /*5d00*/  STL [R1+0xb68], R5 ;  /* 0x000b680501007387 */ /* 0x000fe20000100800 */
[----:B--2---:R-:W-:-:S03]  /*5d10*/  IMAD.WIDE R2, R8, 0x2, R10 ;  /* 0x0000000208027825 */ /* 0x004fc600078e020a */
[----:B------:R-:W-:Y:S04]  /*5d20*/  STL [R1+0xb74], R6 ;  /* 0x000b740601007387 */ /* 0x000fe80000100800 */
[----:B------:R-:W-:Y:S04]  /*5d30*/  STL [R1+0xb70], R7 ;  /* 0x000b700701007387 */ /* 0x000fe80000100800 */
[----:B------:R-:W-:Y:S04]  /*5d40*/  STL [R1+0xb7c], R2 ;  /* 0x000b7c0201007387 */ /* 0x000fe80000100800 */
[----:B------:R2:W-:Y:S04]  /*5d50*/  STL [R1+0xb78], R3 ;  /* 0x000b780301007387 */ /* 0x0005e80000100800 */
[----:B------:R3:W-:Y:S04]  /*5d60*/  STL [R1+0x42c], RZ ;  /* 0x00042cff01007387 */ /* 0x0007e80000100800 */
[----:B------:R3:W-:Y:S04]  /*5d70*/  STL [R1+0x180], RZ ;  /* 0x000180ff01007387 */ /* 0x0007e80000100800 */
[----:B------:R3:W-:Y:S04]  /*5d80*/  STL [R1+0x184], RZ ;  /* 0x000184ff01007387 */ /* 0x0007e80000100800 */
[----:B------:R3:W-:Y:S01]  /*5d90*/  STL [R1+0x188], RZ ;  /* 0x000188ff01007387 */ /* 0x0007e20000100800 */
[----:B-1----:R-:W-:-:S03]  /*5da0*/  LOP3.LUT R29, R29, 0x3f, RZ, 0xc0, !PT ;  /* 0x0000003f1d1d7812 */ /* 0x002fc600078ec0ff */
[----:B------:R3:W-:Y:S01]  /*5db0*/  STL [R1+0x18c], RZ ;  /* 0x00018cff01007387 */ /* 0x0007e20000100800 */
[----:B0-----:R-:W-:-:S03]  /*5dc0*/  VIADD R15, R15, 0x7f ;  /* 0x0000007f0f0f7836 */ /* 0x001fc60000000000 */
[----:B------:R3:W-:Y:S04]  /*5dd0*/  STL [R1+0x170], RZ ;  /* 0x000170ff01007387 */ /* 0x0007e80000100800 */
[----:B------:R3:W-:Y:S04]  /*5de0*/  STL [R1+0x174], RZ ;  /* 0x000174ff01007387 */ /* 0x0007e80000100800 */
[----:B------:R3:W-:Y:S01]  /*5df0*/  STL [R1+0x178], RZ ;  /* 0x000178ff01007387 */ /* 0x0007e20000100800 */
[----:B------:R-:W-:-:S03]  /*5e00*/  IMAD.MOV.U32 R12, RZ, RZ, R28 ;  /* 0x000000ffff0c7224 */ /* 0x000fc600078e001c */
[----:B------:R3:W-:Y:S01]  /*5e10*/  STL [R1+0x17c], RZ ;  /* 0x00017cff01007387 */ /* 0x0007e20000100800 */
[----:B------:R-:W-:-:S03]  /*5e20*/  IMAD.SHL.U32 R28, R29, 0x2, RZ ;  /* 0x000000021d1c7824 */ /* 0x000fc600078e00ff */
[----:B------:R3:W-:Y:S01]  /*5e30*/  STL [R1+0x140], RZ ;  /* 0x000140ff01007387 */ /* 0x0007e20000100800 */
[----:B------:R-:W-:-:S03]  /*5e40*/  IMAD.SHL.U32 R8, R8, 0x80, RZ ;  /* 0x0000008008087824 */ /* 0x000fc600078e00ff */
[----:B------:R3:W-:Y:S01]  /*5e50*/  STL [R1+0x144], RZ ;  /* 0x000144ff01007387 */ /* 0x0007e20000100800 */
[----:B------:R-:W-:-:S03]  /*5e60*/  SHF.R.S32.HI R29, RZ, 0x1f, R15 ;  /* 0x0000001fff1d7819 */ /* 0x000fc6000001140f */
[----:B------:R3:W-:Y:S04]  /*5e70*/  STL [R1+0x148], RZ ;  /* 0x000148ff01007387 */ /* 0x0007e80000100800 */
[----:B------:R3:W-:Y:S04]  /*5e80*/  STL [R1+0x14c], RZ ;  /* 0x00014cff01007387 */ /* 0x0007e80000100800 */
[----:B------:R3:W-:Y:S01]  /*5e90*/  STL [R1+0x40], RZ ;  /* 0x000040ff01007387 */ /* 0x0007e20000100800 */
[----:B------:R-:W-:-:S03]  /*5ea0*/  LEA.HI R29, R29, R15, RZ, 0x7 ;  /* 0x0000000f1d1d7211 */ /* 0x000fc600078f38ff */
[----:B------:R3:W-:Y:S01]  /*5eb0*/  STL [R1+0x44], RZ ;  /* 0x000044ff01007387 */ /* 0x0007e20000100800 */
[----:B--2---:R-:W-:-:S03]  /*5ec0*/  SHF.R.S32.HI R3, RZ, 0x1f, R8 ;  /* 0x0000001fff037819 */ /* 0x004fc60000011408 */
[----:B------:R3:W-:Y:S04]  /*5ed0*/  STL [R1+0x48], RZ ;  /* 0x000048ff01007387 */ /* 0x0007e80000100800 */
[----:B------:R3:W-:Y:S04]  /*5ee0*/  STL [R1+0x4c], RZ ;  /* 0x00004cff01007387 */ /* 0x0007e80000100800 */
[----:B------:R3:W-:Y:S01]  /*5ef0*/  STL [R1+0x160], RZ ;  /* 0x000160ff01007387 */ /* 0x0007e20000100800 */
[----:B------:R-:W-:-:S03]  /*5f00*/  SHF.R.S32.HI R2, RZ, 0x7, R29 ;  /* 0x00000007ff027819 */ /* 0x000fc6000001141d */
[----:B------:R3:W-:Y:S01]  /*5f10*/  STL [R1+0x164], RZ ;  /* 0x000164ff01007387 */ /* 0x0007e20000100800 */
[----:B------:R-:W-:-:S03]  /*5f20*/  SHF.L.U64.HI R0, R8, 0x1, R3 ;  /* 0x0000000108007819 */ /* 0x000fc60000010203 */
[----:B------:R3:W-:Y:S01]  /*5f30*/  STL [R1+0x168], RZ ;  /* 0x000168ff01007387 */ /* 0x0007e20000100800 */
[----:B------:R-:W-:-:S03]  /*5f40*/  LOP3.LUT R2, R28, 0x30, RZ, 0x3c, !PT ;  /* 0x000000301c027812 */ /* 0x000fc600078e3cff */
[----:B------:R3:W-:Y:S01]  /*5f50*/  STL [R1+0x16c], RZ ;  /* 0x00016cff01007387 */ /* 0x0007e20000100800 */
[----:B------:R-:W-:-:S03]  /*5f60*/  LOP3.LUT R3, R28, 0x20, RZ, 0x3c, !PT ;  /* 0x000000201c037812 */ /* 0x000fc600078e3cff */
[----:B------:R3:W-:Y:S01]  /*5f70*/  STL [R1+0x50], RZ ;  /* 0x000050ff01007387 */ /* 0x0007e20000100800 */
[----:B------:R-:W-:-:S03]  /*5f80*/  LOP3.LUT R2, R28, 0x60, RZ, 0x3c, !PT ;  /* 0x000000601c027812 */ /* 0x000fc600078e3cff */
[----:B------:R3:W-:Y:S01]  /*5f90*/  STL [R1+0x54], RZ ;  /* 0x000054ff01007387 */ /* 0x0007e20000100800 */
[----:B------:R-:W-:Y:S02]  /*5fa0*/  LOP3.LUT R3, R28, 0x50, RZ, 0x3c, !PT ;  /* 0x000000501c037812 */ /* 0x000fe400078e3cff */
[----:B------:R-:W-:Y:S01]  /*5fb0*/  LOP3.LUT R2, R13, 0x40, RZ, 0x3c, !PT ;  /* 0x000000400d027812 */ /* 0x000fe200078e3cff */
[----:B------:R3:W-:Y:S01]  /*5fc0*/  STL [R1+0x58], RZ ;  /* 0x000058ff01007387 */ /* 0x0007e20000100800 */
[----:B------:R-:W-:-:S03]  /*5fd0*/  LOP3.LUT R3, R12, 0x40, RZ, 0x3c, !PT ;  /* 0x000000400c037812 */ /* 0x000fc600078e3cff */
[----:B------:R3:W-:Y:S04]  /*5fe0*/  STL [R1+0x5c], RZ ;  /* 0x00005cff01007387 */ /* 0x0007e80000100800 */
[----:B------:R3:W-:Y:S04]  /*5ff0*/  STL [R1+0x150], RZ ;  /* 0x000150ff01007387 */ /* 0x0007e80000100800 */
[----:B------:R3:W-:Y:S04]  /*6000*/  STL [R1+0x154], RZ ;  /* 0x000154ff01007387 */ /* 0x0007e80000100800 */
[----:B------:R3:W-:Y:S04]  /*6010*/  STL [R1+0x158], RZ ;  /* 0x000158ff01007387 */ /* 0x0007e80000100800 */
[----:B------:R3:W-:Y:S04]  /*6020*/  STL [R1+0x15c], RZ ;  /* 0x00015cff01007387 */ /* 0x0007e80000100800 */
[----:B------:R3:W-:Y:S04]  /*6030*/  STL [R1+0xd4c], R2 ;  /* 0x000d4c0201007387 */ /* 0x0007e80000100800 */
[----:B------:R3:W-:Y:S01]  /*6040*/  STL [R1+0xd50], R3 ;  /* 0x000d500301007387 */ /* 0x0007e20000100800 */
[----:B------:R-:W-:Y:S01]  /*6050*/  USHF.L.U32 UR5, UR5, 0x7, URZ ;  /* 0x0000000705057899 */ /* 0x000fe2000800063f */
[----:B------:R-:W-:Y:S01]  /*6060*/  LOP3.LUT R4, R28, 0x10, RZ, 0x3c, !PT ;  /* 0x000000101c047812 */ /* 0x000fe200078e3cff */
[----:B------:R-:W-:Y:S01]  /*6070*/  IMAD.SHL.U32 R29, R8, 0x2, RZ ;  /* 0x00000002081d7824 */ /* 0x000fe200078e00ff */
[----:B------:R-:W-:Y:S01]  /*6080*/  LOP3.LUT R4, R28, 0x40, RZ, 0x3c, !PT ;  /* 0x000000401c047812 */ /* 0x000fe200078e3cff */
[----:B------:R-:W-:Y:S01]  /*6090*/  USHF.R.S32.HI UR6, URZ, 0x1f, UR5 ;  /* 0x0000001f3f067899 */ /* 0x000fe20008011405 */
[----:B------:R-:W-:-:S02]  /*60a0*/  CS2R R24, SRZ ;  /* 0x0000000000187805 */ /* 0x000fc4000001ff00 */
[----:B------:R-:W-:Y:S02]  /*60b0*/  CS2R R26, SRZ ;  /* 0x00000000001a7805 */ /* 0x000fe4000001ff00 */
[----:B------:R-:W-:Y:S01]  /*60c0*/  LOP3.LUT R4, R28, 0x70, RZ, 0x3c, !PT ;  /* 0x000000701c047812 */ /* 0x000fe200078e3cff */
[----:B------:R-:W-:Y:S02]  /*60d0*/  USHF.L.U32 UR7, UR5, 0x1, URZ ;  /* 0x0000000105077899 */ /* 0x000fe4000800063f */
[----:B---3--:R-:W-:-:S12]  /*60e0*/  USHF.L.U64.HI UR6, UR5, 0x1, UR6 ;  /* 0x0000000105067899 */ /* 0x008fd80008010206 */
.L_x_1:
[----:B------:R-:W2:Y:S01]  /*60f0*/  LDL.64 R4, [R1+0x118] ;  /* 0x0001180001047983 */ /* 0x000ea20000100a00 */
[----:B0-----:R-:W0:Y:S03]  /*6100*/  LDC R2, c[0x0][0x230] ;  /* 0x00008c00ff027b82 */ /* 0x001e260000000800 */
[----:B--2---:R1:W-:Y:S04]  /*6110*/  STL [R1+0x16f0], R5 ;  /* 0x0016f00501007387 */ /* 0x0043e80000100800 */
[----:B-1----:R-:W0:Y:S04]  /*6120*/  LDL R5, [R1+0x42c] ;  /* 0x00042c0001057983 */ /* 0x002e280000100800 */
[----:B-----5:R-:W-:Y:S04]  /*6130*/  STL [R1+0x141c], R9 ;  /* 0x00141c0901007387 */ /* 0x020fe80000100800 */
[----:B------:R-:W-:Y:S04]  /*6140*/  STL [R1+0x1424], R9 ;  /* 0x0014240901007387 */ /* 0x000fe80000100800 */
        /* <DEDUP_REMOVED lines=72> */
[----:B------:R-:W-:Y:S01]  /*65d0*/  STL [R1+0x1664], R9 ;  /* 0x0016640901007387 */ /* 0x000fe20000100800 */
[----:B0-----:R-:W-:-:S03]  /*65e0*/  IMAD R2, R5, -0x80, R2 ;  /* 0xffffff8005027824 */ /* 0x001fc600078e0202 */
        /* <DEDUP_REMOVED lines=16> */
[----:B------:R0:W-:Y:S04]  /*66f0*/  STL [R1+0x16ec], R9 ;  /* 0x0016ec0901007387 */ /* 0x0001e80000100800 */
        /* <DEDUP_REMOVED lines=109> */
[----:B------:R-:W-:Y:S04]  /*6dd0*/  STL.64 [R1+0x1230], R26 ;  /* 0x0012301a01007387 */ /* 0x000fe80000100a00 */
[----:B------:R-:W-:Y:S04]  /*6de0*/  STL [R1+0x12ec], R27 ;  /* 0x0012ec1b01007387 */ /* 0x000fe80000100800 */
[----:B------:R-:W-:Y:S04]  /*6df0*/  STL [R1+0x12f4], R27 ;  /* 0x0012f41b01007387 */ /* 0x000fe80000100800 */
[----:B------:R-:W-:Y:S04]  /*6e00*/  STL.64 [R1+0x1228], R24 ;  /* 0x0012281801007387 */ /* 0x000fe80000100a00 */
[----:B------:R-:W-:Y:S04]  /*6e10*/  STL [R1+0x12f0], R25 ;  /* 0x0012f01901007387 */ /* 0x000fe80000100800 */
[----:B------:R-:W-:Y:S04]  /*6e20*/  STL [R1+0x12f8], R25 ;  /* 0x0012f81901007387 */ /* 0x000fe80000100800 */
[----:B------:R-:W-:Y:S04]  /*6e30*/  STL [R1+0xe38], R0 ;  /* 0x000e380001007387 */ /* 0x000fe80000100800 */
[----:B------:R-:W-:Y:S04]  /*6e40*/  STL [R1+0x12fc], R0 ;  /* 0x0012fc0001007387 */ /* 0x000fe80000100800 */
[----:B------:R-:W2:Y:S01]  /*6e50*/  LDL.LU R5, [R1+0x16f0] ;  /* 0x0016f00001057983 */ /* 0x000ea20000300800 */
[----:B------:R-:W-:-:S02]  /*6e60*/  ISETP.GT.AND P0, PT, R2, RZ, PT ;  /* 0x000000ff0200720c */ /* 0x000fc40003f04270 */
[----:B0-----:R-:W-:Y:S02]  /*6e70*/  PRMT R9, RZ, 0x7610, R9 ;  /* 0x00007610ff097816 */ /* 0x001fe40000000009 */
[----:B-1----:R-:W-:Y:S02]  /*6e80*/  PRMT R28, RZ, 0x7610, R28 ;  /* 0x00007610ff1c7816 */ /* 0x002fe4000000001c */
[----:B------:R-:W-:-:S07]  /*6e90*/  ISETP.GT.AND P1, PT, R2, 0x1, PT ;  /* 0x000000010200780c */ /* 0x000fce0003f24270 */
[----:B--2---:R-:W2:Y:S04]  /*6ea0*/  @P0 LDG.E.U16 R9, desc[UR8][R4.64] ;  /* 0x0000000804090981 */ /* 0x004ea8000c1e1500 */
[----:B--2---:R0:W-:Y:S04]  /*6eb0*/  STL [R1+0x410], R9 ;  /* 0x0004100901007387 */ /* 0x0041e80000100800 */
[----:B0-----:R-:W2:Y:S04]  /*6ec0*/  LDL.LU R9, [R1+0x16ec] ;  /* 0x0016ec0001097983 */ /* 0x001ea80000300800 */
[----:B------:R-:W3:Y:S01]  /*6ed0*/  LDL.64 R4, [R1+0x110] ;  /* 0x0001100001047983 */ /* 0x000ee20000100a00 */
[----:B------:R-:W-:-:S02]  /*6ee0*/  ISETP.GT.AND P2, PT, R2, 0x2, PT ;  /* 0x000000020200780c */ /* 0x000fc40003f44270 */
[----:B--2---:R-:W-:Y:S01]  /*6ef0*/  PRMT R9, RZ, 0x7610, R9 ;  /* 0x00007610ff097816 */ /* 0x004fe20000000009 */
[----:B---3--:R-:W2:Y:S04]  /*6f00*/  @P0 LDG.E.U16 R28, desc[UR8][R4.64] ;  /* 0x00000008041c0981 */ /* 0x008ea8000c1e1500 */
[----:B--2---:R0:W-:Y:S04]  /*6f10*/  STL [R1+0x40c], R28 ;  /* 0x00040c1c01007387 */ /* 0x0041e80000100800 */
[----:B0-----:R-:W2:Y:S04]  /*6f20*/  LDL.LU R28, [R1+0x16e8] ;  /* 0x0016e800011c7983 */ /* 0x001ea80000300800 */
[----:B------:R-:W3:Y:S04]  /*6f30*/  LDL R4, [R1+0xb78] ;  /* 0x000b780001047983 */ /* 0x000ee80000100800 */
[----:B------:R-:W3:Y:S01]  /*6f40*/  LDL R5, [R1+0xb7c] ;  /* 0x000b7c0001057983 */ /* 0x000ee20000100800 */
[----:B--2---:R-:W-:-:S02]  /*6f50*/  PRMT R28, RZ, 0x7610, R28 ;  /* 0x00007610ff1c7816 */ /* 0x004fc4000000001c */
[----:B---3--:R-:W-:-:S04]  /*6f60*/  @P1 LOP3.LUT R5, R5, R4, RZ, 0x3c, !PT ;  /* 0x0000000405051212 */ /* 0x008fc800078e3cff */
[----:B------:R-:W-:-:S04]  /*6f70*/  @P1 LOP3.LUT R4, R5, R4, RZ, 0x3c, !PT ;  /* 0x0000000405041212 */ /* 0x000fc800078e3cff */
[----:B------:R-:W-:-:S05]  /*6f80*/  @P1 LOP3.LUT R5, R5, R4, RZ, 0x3c, !PT ;  /* 0x0000000405051212 */ /* 0x000fca00078e3cff */
[----:B------:R-:W2:Y:S04]  /*6f90*/  @P1 LDG.E.U16 R9, desc[UR8][R4.64] ;  /* 0x0000000804091981 */ /* 0x000ea8000c1e1500 */
[----:B--2---:R0:W-:Y:S04]  /*6fa0*/  STL [R1+0x408], R9 ;  /* 0x0004080901007387 */ /* 0x0041e80000100800 */
[----:B0-----:R-:W2:Y:S04]  /*6fb0*/  LDL.LU R9, [R1+0x16e4] ;  /* 0x0016e40001097983 */ /* 0x001ea80000300800 */
[----:B------:R-:W3:Y:S04]  /*6fc0*/  LDL R4, [R1+0xb70] ;  /* 0x000b700001047983 */ /* 0x000ee80000100800 */
[----:B------:R-:W3:Y:S01]  /*6fd0*/  LDL R5, [R1+0xb74] ;  /* 0x000b740001057983 */ /* 0x000ee20000100800 */
[----:B------:R-:W-:-:S02]  /*6fe0*/  ISETP.GT.AND P0, PT, R2, 0x3, PT ;  /* 0x000000030200780c */ /* 0x000fc40003f04270 */
[----:B--2---:R-:W-:Y:S02]  /*6ff0*/  PRMT R9, RZ, 0x7610, R9 ;  /* 0x00007610ff097816 */ /* 0x004fe40000000009 */
        /* <DEDUP_REMOVED lines=378> */
[----:B------:R-:W-:-:S02]  /*87a0*/  PRMT R0, RZ, 0x7610, R0 ;  /* 0x00007610ff007816 */ /* 0x000fc40000000000 */
[----:B------:R-:W-:Y:S02]  /*87b0*/  ISETP.GT.AND P2, PT, R2, 0x17, PT ;  /* 0x000000170200780c */ /* 0x000fe40003f44270 */
        /* <DEDUP_REMOVED lines=10> */
[----:B---3--:R-:W-:-:S04]  /*8860*/  @P1 LOP3.LUT R5, R5, R4, RZ, 0x3c, !PT ;  /* 0x0000000405051212 */ /* 0x008fc800078e3cff */
[----:B------:R-:W-:-:S04]  /*8870*/  @P1 LOP3.LUT R4, R5, R4, RZ, 0x3c, !PT ;  /* 0x0000000405041212 */ /* 0x000fc800078e3cff */
[----:B------:R-:W-:-:S05]  /*8880*/  @P1 LOP3.LUT R5, R5, R4, RZ, 0x3c, !PT ;  /* 0x0000000405051212 */ /* 0x000fca00078e3cff */
[----:B------:R-:W3:Y:S04]  /*8890*/  @P1 LDG.E.U16 R9, desc[UR8][R4.64] ;  /* 0x0000000804091981 */ /* 0x000ee8000c1e1500 */
[----:B---3--:R0:W-:Y:S04]  /*88a0*/  STL [R1+0x34c], R9 ;  /* 0x00034c0901007387 */ /* 0x0081e80000100800 */
[----:B0-----:R-:W3:Y:S04]  /*88b0*/  LDL.LU R9, [R1+0x163c] ;  /* 0x00163c0001097983 */ /* 0x001ee80000300800 */
[----:B------:R-:W4:Y:S04]  /*88c0*/  LDL R4, [R1+0xa20] ;  /* 0x000a200001047983 */ /* 0x000f280000100800 */
[----:B------:R-:W4:Y:S01]  /*88d0*/  LDL R5, [R1+0xa24] ;  /* 0x000a240001057983 */ /* 0x000f220000100800 */
[----:B--2---:R-:W-:-:S02]  /*88e0*/  PRMT R28, RZ, 0x7610, R28 ;  /* 0x00007610ff1c7816 */ /* 0x004fc4000000001c */
[----:B----4-:R-:W-:-:S04]  /*88f0*/  @P1 LOP3.LUT R5, R5, R4, RZ, 0x3c, !PT ;  /* 0x0000000405051212 */ /* 0x010fc800078e3cff */
[----:B------:R-:W-:-:S04]  /*8900*/  @P1 LOP3.LUT R4, R5, R4, RZ, 0x3c, !PT ;  /* 0x0000000405041212 */ /* 0x000fc800078e3cff */
[----:B------:R-:W-:-:S05]  /*8910*/  @P1 LOP3.LUT R5, R5, R4, RZ, 0x3c, !PT ;  /* 0x0000000405051212 */ /* 0x000fca00078e3cff */
[----:B------:R-:W2:Y:S04]  /*8920*/  @P1 LDG.E.U16 R0, desc[UR8][R4.64] ;  /* 0x0000000804001981 */ /* 0x000ea8000c1e1500 */
[----:B------:R-:W4:Y:S04]  /*8930*/  LDL R4, [R1+0xa18] ;  /* 0x000a180001047983 */ /* 0x000f280000100800 */
[----:B------:R-:W4:Y:S01]  /*8940*/  LDL R5, [R1+0xa1c] ;  /* 0x000a1c0001057983 */ /* 0x000f220000100800 */
[----:B---3--:R-:W-:Y:S02]  /*8950*/  PRMT R9, RZ, 0x7610, R9 ;  /* 0x00007610ff097816 */ /* 0x008fe40000000009 */
[----:B------:R-:W-:Y:S01]  /*8960*/  ISETP.GT.AND P1, PT, R2, 0x19, PT ;  /* 0x000000190200780c */ /* 0x000fe20003f24270 */
[----:B--2---:R-:W-:Y:S01]  /*8970*/  STL [R1+0x1300], R0 ;  /* 0x0013000001007387 */ /* 0x004fe20000100800 */
[----:B----4-:R-:W-:-:S04]  /*8980*/  @P2 LOP3.LUT R5, R5, R4, RZ, 0x3c, !PT ;  /* 0x0000000405052212 */ /* 0x010fc800078e3cff */
        /* <DEDUP_REMOVED lines=121> */
[----:B------:R-:W-:Y:S02]  /*9120*/  PRMT R27, RZ, 0x7610, R27 ;  /* 0x00007610ff1b7816 */ /* 0x000fe4000000001b */
[----:B------:R-:W-:Y:S02]  /*9130*/  ISETP.GT.AND P1, PT, R2, 0x1f, PT ;  /* 0x0000001f0200780c */ /* 0x000fe40003f24270 */
        /* <DEDUP_REMOVED lines=9> */
[----:B------:R-:W-:Y:S02]  /*91d0*/  ISETP.GT.AND P2, PT, R2, 0x20, PT ;  /* 0x000000200200780c */ /* 0x000fe40003f44270 */
[----:B----4-:R-:W-:-:S04]  /*91e0*/  @P0 LOP3.LUT R5, R5, R4, RZ, 0x3c, !PT ;  /* 0x0000000405050212 */ /* 0x010fc800078e3cff */
[----:B------:R-:W-:-:S04]  /*91f0*/  @P0 LOP3.LUT R4, R5, R4, RZ, 0x3c, !PT ;  /* 0x0000000405040212 */ /* 0x000fc800078e3cff */
[----:B------:R-:W-:-:S05]  /*9200*/  @P0 LOP3.LUT R5, R5, R4, RZ, 0x3c, !PT ;  /* 0x0000000405050212 */ /* 0x000fca00078e3cff */
[----:B------:R-:W2:Y:S04]  /*9210*/  @P0 LDG.E.U16 R25, desc[UR8][R4.64] ;  /* 0x0000000804190981 */ /* 0x000ea8000c1e1500 */
[----:B------:R-:W4:Y:S04]  /*9220*/  LDL R4, [R1+0x9a0] ;  /* 0x0009a00001047983 */ /* 0x000f280000100800 */
[----:B------:R-:W4:Y:S04]  /*9230*/  LDL R5, [R1+0x9a4] ;  /* 0x0009a40001057983 */ /* 0x000f280000100800 */
[----:B--2---:R-:W-:Y:S01]  /*9240*/  STL [R1+0x1304], R25 ;  /* 0x0013041901007387 */ /* 0x004fe20000100800 */
        /* <DEDUP_REMOVED lines=121> */
[----:B------:R-:W4:Y:S02]  /*99e0*/  LDL R5, [R1+0x93c] ;  /* 0x00093c0001057983 */ /* 0x000f240000100800 */
[----:B----4-:R-:W-:-:S04]  /*99f0*/  @P1 LOP3.LUT R5, R5, R4, RZ, 0x3c, !PT ;  /* 0x0000000405051212 */ /* 0x010fc800078e3cff */
[----:B------:R-:W-:-:S04]  /*9a00*/  @P1 LOP3.LUT R4, R5, R4, RZ, 0x3c, !PT ;  /* 0x0000000405041212 */ /* 0x000fc800078e3cff */
[----:B------:R-:W-:-:S05]  /*9a10*/  @P1 LOP3.LUT R5, R5, R4, RZ, 0x3c, !PT ;  /* 0x0000000405051212 */ /* 0x000fca00078e3cff */
[----:B------:R-:W4:Y:S04]  /*9a20*/  @P1 LDG.E.U16 R27, desc[UR8][R4.64] ;  /* 0x00000008041b1981 */ /* 0x000f28000c1e1500 */
[----:B------:R-:W3:Y:S04]  /*9a30*/  LDL R4, [R1+0x930] ;  /* 0x0009300001047983 */ /* 0x000ee80000100800 */
[----:B------:R-:W3:Y:S01]  /*9a40*/  LDL R5, [R1+0x934] ;  /* 0x0009340001057983 */ /* 0x000ee20000100800 */
[----:B--2---:R-:W-:Y:S02]  /*9a50*/  PRMT R28, RZ, 0x7610, R28 ;  /* 0x00007610ff1c7816 */ /* 0x004fe4000000001c */
[----:B------:R-:W-:Y:S01]  /*9a60*/  ISETP.GT.AND P0, PT, R2, 0x27, PT ;  /* 0x000000270200780c */ /* 0x000fe20003f04270 */
[----:B----4-:R-:W-:Y:S01]  /*9a70*/  STL [R1+0x1340], R27 ;  /* 0x0013401b01007387 */ /* 0x010fe20000100800 */
[----:B---3--:R-:W-:-:S04]  /*9a80*/  @P1 LOP3.LUT R5, R5, R4, RZ, 0x3c, !PT ;  /* 0x0000000405051212 */ /* 0x008fc800078e3cff */
[----:B------:R-:W-:-:S04]  /*9a90*/  @P1 LOP3.LUT R4, R5, R4, RZ, 0x3c, !PT ;  /* 0x0000000405041212 */ /* 0x000fc800078e3cff */
[----:B------:R-:W-:-:S05]  /*9aa0*/  @P1 LOP3.LUT R5, R5, R4, RZ, 0x3c, !PT ;  /* 0x0000000405051212 */ /* 0x000fca00078e3cff */
[----:B------:R-:W2:Y:S04]  /*9ab0*/  @P1 LDG.E.U16 R25, desc[UR8][R4.64] ;  /* 0x0000000804191981 */ /* 0x000ea8000c1e1500 */
[----:B------:R-:W3:Y:S04]  /*9ac0*/  LDL R4, [R1+0x928] ;  /* 0x0009280001047983 */ /* 0x000ee80000100800 */
[----:B------:R-:W3:Y:S01]  /*9ad0*/  LDL R5, [R1+0x92c] ;  /* 0x00092c0001057983 */ /* 0x000ee20000100800 */
[----:B------:R-:W-:Y:S02]  /*9ae0*/  PRMT R9, RZ, 0x7610, R9 ;  /* 0x00007610ff097816 */ /* 0x000fe40000000009 */
[----:B------:R-:W-:Y:S01]  /*9af0*/  ISETP.GT.AND P1, PT, R2, 0x28, PT ;  /* 0x000000280200780c */ /* 0x000fe20003f24270 */
[----:B--2---:R-:W-:Y:S01]  /*9b00*/  STL [R1+0x1344], R25 ;  /* 0x0013441901007387 */ /* 0x004fe20000100800 */
        /* <DEDUP_REMOVED lines=131> */
[----:B---3--:R-:W-:-:S02]  /*a340*/  PRMT R9, RZ, 0x7610, R9 ;  /* 0x00007610ff097816 */ /* 0x008fc40000000009 */
[----:B----4-:R-:W-:-:S04]  /*a350*/  @P0 LOP3.LUT R5, R5, R4, RZ, 0x3c, !PT ;  /* 0x0000000405050212 */ /* 0x010fc800078e3cff */
[----:B------:R-:W-:-:S04]  /*a360*/  @P0 LOP3.LUT R4, R5, R4, RZ, 0x3c, !PT ;  /* 0x0000000405040212 */ /* 0x000fc800078e3cff */
[----:B------:R-:W-:-:S05]  /*a370*/  @P0 LOP3.LUT R5, R5, R4, RZ, 0x3c, !PT ;  /* 0x0000000405050212 */ /* 0x000fca00078e3cff */
[----:B------:R-:W3:Y:S04]  /*a380*/  @P0 LDG.E.U16 R0, desc[UR8][R4.64] ;  /* 0x0000000804000981 */ /* 0x000ee8000c1e1500 */
[----:B------:R-:W4:Y:S04]  /*a390*/  LDL R4, [R1+0x8b0] ;  /* 0x0008b00001047983 */ /* 0x000f280000100800 */
[----:B------:R-:W4:Y:S01]  /*a3a0*/  LDL R5, [R1+0x8b4] ;  /* 0x0008b40001057983 */ /* 0x000f220000100800 */
[----:B--2---:R-:W-:Y:S02]  /*a3b0*/  PRMT R28, RZ, 0x7610, R28 ;  /* 0x00007610ff1c7816 */ /* 0x004fe4000000001c */
[----:B------:R-:W-:Y:S01]  /*a3c0*/  ISETP.GT.AND P2, PT, R2, 0x2f, PT ;  /* 0x0000002f0200780c */ /* 0x000fe20003f44270 */
[----:B---3--:R-:W-:Y:S01]  /*a3d0*/  STL [R1+0x1348], R0 ;  /* 0x0013480001007387 */ /* 0x008fe20000100800 */
        /* <DEDUP_REMOVED lines=874> */
[----:B------:R-:W3:Y:S02]  /*da80*/  LDL R5, [R1+0x5d4] ;  /* 0x0005d40001057983 */ /* 0x000ee40000100800 */
        /* <DEDUP_REMOVED lines=12> */
[----:B------:R-:W4:Y:S04]  /*db50*/  LDL R4, [R1+0x5c0] ;  /* 0x0005c00001047983 */ /* 0x000f280000100800 */
[----:B------:R-:W4:Y:S01]  /*db60*/  LDL R5, [R1+0x5c4] ;  /* 0x0005c40001057983 */ /* 0x000f220000100800 */
[----:B---3--:R-:W-:Y:S02]  /*db70*/  PRMT R9, RZ, 0x7610, R9 ;  /* 0x00007610ff097816 */ /* 0x008fe40000000009 */
[----:B--2---:R-:W-:-:S02]  /*db80*/  PRMT R28, RZ, 0x7610, R28 ;  /* 0x00007610ff1c7816 */ /* 0x004fc4000000001c */
[----:B------:R-:W-:Y:S01]  /*db90*/  ISETP.GT.AND P1, PT, R2, 0x5e, PT ;  /* 0x0000005e0200780c */ /* 0x000fe20003f24270 */
[----:B----4-:R-:W-:Y:S01]  /*dba0*/  STL [R1+0x1358], R27 ;  /* 0x0013581b01007387 */ /* 0x010fe20000100800 */
[----:B------:R-:W-:-:S04]  /*dbb0*/  @P2 LOP3.LUT R5, R5, R4, RZ, 0x3c, !PT ;  /* 0x0000000405052212 */ /* 0x000fc800078e3cff */
[----:B------:R-:W-:-:S04]  /*dbc0*/  @P2 LOP3.LUT R4, R5, R4, RZ, 0x3c, !PT ;  /* 0x0000000405042212 */ /* 0x000fc800078e3cff */
[----:B------:R-:W-:-:S05]  /*dbd0*/  @P2 LOP3.LUT R5, R5, R4, RZ, 0x3c, !PT ;  /* 0x0000000405052212 */ /* 0x000fca00078e3cff */
[----:B------:R-:W2:Y:S04]  /*dbe0*/  @P2 LDG.E.U16 R25, desc[UR8][R4.64] ;  /* 0x0000000804192981 */ /* 0x000ea8000c1e1500 */
[----:B------:R-:W3:Y:S04]  /*dbf0*/  LDL R4, [R1+0x5b8] ;  /* 0x0005b80001047983 */ /* 0x000ee80000100800 */
[----:B------:R-:W3:Y:S04]  /*dc00*/  LDL R5, [R1+0x5bc] ;  /* 0x0005bc0001057983 */ /* 0x000ee80000100800 */
        /* <DEDUP_REMOVED lines=39> */
[----:B------:R-:W-:-:S02]  /*de80*/  PRMT R23, RZ, 0x7610, R23 ;  /* 0x00007610ff177816 */ /* 0x000fc40000000017 */
[----:B------:R-:W-:Y:S02]  /*de90*/  PRMT R22, RZ, 0x7610, R22 ;  /* 0x00007610ff167816 */ /* 0x000fe40000000016 */
[----:B------:R-:W-:Y:S02]  /*dea0*/  ISETP.GT.AND P1, PT, R2, 0x61, PT ;  /* 0x000000610200780c */ /* 0x000fe40003f24270 */
[----:B----4-:R-:W-:-:S04]  /*deb0*/  @P2 LOP3.LUT R5, R5, R4, RZ, 0x3c, !PT ;  /* 0x0000000405052212 */ /* 0x010fc800078e3cff */
[----:B------:R-:W-:-:S04]  /*dec0*/  @P2 LOP3.LUT R4, R5, R4, RZ, 0x3c, !PT ;  /* 0x0000000405042212 */ /* 0x000fc800078e3cff */
[----:B------:R-:W-:-:S05]  /*ded0*/  @P2 LOP3.LUT R5, R5, R4, RZ, 0x3c, !PT ;  /* 0x0000000405052212 */ /* 0x000fca00078e3cff */
[----:B------:R-:W4:Y:S04]  /*dee0*/  @P2 LDG.E.U16 R29, desc[UR8][R4.64] ;  /* 0x00000008041d2981 */ /* 0x000f28000c1e1500 */
[----:B----4-:R0:W-:Y:S04]  /*def0*/  STL [R1+0x1cc], R29 ;  /* 0x0001cc1d01007387 */ /* 0x0101e80000100800 */
[----:B0-----:R-:W4:Y:S04]  /*df00*/  LDL.LU R29, [R1+0x1414] ;  /* 0x00141400011d7983 */ /* 0x001f280000300800 */
[----:B------:R-:W2:Y:S04]  /*df10*/  LDL R4, [R1+0x590] ;  /* 0x0005900001047983 */ /* 0x000ea80000100800 */
[----:B------:R-:W2:Y:S02]  /*df20*/  LDL R5, [R1+0x594] ;  /* 0x0005940001057983 */ /* 0x000ea40000100800 */
[----:B--2---:R-:W-:-:S04]  /*df30*/  @P2 LOP3.LUT R5, R5, R4, RZ, 0x3c, !PT ;  /* 0x0000000405052212 */ /* 0x004fc800078e3cff */
        /* <DEDUP_REMOVED lines=79> */
[----:B------:R-:W2:Y:S04]  /*e430*/  LDL R4, [R1+0x548] ;  /* 0x0005480001047983 */ /* 0x000ea80000100800 */
[----:B------:R-:W2:Y:S04]  /*e440*/  LDL R5, [R1+0x54c] ;  /* 0x00054c0001057983 */ /* 0x000ea80000100800 */
[----:B----4-:R-:W-:Y:S01]  /*e450*/  STL [R1+0x136c], R27 ;  /* 0x00136c1b01007387 */ /* 0x010fe20000100800 */
[----:B--2---:R-:W-:-:S04]  /*e460*/  @P1 LOP3.LUT R5, R5, R4, RZ, 0x3c, !PT ;  /* 0x0000000405051212 */ /* 0x004fc800078e3cff */
[----:B------:R-:W-:-:S04]  /*e470*/  @P1 LOP3.LUT R4, R5, R4, RZ, 0x3c, !PT ;  /* 0x0000000405041212 */ /* 0x000fc800078e3cff */
[----:B------:R-:W-:-:S05]  /*e480*/  @P1 LOP3.LUT R5, R5, R4, RZ, 0x3c, !PT ;  /* 0x0000000405051212 */ /* 0x000fca00078e3cff */
[----:B------:R-:W2:Y:S04]  /*e490*/  @P1 LDG.E.U16 R0, desc[UR8][R4.64] ;  /* 0x0000000804001981 */ /* 0x000ea8000c1e1500 */
[----:B------:R-:W4:Y:S04]  /*e4a0*/  LDL R4, [R1+0x540] ;  /* 0x0005400001047983 */ /* 0x000f280000100800 */
[----:B------:R-:W4:Y:S01]  /*e4b0*/  LDL R5, [R1+0x544] ;  /* 0x0005440001057983 */ /* 0x000f220000100800 */
[----:B------:R-:W-:Y:S02]  /*e4c0*/  PRMT R9, RZ, 0x7610, R9 ;  /* 0x00007610ff097816 */ /* 0x000fe40000000009 */
[----:B------:R-:W-:-:S02]  /*e4d0*/  PRMT R15, RZ, 0x7610, R15 ;  /* 0x00007610ff0f7816 */ /* 0x000fc4000000000f */
[C---:B------:R-:W-:Y:S02]  /*e4e0*/  ISETP.GT.AND P0, PT, R2.reuse, 0x66, PT ;  /* 0x000000660200780c */ /* 0x040fe40003f04270 */
        /* <DEDUP_REMOVED lines=8> */
[----:B------:R-:W4:Y:S04]  /*e570*/  LDL R4, [R1+0x538] ;  /* 0x0005380001047983 */ /* 0x000f280000100800 */
[----:B------:R-:W4:Y:S02]  /*e580*/  LDL R5, [R1+0x53c] ;  /* 0x00053c0001057983 */ /* 0x000f240000100800 */
[----:B----4-:R-:W-:-:S04]  /*e590*/  @P2 LOP3.LUT R5, R5, R4, RZ, 0x3c, !PT ;  /* 0x0000000405052212 */ /* 0x010fc800078e3cff */
[----:B------:R-:W-:-:S04]  /*e5a0*/  @P2 LOP3.LUT R4, R5, R4, RZ, 0x3c, !PT ;  /* 0x0000000405042212 */ /* 0x000fc800078e3cff */
[----:B------:R-:W-:-:S05]  /*e5b0*/  @P2 LOP3.LUT R5, R5, R4, RZ, 0x3c, !PT ;  /* 0x0000000405052212 */ /* 0x000fca00078e3cff */
[----:B------:R-:W4:Y:S04]  /*e5c0*/  @P2 LDG.E.U16 R9, desc[UR8][R4.64] ;  /* 0x0000000804092981 */ /* 0x000f28000c1e1500 */
[----:B------:R-:W3:Y:S04]  /*e5d0*/  LDL R4, [R1+0x530] ;  /* 0x0005300001047983 */ /* 0x000ee80000100800 */
[----:B------:R-:W3:Y:S04]  /*e5e0*/  LDL R5, [R1+0x534] ;  /* 0x0005340001057983 */ /* 0x000ee80000100800 */
[----:B----4-:R0:W-:Y:S04]  /*e5f0*/  STL [R1+0x84], R9 ;  /* 0x0000840901007387 */ /* 0x0101e80000100800 */
[----:B0-----:R-:W4:Y:S01]  /*e600*/  LDL R9, [R1+0x4f4] ;  /* 0x0004f40001097983 */ /* 0x001f220000100800 */
[----:B---3--:R-:W-:-:S02]  /*e610*/  @P2 LOP3.LUT R5, R5, R4, RZ, 0x3c, !PT ;  /* 0x0000000405052212 */ /* 0x008fc400078e3cff */
[----:B------:R-:W-:Y:S02]  /*e620*/  PRMT R14, RZ, 0x7610, R14 ;  /* 0x00007610ff0e7816 */ /* 0x000fe4000000000e */
[----:B------:R-:W-:Y:S02]  /*e630*/  PRMT R13, RZ, 0x7610, R13 ;  /* 0x00007610ff0d7816 */ /* 0x000fe4000000000d */
[----:B------:R-:W-:Y:S02]  /*e640*/  PRMT R28, RZ, 0x7610, R28 ;  /* 0x00007610ff1c7816 */ /* 0x000fe4000000001c */
[C---:B------:R-:W-:Y:S02]  /*e650*/  @P2 LOP3.LUT R4, R5.reuse, R4, RZ, 0x3c, !PT ;  /* 0x0000000405042212 */ /* 0x040fe400078e3cff */
[----:B------:R-:W-:Y:S02]  /*e660*/  ISETP.GT.AND P1, PT, R2, 0x69, PT ;  /* 0x000000690200780c */ /* 0x000fe40003f24270 */
[----:B------:R-:W-:-:S05]  /*e670*/  @P2 LOP3.LUT R5, R5, R4, RZ, 0x3c, !PT ;  /* 0x0000000405052212 */ /* 0x000fca00078e3cff */
[----:B------:R-:W3:Y:S04]  /*e680*/  @P2 LDG.E.U16 R15, desc[UR8][R4.64] ;  /* 0x00000008040f2981 */ /* 0x000ee8000c1e1500 */
[----:B---3--:R0:W-:Y:S04]  /*e690*/  STL [R1+0x7c], R15 ;  /* 0x00007c0f01007387 */ /* 0x0081e80000100800 */
[----:B0-----:R-:W3:Y:S04]  /*e6a0*/  LDL.LU R15, [R1+0x13ec] ;  /* 0x0013ec00010f7983 */ /* 0x001ee80000300800 */
        /* <DEDUP_REMOVED lines=14> */
[----:B----4-:R0:W-:Y:S04]  /*e790*/  STL [R1+0x70], R13 ;  /* 0x0000700d01007387 */ /* 0x0101e80000100800 */
[----:B0-----:R-:W4:Y:S04]  /*e7a0*/  LDL.LU R13, [R1+0x13e4] ;  /* 0x0013e400010d7983 */ /* 0x001f280000300800 */
[----:B------:R-:W3:Y:S04]  /*e7b0*/  LDL R4, [R1+0x500] ;  /* 0x0005000001047983 */ /* 0x000ee80000100800 */
[----:B------:R-:W3:Y:S01]  /*e7c0*/  LDL R5, [R1+0x504] ;  /* 0x0005040001057983 */ /* 0x000ee20000100800 */
[----:B------:R-:W-:-:S02]  /*e7d0*/  PRMT R12, RZ, 0x7610, R12 ;  /* 0x00007610ff0c7816 */ /* 0x000fc4000000000c */
[----:B---3--:R-:W-:-:S04]  /*e7e0*/  @P3 LOP3.LUT R5, R5, R4, RZ, 0x3c, !PT ;  /* 0x0000000405053212 */ /* 0x008fc800078e3cff */
[----:B------:R-:W-:-:S04]  /*e7f0*/  @P3 LOP3.LUT R4, R5, R4, RZ, 0x3c, !PT ;  /* 0x0000000405043212 */ /* 0x000fc800078e3cff */
[----:B------:R-:W-:-:S05]  /*e800*/  @P3 LOP3.LUT R5, R5, R4, RZ, 0x3c, !PT ;  /* 0x0000000405053212 */ /* 0x000fca00078e3cff */
[----:B------:R-:W3:Y:S04]  /*e810*/  @P3 LDG.E.U16 R28, desc[UR8][R4.64] ;  /* 0x00000008041c3981 */ /* 0x000ee8000c1e1500 */
[----:B------:R-:W2:Y:S04]  /*e820*/  LDL R4, [R1+0x4f8] ;  /* 0x0004f80001047983 */ /* 0x000ea80000100800 */
[----:B------:R-:W2:Y:S04]  /*e830*/  LDL R5, [R1+0x4fc] ;  /* 0x0004fc0001057983 */ /* 0x000ea80000100800 */
[----:B---3--:R0:W-:Y:S04]  /*e840*/  STL [R1+0x68], R28 ;  /* 0x0000681c01007387 */ /* 0x0081e80000100800 */
[----:B0-----:R-:W3:Y:S01]  /*e850*/  LDL R28, [R1+0x4dc] ;  /* 0x0004dc00011c7983 */ /* 0x001ee20000100800 */
[----:B--2---:R-:W-:-:S04]  /*e860*/  @P1 LOP3.LUT R5, R5, R4, RZ, 0x3c, !PT ;  /* 0x0000000405051212 */ /* 0x004fc800078e3cff */
[----:B------:R-:W-:-:S04]  /*e870*/  @P1 LOP3.LUT R4, R5, R4, RZ, 0x3c, !PT ;  /* 0x0000000405041212 */ /* 0x000fc800078e3cff */
[----:B------:R-:W-:-:S05]  /*e880*/  @P1 LOP3.LUT R5, R5, R4, RZ, 0x3c, !PT ;  /* 0x0000000405051212 */ /* 0x000fca00078e3cff */
[----:B------:R-:W2:Y:S01]  /*e890*/  @P1 LDG.E.U16 R12, desc[UR8][R4.64] ;  /* 0x00000008040c1981 */ /* 0x000ea2000c1e1500 */
[----:B------:R-:W-:-:S03]  /*e8a0*/  PRMT R11, RZ, 0x7610, R11 ;  /* 0x00007610ff0b7816 */ /* 0x000fc6000000000b */
[----:B--2---:R0:W-:Y:S04]  /*e8b0*/  STL [R1+0x60], R12 ;  /* 0x0000600c01007387 */ /* 0x0041e80000100800 */
[----:B0-----:R-:W2:Y:S04]  /*e8c0*/  LDL.LU R12, [R1+0x13e0] ;  /* 0x0013e000010c7983 */ /* 0x001ea80000300800 */
[----:B------:R-:W4:Y:S01]  /*e8d0*/  LDL R5, [R1+0x4f0] ;  /* 0x0004f00001057983 */ /* 0x000f220000100800 */
[----:B------:R-:W-:Y:S01]  /*e8e0*/  @P1 IMAD.MOV.U32 R4, RZ, RZ, R9 ;  /* 0x000000ffff041224 */ /* 0x000fe200078e0009 */
[----:B------:R-:W-:-:S02]  /*e8f0*/  ISETP.GT.AND P2, PT, R2, 0x6a, PT ;  /* 0x0000006a0200780c */ /* 0x000fc40003f44270 */
[----:B------:R-:W2:Y:S04]  /*e900*/  LDL R9, [R1+0x4d4] ;  /* 0x0004d40001097983 */ /* 0x000ea80000100800 */
[----:B----4-:R-:W4:Y:S04]  /*e910*/  @P1 LDG.E.U16 R11, desc[UR8][R4.64] ;  /* 0x00000008040b1981 */ /* 0x010f28000c1e1500 */
        /* <DEDUP_REMOVED lines=9> */
[----:B---3--:R0:W-:Y:S04]  /*e9b0*/  STL [R1+0x30], R10 ;  /* 0x0000300a01007387 */ /* 0x0081e80000100800 */
[----:B0-----:R-:W3:Y:S04]  /*e9c0*/  LDL.LU R10, [R1+0x13d8] ;  /* 0x0013d800010a7983 */ /* 0x001ee80000300800 */
[----:B------:R-:W2:Y:S04]  /*e9d0*/  LDL R4, [R1+0x4e0] ;  /* 0x0004e00001047983 */ /* 0x000ea80000100800 */
[----:B------:R-:W2:Y:S01]  /*e9e0*/  LDL R5, [R1+0x4e4] ;  /* 0x0004e40001057983 */ /* 0x000ea20000100800 */
[----:B------:R-:W-:-:S02]  /*e9f0*/  PRMT R27, RZ, 0x7610, R27 ;  /* 0x00007610ff1b7816 */ /* 0x000fc4000000001b */
[----:B------:R-:W-:Y:S02]  /*ea00*/  ISETP.GT.AND P1, PT, R2, 0x6b, PT ;  /* 0x0000006b0200780c */ /* 0x000fe40003f24270 */
[----:B--2---:R-:W-:-:S04]  /*ea10*/  @P2 LOP3.LUT R5, R5, R4, RZ, 0x3c, !PT ;  /* 0x0000000405052212 */ /* 0x004fc800078e3cff */
[----:B------:R-:W-:-:S04]  /*ea20*/  @P2 LOP3.LUT R4, R5, R4, RZ, 0x3c, !PT ;  /* 0x0000000405042212 */ /* 0x000fc800078e3cff */
[----:B------:R-:W-:-:S05]  /*ea30*/  @P2 LOP3.LUT R5, R5, R4, RZ, 0x3c, !PT ;  /* 0x0000000405052212 */ /* 0x000fca00078e3cff */
[----:B------:R0:W2:Y:S04]  /*ea40*/  @P2 LDG.E.U16 R27, desc[UR8][R4.64] ;  /* 0x00000008041b2981 */ /* 0x0000a8000c1e1500 */
[----:B------:R-:W4:Y:S01]  /*ea50*/  LDL R5, [R1+0x4d8] ;  /* 0x0004d80001057983 */ /* 0x000f220000100800 */
[----:B------:R-:W-:Y:S01]  /*ea60*/  PRMT R25, RZ, 0x7610, R25 ;  /* 0x00007610ff197816 */ /* 0x000fe20000000019 */
[----:B0-----:R-:W-:Y:S02]  /*ea70*/  @P1 IMAD.MOV.U32 R4, RZ, RZ, R28 ;  /* 0x000000ffff041224 */ /* 0x001fe400078e001c */
[----:B--2---:R-:W-:Y:S01]  /*ea80*/  STL [R1+0x138c], R27 ;  /* 0x00138c1b01007387 */ /* 0x004fe20000100800 */
[----:B------:R-:W-:-:S03]  /*ea90*/  PRMT R0, RZ, 0x7610, R0 ;  /* 0x00007610ff007816 */ /* 0x000fc60000000000 */
[----:B------:R-:W2:Y:S04]  /*eaa0*/  LDL R28, [R1+0x48c] ;  /* 0x00048c00011c7983 */ /* 0x000ea80000100800 */
[----:B----4-:R0:W4:Y:S04]  /*eab0*/  @P1 LDG.E.U16 R25, desc[UR8][R4.64] ;  /* 0x0000000804191981 */ /* 0x010128000c1e1500 */
[----:B------:R-:W3:Y:S01]  /*eac0*/  LDL R5, [R1+0x4d0] ;  /* 0x0004d00001057983 */ /* 0x000ee20000100800 */
[----:B0-----:R-:W-:Y:S01]  /*ead0*/  @P1 IMAD.MOV.U32 R4, RZ, RZ, R9 ;  /* 0x000000ffff041224 */ /* 0x001fe200078e0009 */
[----:B------:R-:W-:-:S02]  /*eae0*/  ISETP.GT.AND P2, PT, R2, 0x6c, PT ;  /* 0x0000006c0200780c */ /* 0x000fc40003f44270 */
[----:B----4-:R-:W-:Y:S01]  /*eaf0*/  STL [R1+0x1370], R25 ;  /* 0x0013701901007387 */ /* 0x010fe20000100800 */
[----:B------:R-:W-:-:S03]  /*eb00*/  PRMT R7, RZ, 0x7610, R7 ;  /* 0x00007610ff077816 */ /* 0x000fc60000000007 */
[----:B------:R-:W4:Y:S04]  /*eb10*/  LDL R9, [R1+0x484] ;  /* 0x0004840001097983 */ /* 0x000f280000100800 */
[----:B---3--:R-:W3:Y:S04]  /*eb20*/  @P1 LDG.E.U16 R0, desc[UR8][R4.64] ;  /* 0x0000000804001981 */ /* 0x008ee8000c1e1500 */
[----:B------:R-:W2:Y:S04]  /*eb30*/  LDL R4, [R1+0x4c8] ;  /* 0x0004c80001047983 */ /* 0x000ea80000100800 */
[----:B------:R-:W2:Y:S04]  /*eb40*/  LDL R5, [R1+0x4cc] ;  /* 0x0004cc0001057983 */ /* 0x000ea80000100800 */
[----:B---3--:R-:W-:Y:S01]  /*eb50*/  STL [R1+0x1374], R0 ;  /* 0x0013740001007387 */ /* 0x008fe20000100800 */
        /* <DEDUP_REMOVED lines=13> */
[----:B------:R0:W3:Y:S04]  /*ec30*/  @P2 LDG.E.U16 R29, desc[UR8][R4.64] ;  /* 0x00000008041d2981 */ /* 0x0000e8000c1e1500 */
[----:B------:R-:W4:Y:S01]  /*ec40*/  LDL R5, [R1+0x488] ;  /* 0x0004880001057983 */ /* 0x000f220000100800 */
[----:B------:R-:W-:Y:S01]  /*ec50*/  PRMT R27, RZ, 0x7610, R27 ;  /* 0x00007610ff1b7816 */ /* 0x000fe2000000001b */
[----:B0-----:R-:W-:Y:S02]  /*ec60*/  @P1 IMAD.MOV.U32 R4, RZ, RZ, R28 ;  /* 0x000000ffff041224 */ /* 0x001fe400078e001c */
[----:B---3--:R0:W-:Y:S01]  /*ec70*/  STL [R1+0x1364], R29 ;  /* 0x0013641d01007387 */ /* 0x0081e20000100800 */
[----:B------:R-:W-:-:S03]  /*ec80*/  PRMT R8, RZ, 0x7610, R8 ;  /* 0x00007610ff087816 */ /* 0x000fc60000000008 */
[----:B------:R-:W3:Y:S04]  /*ec90*/  LDL R28, [R1+0x4bc] ;  /* 0x0004bc00011c7983 */ /* 0x000ee80000100800 */
[----:B----4-:R1:W4:Y:S04]  /*eca0*/  @P1 LDG.E.U16 R27, desc[UR8][R4.64] ;  /* 0x00000008041b1981 */ /* 0x010328000c1e1500 */
[----:B0-----:R-:W2:Y:S04]  /*ecb0*/  LDL R29, [R1+0xbd0] ;  /* 0x000bd000011d7983 */ /* 0x001ea80000100800 */
[----:B------:R-:W3:Y:S01]  /*ecc0*/  LDL R5, [R1+0x480] ;  /* 0x0004800001057983 */ /* 0x000ee20000100800 */
[----:B-1----:R-:W-:Y:S01]  /*ecd0*/  @P1 IMAD.MOV.U32 R4, RZ, RZ, R9 ;  /* 0x000000ffff041224 */ /* 0x002fe200078e0009 */
[----:B------:R-:W-:-:S02]  /*ece0*/  ISETP.GT.AND P2, PT, R2, 0x78, PT ;  /* 0x000000780200780c */ /* 0x000fc40003f44270 */
[----:B----4-:R0:W-:Y:S01]  /*ecf0*/  STL [R1+0x13c4], R27 ;  /* 0x0013c41b01007387 */ /* 0x0101e20000100800 */
[----:B------:R-:W-:-:S03]  /*ed00*/  PRMT R6, RZ, 0x7610, R6 ;  /* 0x00007610ff067816 */ /* 0x000fc60000000006 */
[----:B------:R-:W4:Y:S04]  /*ed10*/  LDL R9, [R1+0x478] ;  /* 0x0004780001097983 */ /* 0x000f280000100800 */
[----:B---3--:R1:W3:Y:S04]  /*ed20*/  @P1 LDG.E.U16 R8, desc[UR8][R4.64] ;  /* 0x0000000804081981 */ /* 0x0082e8000c1e1500 */
[----:B0-----:R-:W4:Y:S04]  /*ed30*/  LDL R27, [R1+0x4b8] ;  /* 0x0004b800011b7983 */ /* 0x001f280000100800 */
[----:B------:R-:W1:Y:S04]  /*ed40*/  LDL R4, [R1+0xba0] ;  /* 0x000ba00001047983 */ /* 0x000e680000100800 */
[----:B------:R-:W1:Y:S02]  /*ed50*/  LDL R5, [R1+0xbc8] ;  /* 0x000bc80001057983 */ /* 0x000e640000100800 */
[----:B-1----:R-:W-:-:S04]  /*ed60*/  @P2 LOP3.LUT R5, R5, R4, RZ, 0x3c, !PT ;  /* 0x0000000405052212 */ /* 0x002fc800078e3cff */
[----:B------:R-:W-:-:S04]  /*ed70*/  @P2 LOP3.LUT R4, R5, R4, RZ, 0x3c, !PT ;  /* 0x0000000405042212 */ /* 0x000fc800078e3cff */
[----:B------:R-:W-:-:S05]  /*ed80*/  @P2 LOP3.LUT R5, R5, R4, RZ, 0x3c, !PT ;  /* 0x0000000405052212 */ /* 0x000fca00078e3cff */
[----:B------:R-:W2:Y:S04]  /*ed90*/  @P2 LDG.E.U16 R6, desc[UR8][R4.64] ;  /* 0x0000000804062981 */ /* 0x000ea8000c1e1500 */
[----:B---3--:R0:W-:Y:S04]  /*eda0*/  STL [R1+0x14], R8 ;  /* 0x0000140801007387 */ /* 0x0081e80000100800 */
[----:B0-----:R-:W3:Y:S04]  /*edb0*/  LDL R8, [R1+0x47c] ;  /* 0x00047c0001087983 */ /* 0x001ee80000100800 */
[----:B--2---:R0:W-:Y:S04]  /*edc0*/  STL [R1+0x10], R6 ;  /* 0x0000100601007387 */ /* 0x0041e80000100800 */
[----:B0-----:R-:W2:Y:S04]  /*edd0*/  LDL.LU R6, [R1+0x13d0] ;  /* 0x0013d00001067983 */ /* 0x001ea80000300800 */
[----:B------:R-:W4:Y:S01]  /*ede0*/  LDL R5, [R1+0xbc4] ;  /* 0x000bc40001057983 */ /* 0x000f220000100800 */
[----:B------:R-:W-:-:S02]  /*edf0*/  ISETP.GT.AND P1, PT, R2, 0x6d, PT ;  /* 0x0000006d0200780c */ /* 0x000fc40003f24270 */
[----:B------:R-:W-:Y:S01]  /*ee00*/  PRMT R3, RZ, 0x7610, R3 ;  /* 0x00007610ff037816 */ /* 0x000fe20000000003 */
[----:B------:R-:W-:Y:S01]  /*ee10*/  @P2 IMAD.MOV.U32 R4, RZ, RZ, R29 ;  /* 0x000000ffff042224 */ /* 0x000fe200078e001d */
[----:B------:R-:W-:Y:S01]  /*ee20*/  PRMT R26, RZ, 0x7610, R26 ;  /* 0x00007610ff1a7816 */ /* 0x000fe2000000001a */
[----:B------:R-:W2:Y:S04]  /*ee30*/  LDL R29, [R1+0x474] ;  /* 0x00047400011d7983 */ /* 0x000ea80000100800 */
[----:B----4-:R0:W4:Y:S04]  /*ee40*/  @P2 LDG.E.U16 R3, desc[UR8][R4.64] ;  /* 0x0000000804032981 */ /* 0x010128000c1e1500 */
[----:B0-----:R-:W-:-:S02]  /*ee50*/  @P1 IMAD.MOV.U32 R4, RZ, RZ, R28 ;  /* 0x000000ffff041224 */ /* 0x001fc400078e001c */
[----:B------:R-:W-:-:S05]  /*ee60*/  @P1 IMAD.MOV.U32 R5, RZ, RZ, R27 ;  /* 0x000000ffff051224 */ /* 0x000fca00078e001b */
[----:B------:R3:W2:Y:S01]  /*ee70*/  @P1 LDG.E.U16 R26, desc[UR8][R4.64] ;  /* 0x00000008041a1981 */ /* 0x0006a2000c1e1500 */
[----:B------:R-:W-:Y:S02]  /*ee80*/  ISETP.GT.AND P2, PT, R2, 0x71, PT ;  /* 0x000000710200780c */ /* 0x000fe40003f44270 */
[----:B------:R-:W-:-:S11]  /*ee90*/  PRMT R25, RZ, 0x7610, R25 ;  /* 0x00007610ff197816 */ /* 0x000fd60000000019 */
[----:B---3--:R-:W-:Y:S02]  /*eea0*/  @P2 IMAD.MOV.U32 R4, RZ, RZ, R8 ;  /* 0x000000ffff042224 */ /* 0x008fe400078e0008 */
[----:B------:R-:W-:-:S05]  /*eeb0*/  @P2 IMAD.MOV.U32 R5, RZ, RZ, R9 ;  /* 0x000000ffff052224 */ /* 0x000fca00078e0009 */
[----:B------:R0:W3:Y:S04]  /*eec0*/  @P2 LDG.E.U16 R25, desc[UR8][R4.64] ;  /* 0x0000000804192981 */ /* 0x0000e8000c1e1500 */
[----:B----4-:R1:W-:Y:S04]  /*eed0*/  STL [R1+0xc], R3 ;  /* 0x00000c0301007387 */ /* 0x0103e80000100800 */
[----:B-1----:R-:W4:Y:S04]  /*eee0*/  LDL.LU R3, [R1+0x13cc] ;  /* 0x0013cc0001037983 */ /* 0x002f280000300800 */
[----:B------:R-:W4:Y:S04]  /*eef0*/  LDL R28, [R1+0xbcc] ;  /* 0x000bcc00011c7983 */ /* 0x000f280000100800 */
[----:B------:R-:W4:Y:S04]  /*ef00*/  LDL R27, [R1+0xbd8] ;  /* 0x000bd800011b7983 */ /* 0x000f280000100800 */
[----:B--2---:R1:W-:Y:S01]  /*ef10*/  STL [R1+0x130c], R26 ;  /* 0x00130c1a01007387 */ /* 0x0043e20000100800 */
[----:B------:R-:W-:Y:S01]  /*ef20*/  PRMT R0, RZ, 0x7610, R0 ;  /* 0x00007610ff007816 */ /* 0x000fe20000000000 */
[----:B0-----:R-:W-:-:S02]  /*ef30*/  @P2 IMAD.MOV.U32 R4, RZ, RZ, R29 ;  /* 0x000000ffff042224 */ /* 0x001fc400078e001d */
[----:B------:R-:W2:Y:S04]  /*ef40*/  LDL R9, [R1+0xbd4] ;  /* 0x000bd40001097983 */ /* 0x000ea80000100800 */
[----:B------:R-:W2:Y:S04]  /*ef50*/  LDL R8, [R1+0xbdc] ;  /* 0x000bdc0001087983 */ /* 0x000ea80000100800 */
[----:B-1----:R-:W4:Y:S04]  /*ef60*/  LDL R26, [R1+0x470] ;  /* 0x00047000011a7983 */ /* 0x002f280000100800 */
[----:B---3--:R0:W-:Y:S04]  /*ef70*/  STL [R1+0x13a8], R25 ;  /* 0x0013a81901007387 */ /* 0x0081e80000100800 */
[----:B0-----:R-:W3:Y:S01]  /*ef80*/  LDL R25, [R1+0x46c] ;  /* 0x00046c0001197983 */ /* 0x001ee20000100800 */
[----:B----4-:R-:W-:-:S03]  /*ef90*/  @P2 IMAD.MOV.U32 R5, RZ, RZ, R26 ;  /* 0x000000ffff052224 */ /* 0x010fc600078e001a */
[----:B------:R-:W4:Y:S04]  /*efa0*/  LDL R26, [R1+0x468] ;  /* 0x00046800011a7983 */ /* 0x000f280000100800 */
[----:B------:R0:W4:Y:S01]  /*efb0*/  @P2 LDG.E.U16 R0, desc[UR8][R4.64] ;  /* 0x0000000804002981 */ /* 0x000122000c1e1500 */
[C---:B------:R-:W-:Y:S02]  /*efc0*/  ISETP.GT.AND P3, PT, R2.reuse, 0x79, PT ;  /* 0x000000790200780c */ /* 0x040fe40003f64270 */
[----:B------:R-:W-:Y:S02]  /*efd0*/  PRMT R23, RZ, 0x7610, R23 ;  /* 0x00007610ff177816 */ /* 0x000fe40000000017 */
[----:B------:R-:W-:Y:S02]  /*efe0*/  ISETP.GT.AND P2, PT, R2, 0x72, PT ;  /* 0x000000720200780c */ /* 0x000fe40003f44270 */
[----:B------:R-:W-:-:S07]  /*eff0*/  PRMT R22, RZ, 0x7610, R22 ;  /* 0x00007610ff167816 */ /* 0x000fce0000000016 */
[----:B0-----:R-:W-:Y:S02]  /*f000*/  @P3 IMAD.MOV.U32 R4, RZ, RZ, R27 ;  /* 0x000000ffff043224 */ /* 0x001fe400078e001b */
[----:B------:R-:W-:-:S05]  /*f010*/  @P3 IMAD.MOV.U32 R5, RZ, RZ, R28 ;  /* 0x000000ffff053224 */ /* 0x000fca00078e001c */
[----:B------:R2:W4:Y:S01]  /*f020*/  @P3 LDG.E.U16 R23, desc[UR8][R4.64] ;  /* 0x0000000804173981 */ /* 0x000522000c1e1500 */
[----:B------:R-:W-:Y:S01]  /*f030*/  PRMT R21, RZ, 0x7610, R21 ;  /* 0x00007610ff157816 */ /* 0x000fe20000000015 */
[----:B--2---:R-:W-:Y:S02]  /*f040*/  @P3 IMAD.MOV.U32 R4, RZ, RZ, R8 ;  /* 0x000000ffff043224 */ /* 0x004fe400078e0008 */
[----:B------:R-:W-:-:S05]  /*f050*/  @P3 IMAD.MOV.U32 R5, RZ, RZ, R9 ;  /* 0x000000ffff053224 */ /* 0x000fca00078e0009 */
[----:B------:R3:W2:Y:S02]  /*f060*/  @P3 LDG.E.U16 R22, desc[UR8][R4.64] ;  /* 0x0000000804163981 */ /* 0x0006a4000c1e1500 */
[----:B---3--:R-:W-:Y:S02]  /*f070*/  @P2 IMAD.MOV.U32 R4, RZ, RZ, R25 ;  /* 0x000000ffff042224 */ /* 0x008fe400078e0019 */
[----:B----4-:R-:W-:Y:S04]  /*f080*/  STL [R1+0x13ac], R0 ;  /* 0x0013ac0001007387 */ /* 0x010fe80000100800 */
[----:B------:R-:W3:Y:S04]  /*f090*/  LDL R28, [R1+0x460] ;  /* 0x00046000011c7983 */ /* 0x000ee80000100800 */
[----:B------:R-:W4:Y:S01]  /*f0a0*/  LDL R27, [R1+0x464] ;  /* 0x00046400011b7983 */ /* 0x000f220000100800 */
[----:B------:R-:W-:-:S05]  /*f0b0*/  @P2 IMAD.MOV.U32 R5, RZ, RZ, R26 ;  /* 0x000000ffff052224 */ /* 0x000fca00078e001a */
[----:B------:R3:W4:Y:S01]  /*f0c0*/  @P2 LDG.E.U16 R21, desc[UR8][R4.64] ;  /* 0x0000000804152981 */ /* 0x000722000c1e1500 */
[----:B------:R-:W-:-:S03]  /*f0d0*/  PRMT R20, RZ, 0x7610, R20 ;  /* 0x00007610ff147816 */ /* 0x000fc60000000014 */
[----:B------:R-:W-:Y:S04]  /*f0e0*/  STL [R1+0x13b0], R23 ;  /* 0x0013b01701007387 */ /* 0x000fe80000100800 */
[----:B------:R-:W4:Y:S04]  /*f0f0*/  LDL R9, [R1+0xbc0] ;  /* 0x000bc00001097983 */ /* 0x000f280000100800 */
[----:B------:R-:W4:Y:S04]  /*f100*/  LDL R8, [R1+0xbe8] ;  /* 0x000be80001087983 */ /* 0x000f280000100800 */
[----:B--2---:R-:W-:Y:S04]  /*f110*/  STL [R1+0x13b4], R22 ;  /* 0x0013b41601007387 */ /* 0x004fe80000100800 */
[----:B------:R-:W2:Y:S04]  /*f120*/  LDL R26, [R1+0xbe4] ;  /* 0x000be400011a7983 */ /* 0x000ea80000100800 */
[----:B------:R-:W2:Y:S01]  /*f130*/  LDL R25, [R1+0xbf0] ;  /* 0x000bf00001197983 */ /* 0x000ea20000100800 */
[----:B---3--:R-:W-:-:S02]  /*f140*/  @P2 IMAD.MOV.U32 R5, RZ, RZ, R28 ;  /* 0x000000ffff052224 */ /* 0x008fc400078e001c */
[----:B----4-:R-:W-:-:S05]  /*f150*/  @P2 IMAD.MOV.U32 R4, RZ, RZ, R27 ;  /* 0x000000ffff042224 */ /* 0x010fca00078e001b */
[----:B------:R0:W3:Y:S04]  /*f160*/  @P2 LDG.E.U16 R20, desc[UR8][R4.64] ;  /* 0x0000000804142981 */ /* 0x0000e8000c1e1500 */
[----:B------:R1:W-:Y:S04]  /*f170*/  STL [R1+0x1390], R21 ;  /* 0x0013901501007387 */ /* 0x0003e80000100800 */
[----:B------:R-:W4:Y:S04]  /*f180*/  LDL R27, [R1+0x458] ;  /* 0x00045800011b7983 */ /* 0x000f280000100800 */
[----:B-1----:R-:W4:Y:S01]  /*f190*/  LDL R21, [R1+0x45c] ;  /* 0x00045c0001157983 */ /* 0x002f220000100800 */
[----:B------:R-:W-:-:S02]  /*f1a0*/  ISETP.GT.AND P3, PT, R2, 0x7a, PT ;  /* 0x0000007a0200780c */ /* 0x000fc40003f64270 */
        /* <DEDUP_REMOVED lines=9> */
[----:B------:R4:W2:Y:S04]  /*f240*/  @P3 LDG.E.U16 R18, desc[UR8][R4.64] ;  /* 0x0000000804123981 */ /* 0x0008a8000c1e1500 */
[----:B---3--:R-:W-:Y:S04]  /*f250*/  STL [R1+0x1394], R20 ;  /* 0x0013941401007387 */ /* 0x008fe80000100800 */
[----:B------:R-:W3:Y:S04]  /*f260*/  LDL R9, [R1+0x454] ;  /* 0x0004540001097983 */ /* 0x000ee80000100800 */
[----:B------:R-:W3:Y:S01]  /*f270*/  LDL R8, [R1+0xb80] ;  /* 0x000b800001087983 */ /* 0x000ee20000100800 */
[----:B----4-:R-:W-:-:S02]  /*f280*/  @P2 IMAD.MOV.U32 R5, RZ, RZ, R27 ;  /* 0x000000ffff052224 */ /* 0x010fc400078e001b */
        /* <DEDUP_REMOVED lines=10> */
[----:B------:R-:W-:-:S05]  /*f330*/  @P2 IMAD.MOV.U32 R4, RZ, RZ, R8 ;  /* 0x000000ffff042224 */ /* 0x000fca00078e0008 */
[----:B------:R0:W3:Y:S04]  /*f340*/  @P2 LDG.E.U16 R16, desc[UR8][R4.64] ;  /* 0x0000000804102981 */ /* 0x0000e8000c1e1500 */
[----:B----4-:R-:W-:Y:S04]  /*f350*/  STL [R1+0x1378], R17 ;  /* 0x0013781101007387 */ /* 0x010fe80000100800 */
[----:B------:R-:W4:Y:S04]  /*f360*/  LDL R9, [R1+0x4b0] ;  /* 0x0004b00001097983 */ /* 0x000f280000100800 */
[----:B------:R-:W4:Y:S01]  /*f370*/  LDL R8, [R1+0x4b4] ;  /* 0x0004b40001087983 */ /* 0x000f220000100800 */
[----:B------:R-:W-:-:S02]  /*f380*/  ISETP.GT.AND P3, PT, R2, 0x7b, PT ;  /* 0x0000007b0200780c */ /* 0x000fc40003f64270 */
[----:B------:R-:W-:Y:S02]  /*f390*/  PRMT R15, RZ, 0x7610, R15 ;  /* 0x00007610ff0f7816 */ /* 0x000fe4000000000f */
[----:B------:R-:W-:-:S09]  /*f3a0*/  PRMT R14, RZ, 0x7610, R14 ;  /* 0x00007610ff0e7816 */ /* 0x000fd2000000000e */
        /* <DEDUP_REMOVED lines=13> */
[----:B------:R-:W-:Y:S02]  /*f480*/  ISETP.GT.AND P2, PT, R2, 0x74, PT ;  /* 0x000000740200780c */ /* 0x000fe40003f44270 */
[----:B------:R-:W-:Y:S01]  /*f490*/  PRMT R12, RZ, 0x7610, R12 ;  /* 0x00007610ff0c7816 */ /* 0x000fe2000000000c */
        /* <DEDUP_REMOVED lines=14> */
[----:B------:R-:W-:Y:S01]  /*f580*/  PRMT R10, RZ, 0x7610, R10 ;  /* 0x00007610ff0a7816 */ /* 0x000fe2000000000a */
[----:B0-----:R-:W-:Y:S02]  /*f590*/  @P2 IMAD.MOV.U32 R5, RZ, RZ, R27 ;  /* 0x000000ffff052224 */ /* 0x001fe400078e001b */
[----:B------:R-:W-:-:S05]  /*f5a0*/  @P2 IMAD.MOV.U32 R4, RZ, RZ, R21 ;  /* 0x000000ffff042224 */ /* 0x000fca00078e0015 */
[----:B------:R2:W4:Y:S01]  /*f5b0*/  @P2 LDG.E.U16 R11, desc[UR8][R4.64] ;  /* 0x00000008040b2981 */ /* 0x000522000c1e1500 */
[----:B------:R-:W-:Y:S01]  /*f5c0*/  PRMT R7, RZ, 0x7610, R7 ;  /* 0x00007610ff077816 */ /* 0x000fe20000000007 */
[----:B--2---:R-:W-:Y:S02]  /*f5d0*/  @P3 IMAD.MOV.U32 R5, RZ, RZ, R9 ;  /* 0x000000ffff053224 */ /* 0x004fe400078e0009 */
[----:B------:R-:W-:-:S05]  /*f5e0*/  @P3 IMAD.MOV.U32 R4, RZ, RZ, R8 ;  /* 0x000000ffff043224 */ /* 0x000fca00078e0008 */
[----:B------:R4:W2:Y:S04]  /*f5f0*/  @P3 LDG.E.U16 R10, desc[UR8][R4.64] ;  /* 0x00000008040a3981 */ /* 0x0008a8000c1e1500 */
[----:B---3--:R0:W-:Y:S04]  /*f600*/  STL [R1+0x1368], R12 ;  /* 0x0013680c01007387 */ /* 0x0081e80000100800 */
[----:B------:R-:W3:Y:S04]  /*f610*/  LDL R21, [R1+0xb8c] ;  /* 0x000b8c0001157983 */ /* 0x000ee80000100800 */
[----:B0-----:R-:W3:Y:S01]  /*f620*/  LDL R12, [R1+0xb98] ;  /* 0x000b9800010c7983 */ /* 0x001ee20000100800 */
[----:B----4-:R-:W-:-:S02]  /*f630*/  @P3 IMAD.MOV.U32 R4, RZ, RZ, R25 ;  /* 0x000000ffff043224 */ /* 0x010fc400078e0019 */
[----:B------:R-:W-:-:S05]  /*f640*/  @P3 IMAD.MOV.U32 R5, RZ, RZ, R26 ;  /* 0x000000ffff053224 */ /* 0x000fca00078e001a */
[----:B------:R3:W4:Y:S01]  /*f650*/  @P3 LDG.E.U16 R7, desc[UR8][R4.64] ;  /* 0x0000000804073981 */ /* 0x000722000c1e1500 */
[----:B------:R-:W-:Y:S02]  /*f660*/  ISETP.GT.AND P1, PT, R2, 0x75, PT ;  /* 0x000000750200780c */ /* 0x000fe40003f24270 */
[----:B------:R-:W-:Y:S01]  /*f670*/  PRMT R6, RZ, 0x7610, R6 ;  /* 0x00007610ff067816 */ /* 0x000fe20000000006 */
[----:B------:R0:W-:Y:S04]  /*f680*/  STL [R1+0x1388], R11 ;  /* 0x0013880b01007387 */ /* 0x0001e80000100800 */
        /* <DEDUP_REMOVED lines=8> */
[----:B----4-:R4:W-:Y:S04]  /*f710*/  STL [R1+0x13a4], R7 ;  /* 0x0013a40701007387 */ /* 0x0109e80000100800 */
[----:B------:R-:W4:Y:S04]  /*f720*/  LDL R12, [R1+0xc14] ;  /* 0x000c1400010c7983 */ /* 0x000f280000100800 */
[----:B0-----:R-:W4:Y:S01]  /*f730*/  LDL R11, [R1+0xc1c] ;  /* 0x000c1c00010b7983 */ /* 0x001f220000100800 */
[----:B------:R-:W-:-:S02]  /*f740*/  ISETP.GT.AND P2, PT, R2, 0x7d, PT ;  /* 0x0000007d0200780c */ /* 0x000fc40003f44270 */
[----:B-1----:R-:W-:Y:S02]  /*f750*/  PRMT R5, RZ, 0x7610, R5 ;  /* 0x00007610ff057816 */ /* 0x002fe40000000005 */
[----:B------:R-:W-:Y:S02]  /*f760*/  PRMT R4, RZ, 0x7610, R4 ;  /* 0x00007610ff047816 */ /* 0x000fe40000000004 */
[----:B------:R-:W-:Y:S02]  /*f770*/  PRMT R3, RZ, 0x7610, R3 ;  /* 0x00007610ff037816 */ /* 0x000fe40000000003 */
[----:B------:R2:W4:Y:S05]  /*f780*/  @P1 LDG.E.U16 R5, desc[UR8][R8.64] ;  /* 0x0000000808051981 */ /* 0x00052a000c1e1500 */
[----:B--2---:R-:W-:-:S02]  /*f790*/  @P2 IMAD.MOV.U32 R9, RZ, RZ, R27 ;  /* 0x000000ffff092224 */ /* 0x004fc400078e001b */
[----:B------:R-:W-:-:S05]  /*f7a0*/  @P2 IMAD.MOV.U32 R8, RZ, RZ, R25 ;  /* 0x000000ffff082224 */ /* 0x000fca00078e0019 */
[----:B------:R4:W2:Y:S04]  /*f7b0*/  @P2 LDG.E.U16 R4, desc[UR8][R8.64] ;  /* 0x0000000808042981 */ /* 0x0008a8000c1e1500 */
[----:B---3--:R0:W-:Y:S04]  /*f7c0*/  STL [R1+0x1314], R6 ;  /* 0x0013140601007387 */ /* 0x0081e80000100800 */
[----:B------:R-:W3:Y:S04]  /*f7d0*/  LDL R26, [R1+0x520] ;  /* 0x00052000011a7983 */ /* 0x000ee80000100800 */
[----:B------:R-:W3:Y:S01]  /*f7e0*/  LDL R21, [R1+0x524] ;  /* 0x0005240001157983 */ /* 0x000ee20000100800 */
[----:B----4-:R-:W-:-:S02]  /*f7f0*/  @P2 IMAD.MOV.U32 R8, RZ, RZ, R11 ;  /* 0x000000ffff082224 */ /* 0x010fc400078e000b */
[----:B------:R-:W-:Y:S01]  /*f800*/  @P2 IMAD.MOV.U32 R9, RZ, RZ, R12 ;  /* 0x000000ffff092224 */ /* 0x000fe200078e000c */
[----:B------:R-:W4:Y:S04]  /*f810*/  LDL R7, [R1+0x518] ;  /* 0x0005180001077983 */ /* 0x000f280000100800 */
[----:B------:R3:W4:Y:S04]  /*f820*/  @P2 LDG.E.U16 R3, desc[UR8][R8.64] ;  /* 0x0000000808032981 */ /* 0x000728000c1e1500 */
[----:B0-----:R-:W4:Y:S01]  /*f830*/  LDL R6, [R1+0x51c] ;  /* 0x00051c0001067983 */ /* 0x001f220000100800 */
[----:B------:R-:W-:-:S02]  /*f840*/  PRMT R18, RZ, 0x7610, R18 ;  /* 0x00007610ff127816 */ /* 0x000fc40000000012 */
[----:B------:R-:W-:Y:S01]  /*f850*/  ISETP.GT.AND P1, PT, R2, 0x67, PT ;  /* 0x000000670200780c */ /* 0x000fe20003f24270 */
[----:B------:R-:W-:Y:S04]  /*f860*/  STL [R1+0x1318], R5 ;  /* 0x0013180501007387 */ /* 0x000fe80000100800 */
[----:B--2---:R0:W-:Y:S04]  /*f870*/  STL [R1+0x131c], R4 ;  /* 0x00131c0401007387 */ /* 0x0041e80000100800 */
[----:B------:R-:W2:Y:S04]  /*f880*/  LDL R25, [R1+0x510] ;  /* 0x0005100001197983 */ /* 0x000ea80000100800 */
[----:B------:R-:W2:Y:S04]  /*f890*/  LDL R12, [R1+0x4a8] ;  /* 0x0004a800010c7983 */ /* 0x000ea80000100800 */
[----:B------:R-:W2:Y:S04]  /*f8a0*/  LDL R11, [R1+0x4ac] ;  /* 0x0004ac00010b7983 */ /* 0x000ea80000100800 */
[----:B0-----:R-:W2:Y:S01]  /*f8b0*/  LDL R4, [R1+0x514] ;  /* 0x0005140001047983 */ /* 0x001ea20000100800 */
[----:B---3--:R-:W-:-:S02]  /*f8c0*/  @P0 IMAD.MOV.U32 R9, RZ, RZ, R26 ;  /* 0x000000ffff090224 */ /* 0x008fc400078e001a */
[----:B------:R-:W-:-:S05]  /*f8d0*/  @P0 IMAD.MOV.U32 R8, RZ, RZ, R21 ;  /* 0x000000ffff080224 */ /* 0x000fca00078e0015 */
[----:B------:R0:W3:Y:S04]  /*f8e0*/  @P0 LDG.E.U16 R18, desc[UR8][R8.64] ;  /* 0x0000000808120981 */ /* 0x0000e8000c1e1500 */
[----:B----4-:R1:W-:Y:S04]  /*f8f0*/  STL [R1+0x1320], R3 ;  /* 0x0013200301007387 */ /* 0x0103e80000100800 */
[----:B------:R-:W4:Y:S01]  /*f900*/  LDL R21, [R1+0x4a0] ;  /* 0x0004a00001157983 */ /* 0x000f220000100800 */
[----:B0-----:R-:W-:Y:S01]  /*f910*/  @P1 IMAD.MOV.U32 R8, RZ, RZ, R6 ;  /* 0x000000ffff081224 */ /* 0x001fe200078e0006 */
[----:B-1----:R-:W-:Y:S01]  /*f920*/  PRMT R3, RZ, 0x7610, R3 ;  /* 0x00007610ff037816 */ /* 0x002fe20000000003 */
[----:B------:R-:W-:-:S05]  /*f930*/  @P1 IMAD.MOV.U32 R9, RZ, RZ, R7 ;  /* 0x000000ffff091224 */ /* 0x000fca00078e0007 */
[----:B------:R2:W4:Y:S01]  /*f940*/  @P1 LDG.E.U16 R3, desc[UR8][R8.64] ;  /* 0x0000000808031981 */ /* 0x000522000c1e1500 */
[----:B------:R-:W-:Y:S02]  /*f950*/  ISETP.GT.AND P0, PT, R2, 0x6e, PT ;  /* 0x0000006e0200780c */ /* 0x000fe40003f04270 */
[----:B------:R-:W-:Y:S01]  /*f960*/  PRMT R23, RZ, 0x7610, R23 ;  /* 0x00007610ff177816 */ /* 0x000fe20000000017 */
[----:B--2---:R-:W-:Y:S02]  /*f970*/  @P1 IMAD.MOV.U32 R9, RZ, RZ, R25 ;  /* 0x000000ffff091224 */ /* 0x004fe400078e0019 */
[----:B------:R-:W-:-:S05]  /*f980*/  @P1 IMAD.MOV.U32 R8, RZ, RZ, R4 ;  /* 0x000000ffff081224 */ /* 0x000fca00078e0004 */
[----:B------:R0:W2:Y:S03]  /*f990*/  @P1 LDG.E.U16 R23, desc[UR8][R8.64] ;  /* 0x0000000808171981 */ /* 0x0000a6000c1e1500 */
[----:B0-----:R-:W-:Y:S02]  /*f9a0*/  @P0 IMAD.MOV.U32 R8, RZ, RZ, R11 ;  /* 0x000000ffff080224 */ /* 0x001fe400078e000b */
[----:B------:R-:W-:Y:S01]  /*f9b0*/  @P0 IMAD.MOV.U32 R9, RZ, RZ, R12 ;  /* 0x000000ffff090224 */ /* 0x000fe200078e000c */
[----:B---3--:R0:W-:Y:S04]  /*f9c0*/  STL [R1+0xc0], R18 ;  /* 0x0000c01201007387 */ /* 0x0081e80000100800 */
[----:B------:R-:W3:Y:S04]  /*f9d0*/  LDL R7, [R1+0x498] ;  /* 0x0004980001077983 */ /* 0x000ee80000100800 */
[----:B------:R-:W2:Y:S04]  /*f9e0*/  LDL R6, [R1+0x49c] ;  /* 0x00049c0001067983 */ /* 0x000ea80000100800 */
[----:B------:R-:W3:Y:S04]  /*f9f0*/  LDL R4, [R1+0x490] ;  /* 0x0004900001047983 */ /* 0x000ee80000100800 */
[----:B0-----:R-:W2:Y:S04]  /*fa00*/  LDL R18, [R1+0x4a4] ;  /* 0x0004a40001127983 */ /* 0x001ea80000100800 */
[----:B----4-:R0:W-:Y:S04]  /*fa10*/  STL [R1+0xb8], R3 ;  /* 0x0000b80301007387 */ /* 0x0101e80000100800 */
[----:B------:R-:W4:Y:S04]  /*fa20*/  LDL R12, [R1+0x44c] ;  /* 0x00044c00010c7983 */ /* 0x000f280000100800 */
[----:B------:R-:W4:Y:S04]  /*fa30*/  LDL R11, [R1+0xba8] ;  /* 0x000ba800010b7983 */ /* 0x000f280000100800 */
[----:B0-----:R-:W4:Y:S01]  /*fa40*/  LDL R3, [R1+0x494] ;  /* 0x0004940001037983 */ /* 0x001f220000100800 */
[----:B------:R-:W-:-:S02]  /*fa50*/  PRMT R22, RZ, 0x7610, R22 ;  /* 0x00007610ff167816 */ /* 0x000fc40000000016 */
[----:B------:R-:W-:Y:S02]  /*fa60*/  ISETP.GT.AND P1, PT, R2, 0x6f, PT ;  /* 0x0000006f0200780c */ /* 0x000fe40003f24270 */
[----:B------:R-:W-:Y:S02]  /*fa70*/  PRMT R17, RZ, 0x7610, R17 ;  /* 0x00007610ff117816 */ /* 0x000fe40000000011 */
[----:B------:R0:W4:Y:S01]  /*fa80*/  @P0 LDG.E.U16 R22, desc[UR8][R8.64] ;  /* 0x0000000808160981 */ /* 0x000122000c1e1500 */
[----:B------:R-:W-:Y:S01]  /*fa90*/  PRMT R15, RZ, 0x7610, R15 ;  /* 0x00007610ff0f7816 */ /* 0x000fe2000000000f */
[----:B0-----:R-:W-:Y:S01]  /*faa0*/  @P0 IMAD.MOV.U32 R9, RZ, RZ, R21 ;  /* 0x000000ffff090224 */ /* 0x001fe200078e0015 */
[----:B------:R-:W-:Y:S02]  /*fab0*/  PRMT R14, RZ, 0x7610, R14 ;  /* 0x00007610ff0e7816 */ /* 0x000fe4000000000e */
[----:B------:R-:W-:Y:S01]  /*fac0*/  PRMT R24, RZ, 0x7610, R24 ;  /* 0x00007610ff187816 */ /* 0x000fe20000000018 */
[----:B--2---:R-:W-:-:S02]  /*fad0*/  @P0 IMAD.MOV.U32 R8, RZ, RZ, R18 ;  /* 0x000000ffff080224 */ /* 0x004fc400078e0012 */
[----:B------:R-:W2:Y:S04]  /*fae0*/  LDL R18, [R1+0xbb4] ;  /* 0x000bb40001127983 */ /* 0x000ea80000100800 */
[----:B------:R0:W2:Y:S01]  /*faf0*/  @P0 LDG.E.U16 R17, desc[UR8][R8.64] ;  /* 0x0000000808110981 */ /* 0x0000a2000c1e1500 */
[----:B------:R-:W-:Y:S01]  /*fb00*/  ISETP.GT.AND P0, PT, R2, 0x76, PT ;  /* 0x000000760200780c */ /* 0x000fe20003f04270 */
[----:B0-----:R-:W-:Y:S02]  /*fb10*/  @P1 IMAD.MOV.U32 R8, RZ, RZ, R6 ;  /* 0x000000ffff081224 */ /* 0x001fe400078e0006 */
[----:B---3--:R-:W-:Y:S01]  /*fb20*/  @P1 IMAD.MOV.U32 R9, RZ, RZ, R7 ;  /* 0x000000ffff091224 */ /* 0x008fe200078e0007 */
[----:B------:R-:W3:Y:S04]  /*fb30*/  LDL R6, [R1+0xbb0] ;  /* 0x000bb00001067983 */ /* 0x000ee80000100800 */
[----:B------:R-:W3:Y:S04]  /*fb40*/  LDL R7, [R1+0xba4] ;  /* 0x000ba40001077983 */ /* 0x000ee80000100800 */
[----:B------:R4:W3:Y:S02]  /*fb50*/  @P1 LDG.E.U16 R15, desc[UR8][R8.64] ;  /* 0x00000008080f1981 */ /* 0x0008e4000c1e1500 */
[----:B----4-:R-:W-:-:S02]  /*fb60*/  @P1 IMAD.MOV.U32 R8, RZ, RZ, R3 ;  /* 0x000000ffff081224 */ /* 0x010fc400078e0003 */
[----:B------:R-:W-:Y:S01]  /*fb70*/  @P1 IMAD.MOV.U32 R9, RZ, RZ, R4 ;  /* 0x000000ffff091224 */ /* 0x000fe200078e0004 */
[----:B------:R-:W4:Y:S04]  /*fb80*/  LDL R3, [R1+0xbb8] ;  /* 0x000bb80001037983 */ /* 0x000f280000100800 */
[----:B------:R-:W4:Y:S04]  /*fb90*/  LDL R4, [R1+0xbac] ;  /* 0x000bac0001047983 */ /* 0x000f280000100800 */
[----:B------:R0:W4:Y:S02]  /*fba0*/  @P1 LDG.E.U16 R14, desc[UR8][R8.64] ;  /* 0x00000008080e1981 */ /* 0x000124000c1e1500 */
[----:B0-----:R-:W-:-:S02]  /*fbb0*/  @P0 IMAD.MOV.U32 R8, RZ, RZ, R11 ;  /* 0x000000ffff080224 */ /* 0x001fc400078e000b */
[----:B------:R-:W-:-:S05]  /*fbc0*/  @P0 IMAD.MOV.U32 R9, RZ, RZ, R12 ;  /* 0x000000ffff090224 */ /* 0x000fca00078e000c */
[----:B------:R-:W4:Y:S01]  /*fbd0*/  @P0 LDG.E.U16 R24, desc[UR8][R8.64] ;  /* 0x0000000808180981 */ /* 0x000f22000c1e1500 */
[----:B------:R-:W-:Y:S02]  /*fbe0*/  ISETP.GT.AND P1, PT, R2, 0x77, PT ;  /* 0x000000770200780c */ /* 0x000fe40003f24270 */
[----:B------:R-:W-:Y:S01]  /*fbf0*/  PRMT R20, RZ, 0x7610, R20 ;  /* 0x00007610ff147816 */ /* 0x000fe20000000014 */
[----:B--2---:R0:W-:Y:S04]  /*fc00*/  STL [R1+0xa4], R17 ;  /* 0x0000a41101007387 */ /* 0x0041e80000100800 */
[----:B0-----:R-:W2:Y:S04]  /*fc10*/  LDL R17, [R1+0xbbc] ;  /* 0x000bbc0001117983 */ /* 0x001ea80000100800 */
[----:B---3--:R0:W-:Y:S04]  /*fc20*/  STL [R1+0x94], R15 ;  /* 0x0000940f01007387 */ /* 0x0081e80000100800 */
[----:B0-----:R-:W3:Y:S04]  /*fc30*/  LDL R15, [R1+0xc00] ;  /* 0x000c0000010f7983 */ /* 0x001ee80000100800 */
[----:B----4-:R0:W-:Y:S04]  /*fc40*/  STL [R1+0x90], R14 ;  /* 0x0000900e01007387 */ /* 0x0101e80000100800 */
[----:B0-----:R-:W4:Y:S04]  /*fc50*/  LDL R14, [R1+0xc28] ;  /* 0x000c2800010e7983 */ /* 0x001f280000100800 */
[----:B------:R0:W-:Y:S04]  /*fc60*/  STL [R1+0x1324], R24 ;  /* 0x0013241801007387 */ /* 0x0001e80000100800 */
[----:B------:R-:W-:Y:S04]  /*fc70*/  STL [R1+0xb0], R23 ;  /* 0x0000b01701007387 */ /* 0x000fe80000100800 */
[----:B------:R-:W4:Y:S04]  /*fc80*/  LDL R12, [R1+0xc24] ;  /* 0x000c2400010c7983 */ /* 0x000f280000100800 */
[----:B------:R-:W4:Y:S01]  /*fc90*/  LDL R11, [R1+0xc30] ;  /* 0x000c3000010b7983 */ /* 0x000f220000100800 */
[----:B------:R-:W-:-:S02]  /*fca0*/  @P0 IMAD.MOV.U32 R8, RZ, RZ, R6 ;  /* 0x000000ffff080224 */ /* 0x000fc400078e0006 */
[----:B------:R-:W-:Y:S01]  /*fcb0*/  @P0 IMAD.MOV.U32 R9, RZ, RZ, R7 ;  /* 0x000000ffff090224 */ /* 0x000fe200078e0007 */
[----:B------:R-:W-:Y:S04]  /*fcc0*/  STL [R1+0xa8], R22 ;  /* 0x0000a81601007387 */ /* 0x000fe80000100800 */
[----:B------:R-:W4:Y:S04]  /*fcd0*/  LDL R7, [R1+0xc2c] ;  /* 0x000c2c0001077983 */ /* 0x000f280000100800 */
[----:B------:R-:W4:Y:S04]  /*fce0*/  LDL R6, [R1+0xc38] ;  /* 0x000c380001067983 */ /* 0x000f280000100800 */
[----:B------:R1:W4:Y:S02]  /*fcf0*/  @P0 LDG.E.U16 R20, desc[UR8][R8.64] ;  /* 0x0000000808140981 */ /* 0x000324000c1e1500 */
[----:B-1----:R-:W-:-:S02]  /*fd00*/  @P1 IMAD.MOV.U32 R8, RZ, RZ, R3 ;  /* 0x000000ffff081224 */ /* 0x002fc400078e0003 */
[----:B------:R-:W-:Y:S01]  /*fd10*/  @P1 IMAD.MOV.U32 R9, RZ, RZ, R4 ;  /* 0x000000ffff091224 */ /* 0x000fe200078e0004 */
[----:B------:R-:W4:Y:S04]  /*fd20*/  LDL R3, [R1+0xc40] ;  /* 0x000c400001037983 */ /* 0x000f280000100800 */
[----:B------:R-:W4:Y:S01]  /*fd30*/  LDL R4, [R1+0xc34] ;  /* 0x000c340001047983 */ /* 0x000f220000100800 */
[----:B------:R-:W-:Y:S02]  /*fd40*/  PRMT R19, RZ, 0x7610, R19 ;  /* 0x00007610ff137816 */ /* 0x000fe40000000013 */
[----:B------:R-:W-:Y:S02]  /*fd50*/  ISETP.GT.AND P0, PT, R2, 0x7e, PT ;  /* 0x0000007e0200780c */ /* 0x000fe40003f04270 */
[----:B------:R-:W-:-:S02]  /*fd60*/  PRMT R16, RZ, 0x7610, R16 ;  /* 0x00007610ff107816 */ /* 0x000fc40000000010 */
[----:B------:R-:W-:Y:S02]  /*fd70*/  PRMT R13, RZ, 0x7610, R13 ;  /* 0x00007610ff0d7816 */ /* 0x000fe4000000000d */
[----:B------:R-:W-:Y:S02]  /*fd80*/  PRMT R10, RZ, 0x7610, R10 ;  /* 0x00007610ff0a7816 */ /* 0x000fe4000000000a */
[----:B------:R-:W-:Y:S01]  /*fd90*/  PRMT R5, RZ, 0x7610, R5 ;  /* 0x00007610ff057816 */ /* 0x000fe20000000005 */
[----:B------:R1:W4:Y:S04]  /*fda0*/  @P1 LDG.E.U16 R19, desc[UR8][R8.64] ;  /* 0x0000000808131981 */ /* 0x000328000c1e1500 */
[----:B------:R-:W4:Y:S01]  /*fdb0*/  LDL.LU R27, [R1+0x410] ;  /* 0x00041000011b7983 */ /* 0x000f220000300800 */
[----:B-1----:R-:W-:Y:S01]  /*fdc0*/  @P1 IMAD.MOV.U32 R9, RZ, RZ, R18 ;  /* 0x000000ffff091224 */ /* 0x002fe200078e0012 */
[----:B------:R-:W-:Y:S01]  /*fdd0*/  PRMT R0, RZ, 0x7610, R0 ;  /* 0x00007610ff007816 */ /* 0x000fe20000000000 */
[----:B--2---:R-:W-:-:S05]  /*fde0*/  @P1 IMAD.MOV.U32 R8, RZ, RZ, R17 ;  /* 0x000000ffff081224 */ /* 0x004fca00078e0011 */
[----:B------:R3:W2:Y:S01]  /*fdf0*/  @P1 LDG.E.U16 R16, desc[UR8][R8.64] ;  /* 0x0000000808101981 */ /* 0x0006a2000c1e1500 */
[----:B------:R-:W-:Y:S01]  /*fe00*/  ISETP.GT.AND P1, PT, R2, 0x7f, PT ;  /* 0x0000007f0200780c */ /* 0x000fe20003f24270 */
[----:B---3--:R-:W-:Y:S02]  /*fe10*/  @P0 IMAD.MOV.U32 R9, RZ, RZ, R15 ;  /* 0x000000ffff090224 */ /* 0x008fe400078e000f */
[----:B----4-:R-:W-:-:S05]  /*fe20*/  @P0 IMAD.MOV.U32 R8, RZ, RZ, R14 ;  /* 0x000000ffff080224 */ /* 0x010fca00078e000e */
[----:B------:R1:W3:Y:S02]  /*fe30*/  @P0 LDG.E.U16 R13, desc[UR8][R8.64] ;  /* 0x00000008080d0981 */ /* 0x0002e4000c1e1500 */
[----:B-1----:R-:W-:Y:S02]  /*fe40*/  @P0 IMAD.MOV.U32 R8, RZ, RZ, R11 ;  /* 0x000000ffff080224 */ /* 0x002fe400078e000b */
[----:B------:R-:W-:-:S05]  /*fe50*/  @P0 IMAD.MOV.U32 R9, RZ, RZ, R12 ;  /* 0x000000ffff090224 */ /* 0x000fca00078e000c */
[----:B------:R1:W4:Y:S02]  /*fe60*/  @P0 LDG.E.U16 R10, desc[UR8][R8.64] ;  /* 0x00000008080a0981 */ /* 0x000324000c1e1500 */
[----:B-1----:R-:W-:Y:S02]  /*fe70*/  @P1 IMAD.MOV.U32 R8, RZ, RZ, R6 ;  /* 0x000000ffff081224 */ /* 0x002fe400078e0006 */
[----:B------:R-:W-:-:S05]  /*fe80*/  @P1 IMAD.MOV.U32 R9, RZ, RZ, R7 ;  /* 0x000000ffff091224 */ /* 0x000fca00078e0007 */
[----:B------:R1:W2:Y:S02]  /*fe90*/  @P1 LDG.E.U16 R5, desc[UR8][R8.64] ;  /* 0x0000000808051981 */ /* 0x0002a4000c1e1500 */
[----:B-1----:R-:W-:Y:S02]  /*fea0*/  @P1 IMAD.MOV.U32 R8, RZ, RZ, R3 ;  /* 0x000000ffff081224 */ /* 0x002fe400078e0003 */
[----:B------:R-:W-:-:S05]  /*feb0*/  @P1 IMAD.MOV.U32 R9, RZ, RZ, R4 ;  /* 0x000000ffff091224 */ /* 0x000fca00078e0004 */
[----:B------:R-:W3:Y:S01]  /*fec0*/  @P1 LDG.E.U16 R0, desc[UR8][R8.64] ;  /* 0x0000000808001981 */ /* 0x000ee2000c1e1500 */
[----:B------:R-:W1:Y:S03]  /*fed0*/  S2R R28, SR_TID.X ;  /* 0x00000000001c7919 */ /* 0x000e660000002100 */
[----:B------:R1:W-:Y:S01]  /*fee0*/  STL [R1+0x13c8], R27 ;  /* 0x0013c81b01007387 */ /* 0x0003e20000100800 */
[----:B------:R-:W-:Y:S06]  /*fef0*/  BAR.SYNC.DEFER_BLOCKING 0x0 ;  /* 0x0000000000007b1d */ /* 0x000fec0000010000 */
[----:B------:R-:W3:Y:S04]  /*ff00*/  LDL.LU R8, [R1+0x3c0] ;  /* 0x0003c00001087983 */ /* 0x000ee80000300800 */
[----:B0-----:R-:W3:Y:S04]  /*ff10*/  LDL.LU R24, [R1+0x37c] ;  /* 0x00037c0001187983 */ /* 0x001ee80000300800 */
[----:B------:R-:W3:Y:S04]  /*ff20*/  LDL.LU R3, [R1+0x378] ;  /* 0x0003780001037983 */ /* 0x000ee80000300800 */
[----:B------:R-:W3:Y:S01]  /*ff30*/  LDL.LU R4, [R1+0x338] ;  /* 0x0003380001047983 */ /* 0x000ee20000300800 */
[----:B-1----:R-:W-:-:S04]  /*ff40*/  LOP3.LUT R27, R28, 0x3f, RZ, 0xc0, !PT ;  /* 0x0000003f1c1b7812 */ /* 0x002fc800078ec0ff */
[----:B------:R-:W-:-:S04]  /*ff50*/  LOP3.LUT R27, R27, 0x40, RZ, 0xfc, !PT ;  /* 0x000000401b1b7812 */ /* 0x000fc800078efcff */
[----:B------:R-:W-:Y:S01]  /*ff60*/  ISETP.GE.AND P1, PT, R27, R2, PT ;  /* 0x000000021b00720c */ /* 0x000fe20003f26270 */
[----:B--2---:R0:W-:Y:S04]  /*ff70*/  STL [R1+0x3c], R5 ;  /* 0x00003c0501007387 */ /* 0x0041e80000100800 */
[----:B0-----:R-:W2:Y:S04]  /*ff80*/  LDL.LU R5, [R1+0x334] ;  /* 0x0003340001057983 */ /* 0x001ea80000300800 */
[----:B------:R-:W2:Y:S04]  /*ff90*/  LDL.LU R6, [R1+0x2f8] ;  /* 0x0002f80001067983 */ /* 0x000ea80000300800 */
[----:B------:R-:W-:Y:S04]  /*ffa0*/  STL [R1+0x80], R20 ;  /* 0x0000801401007387 */ /* 0x000fe80000100800 */
[----:B------:R-:W2:Y:S04]  /*ffb0*/  LDL.LU R7, [R1+0x2f4] ;  /* 0x0002f40001077983 */ /* 0x000ea80000300800 */
[----:B----4-:R0:W-:Y:S04]  /*ffc0*/  STL [R1+0x64], R10 ;  /* 0x0000640a01007387 */ /* 0x0101e80000100800 */
[----:B0-----:R-:W4:Y:S04]  /*ffd0*/  LDL.LU R10, [R1+0x2c0] ;  /* 0x0002c000010a7983 */ /* 0x001f280000300800 */
[----:B------:R-:W4:Y:S04]  /*ffe0*/  LDL.LU R11, [R1+0x2bc] ;  /* 0x0002bc00010b7983 */ /* 0x000f280000300800 */
[----:B------:R-:W4:Y:S04]  /*fff0*/  LDL.LU R12, [R1+0x284] ;  /* 0x00028400010c7983 */ /* 0x000f280000300800 */
[----:B------:R-:W-:Y:S04]  /*10000*/  STL [R1+0x78], R19 ;  /* 0x0000781301007387 */ /* 0x000fe80000100800 */
[----:B---3--:R0:W-:Y:S04]  /*10010*/  STL [R1+0x6c], R13 ;  /* 0x00006c0d01007387 */ /* 0x0081e80000100800 */
[----:B0-----:R-:W3:Y:S04]  /*10020*/  LDL.LU R13, [R1+0x280] ;  /* 0x00028000010d7983 */ /* 0x001ee80000300800 */
[----:B------:R-:W3:Y:S04]  /*10030*/  LDL.LU R14, [R1+0x244] ;  /* 0x00024400010e7983 */ /* 0x000ee80000300800 */
[----:B------:R-:W3:Y:S04]  /*10040*/  LDL.LU R15, [R1+0x240] ;  /* 0x00024000010f7983 */ /* 0x000ee80000300800 */
[----:B------:R0:W-:Y:S04]  /*10050*/  STL [R1+0x74], R16 ;  /* 0x0000741001007387 */ /* 0x0001e80000100800 */
[----:B0-----:R-:W3:Y:S04]  /*10060*/  LDL.LU R16, [R1+0x204] ;  /* 0x0002040001107983 */ /* 0x001ee80000300800 */
[----:B------:R-:W3:Y:S04]  /*10070*/  LDL.LU R17, [R1+0x200] ;  /* 0x0002000001117983 */ /* 0x000ee80000300800 */
[----:B------:R-:W3:Y:S04]  /*10080*/  LDL.LU R18, [R1+0x1c4] ;  /* 0x0001c40001127983 */ /* 0x000ee80000300800 */
[----:B------:R-:W3:Y:S04]  /*10090*/  LDL.LU R19, [R1+0x1c0] ;  /* 0x0001c00001137983 */ /* 0x000ee80000300800 */
[----:B------:R-:W3:Y:S04]  /*100a0*/  LDL.LU R20, [R1+0x190] ;  /* 0x0001900001147983 */ /* 0x000ee80000300800 */
[----:B------:R-:W3:Y:S04]  /*100b0*/  LDL.LU R21, [R1+0x13c] ;  /* 0x00013c0001157983 */ /* 0x000ee80000300800 */
[----:B------:R-:W2:Y:S04]  /*100c0*/  LDL.LU R22, [R1+0xfc] ;  /* 0x0000fc0001167983 */ /* 0x000ea80000300800 */
[----:B------:R-:W4:Y:S04]  /*100d0*/  LDL.LU R23, [R1+0xf8] ;  /* 0x0000f80001177983 */ /* 0x000f280000300800 */
[----:B------:R0:W-:Y:S04]  /*100e0*/  STL [R1+0x38], R0 ;  /* 0x0000380001007387 */ /* 0x0001e80000100800 */
[----:B0-----:R-:W3:Y:S04]  /*100f0*/  LDL.LU R0, [R1+0xcc] ;  /* 0x0000cc0001007983 */ /* 0x001ee80000300800 */
[----:B------:R-:W3:Y:S04]  /*10100*/  LDL.LU R25, [R1+0xc8] ;  /* 0x0000c80001197983 */ /* 0x000ee80000300800 */
[----:B------:R-:W3:Y:S04]  /*10110*/  LDL.LU R26, [R1+0x70] ;  /* 0x00007000011a7983 */ /* 0x000ee80000300800 */
[----:B------:R-:W3:Y:S04]  /*10120*/  LDL.LU R29, [R1+0x68] ;  /* 0x00006800011d7983 */ /* 0x000ee80000300800 */
[----:B------:R0:W-:Y:S04]  /*10130*/  STL [R1+0x1328], R9 ;  /* 0x0013280901007387 */ /* 0x0001e80000100800 */
[----:B0-----:R-:W3:Y:S04]  /*10140*/  LDL.LU R9, [R1+0x3c4] ;  /* 0x0003c40001097983 */ /* 0x001ee80000300800 */
[----:B------:R-:W4:Y:S01]  /*10150*/  LDL.LU R27, [R1+0x13c8] ;  /* 0x0013c800011b7983 */ /* 0x000f220000300800 */
[----:B------:R-:W-:-:S04]  /*10160*/  LOP3.LUT R28, R28, 0x3f, RZ, 0xc0, !PT ;  /* 0x0000003f1c1c7812 */ /* 0x000fc800078ec0ff */
[----:B------:R-:W-:Y:S02]  /*10170*/  ISETP.GE.AND P0, PT, R28, R2, PT ;  /* 0x000000021c00720c */ /* 0x000fe40003f06270 */
[----:B------:R-:W0:Y:S01]  /*10180*/  S2R R28, SR_TID.X ;  /* 0x00000000001c7919 */ /* 0x000e220000002100 */
[----:B------:R-:W3:Y:S01]  /*10190*/  LDL.LU R2, [R1+0x40c] ;  /* 0x00040c0001027983 */ /* 0x000ee20000300800 */
[----:B0-----:R-:W-:-:S05]  /*101a0*/  LOP3.LUT R28, R28, 0x3f, RZ, 0xc0, !PT ;  /* 0x0000003f1c1c7812 */ /* 0x001fca00078ec0ff */
[----:B------:R-:W-:-:S05]  /*101b0*/  IMAD.SHL.U32 R28, R28, 0x2, RZ ;  /* 0x000000021c1c7824 */ /* 0x000fca00078e00ff */
[----:B--2---:R-:W-:Y:S04]  /*101c0*/  STS.U16 [R28+UR4+0x5800], R22 ;  /* 0x005800161c007988 */ /* 0x004fe80008000404 */
[----:B----4-:R0:W-:Y:S04]  /*101d0*/  STS.U16 [R28+UR4], R27 ;  /* 0x0000001b1c007988 */ /* 0x0101e80008000404 */
[----:B0-----:R-:W2:Y:S04]  /*101e0*/  LDL.LU R27, [R1+0x13c4] ;  /* 0x0013c400011b7983 */ /* 0x001ea80000300800 */
[----:B------:R-:W4:Y:S04]  /*101f0*/  LDL.LU R22, [R1+0x408] ;  /* 0x0004080001167983 */ /* 0x000f280000300800 */
[----:B----4-:R0:W-:Y:S04]  /*10200*/  STL [R1+0x13b8], R22 ;  /* 0x0013b81601007387 */ /* 0x0101e80000100800 */
[----:B0-----:R-:W4:Y:S04]  /*10210*/  LDL.LU R22, [R1+0xc] ;  /* 0x00000c0001167983 */ /* 0x001f280000300800 */
[----:B----4-:R0:W-:Y:S04]  /*10220*/  STL [R1+0x13bc], R22 ;  /* 0x0013bc1601007387 */ /* 0x0101e80000100800 */
[----:B0-----:R-:W4:Y:S04]  /*10230*/  LDL.LU R22, [R1+0x10] ;  /* 0x0000100001167983 */ /* 0x001f280000300800 */
[----:B------:R-:W-:Y:S04]  /*10240*/  STS.U16 [R28+UR4+0x5880], R23 ;  /* 0x005880171c007988 */ /* 0x000fe80008000404 */
[----:B---3--:R-:W-:Y:S04]  /*10250*/  STS.U16 [R28+UR4+0x6000], R0 ;  /* 0x006000001c007988 */ /* 0x008fe80008000404 */
[----:B------:R-:W-:Y:S04]  /*10260*/  STS.U16 [R28+UR4+0x6080], R25 ;  /* 0x006080191c007988 */ /* 0x000fe80008000404 */
        /* <DEDUP_REMOVED lines=10> */
[----:B----4-:R0:W-:Y:S04]  /*10310*/  STL [R1+0x13c0], R22 ;  /* 0x0013c01601007387 */ /* 0x0101e80000100800 */
[----:B0-----:R-:W3:Y:S04]  /*10320*/  LDL.LU R22, [R1+0x14] ;  /* 0x0000140001167983 */ /* 0x001ee80000300800 */
[----:B------:R-:W4:Y:S04]  /*10330*/  LDL.LU R23, [R1+0x404] ;  /* 0x0004040001177983 */ /* 0x000f280000300800 */
        /* <DEDUP_REMOVED lines=11> */
[----:B------:R0:W-:Y:S04]  /*103f0*/  STS.U16 [R28+UR4+0x3000], R12 ;  /* 0x0030000c1c007988 */ /* 0x0001e80008000404 */
[----:B------:R-:W4:Y:S04]  /*10400*/  LDL.LU R11, [R1+0x23c] ;  /* 0x00023c00010b7983 */ /* 0x000f280000300800 */
[----:B------:R1:W-:Y:S04]  /*10410*/  STS.U16 [R28+UR4+0x3080], R13 ;  /* 0x0030800d1c007988 */ /* 0x0003e80008000404 */
[----:B------:R2:W-:Y:S04]  /*10420*/  STS.U16 [R28+UR4+0x3800], R14 ;  /* 0x0038000e1c007988 */ /* 0x0005e80008000404 */
[----:B------:R2:W-:Y:S04]  /*10430*/  STS.U16 [R28+UR4+0x3880], R15 ;  /* 0x0038800f1c007988 */ /* 0x0005e80008000404 */
[----:B------:R2:W-:Y:S04]  /*10440*/  STS.U16 [R28+UR4+0x4000], R16 ;  /* 0x004000101c007988 */ /* 0x0005e80008000404 */
[----:B------:R2:W-:Y:S04]  /*10450*/  STS.U16 [R28+UR4+0x4080], R17 ;  /* 0x004080111c007988 */ /* 0x0005e80008000404 */
[----:B0-----:R-:W4:Y:S04]  /*10460*/  LDL.LU R12, [R1+0x238] ;  /* 0x00023800010c7983 */ /* 0x001f280000300800 */
[----:B-1----:R-:W4:Y:S04]  /*10470*/  LDL.LU R13, [R1+0x1fc] ;  /* 0x0001fc00010d7983 */ /* 0x002f280000300800 */
[----:B--2---:R-:W2:Y:S04]  /*10480*/  LDL.LU R14, [R1+0x1f8] ;  /* 0x0001f800010e7983 */ /* 0x004ea80000300800 */
[----:B------:R-:W2:Y:S04]  /*10490*/  LDL.LU R15, [R1+0x1bc] ;  /* 0x0001bc00010f7983 */ /* 0x000ea80000300800 */
[----:B------:R-:W2:Y:S04]  /*104a0*/  LDL.LU R16, [R1+0x1b8] ;  /* 0x0001b80001107983 */ /* 0x000ea80000300800 */
[----:B------:R0:W-:Y:S04]  /*104b0*/  STS.U16 [R28+UR4+0x4800], R18 ;  /* 0x004800121c007988 */ /* 0x0001e80008000404 */
[----:B------:R-:W2:Y:S04]  /*104c0*/  LDL.LU R17, [R1+0x138] ;  /* 0x0001380001117983 */ /* 0x000ea80000300800 */
[----:B------:R1:W-:Y:S04]  /*104d0*/  STS.U16 [R28+UR4+0x4880], R19 ;  /* 0x004880131c007988 */ /* 0x0003e80008000404 */
[----:B------:R1:W-:Y:S04]  /*104e0*/  STS.U16 [R28+UR4+0x5000], R20 ;  /* 0x005000141c007988 */ /* 0x0003e80008000404 */
[----:B------:R1:W-:Y:S04]  /*104f0*/  STS.U16 [R28+UR4+0x5080], R21 ;  /* 0x005080151c007988 */ /* 0x0003e80008000404 */
[----:B------:R1:W-:Y:S04]  /*10500*/  STS.U16 [R28+UR4+0x6800], R26 ;  /* 0x0068001a1c007988 */ /* 0x0003e80008000404 */
[----:B------:R1:W-:Y:S04]  /*10510*/  STS.U16 [R28+UR4+0x6880], R29 ;  /* 0x0068801d1c007988 */ /* 0x0003e80008000404 */
[----:B0-----:R-:W2:Y:S04]  /*10520*/  LDL.LU R18, [R1+0x134] ;  /* 0x0001340001127983 */ /* 0x001ea80000300800 */
[----:B-1----:R-:W2:Y:S04]  /*10530*/  LDL.LU R19, [R1+0xf4] ;  /* 0x0000f40001137983 */ /* 0x002ea80000300800 */
[----:B------:R-:W2:Y:S04]  /*10540*/  LDL.LU R20, [R1+0xf0] ;  /* 0x0000f00001147983 */ /* 0x000ea80000300800 */
[----:B------:R-:W2:Y:S04]  /*10550*/  LDL.LU R21, [R1+0xc4] ;  /* 0x0000c40001157983 */ /* 0x000ea80000300800 */
[----:B------:R-:W2:Y:S04]  /*10560*/  LDL.LU R26, [R1+0xbc] ;  /* 0x0000bc00011a7983 */ /* 0x000ea80000300800 */
[----:B------:R0:W-:Y:S04]  /*10570*/  STS.U16 [R28+UR4+0x7000], R27 ;  /* 0x0070001b1c007988 */ /* 0x0001e80008000404 */
[----:B------:R-:W2:Y:S04]  /*10580*/  LDL.LU R29, [R1+0x60] ;  /* 0x00006000011d7983 */ /* 0x000ea80000300800 */
[----:B0-----:R-:W2:Y:S04]  /*10590*/  LDL.LU R27, [R1+0x34] ;  /* 0x00003400011b7983 */ /* 0x001ea80000300800 */
[----:B---3--:R0:W-:Y:S04]  /*105a0*/  STS.U16 [R28+UR4+0x7080], R22 ;  /* 0x007080161c007988 */ /* 0x0081e80008000404 */
[----:B0-----:R-:W3:Y:S04]  /*105b0*/  LDL.LU R22, [R1+0x13c0] ;  /* 0x0013c00001167983 */ /* 0x001ee80000300800 */
[----:B---3--:R0:W-:Y:S04]  /*105c0*/  STS.U16 [R28+UR4+0x7800], R22 ;  /* 0x007800161c007988 */ /* 0x0081e80008000404 */
[----:B0-----:R-:W3:Y:S04]  /*105d0*/  LDL.LU R22, [R1+0x13bc] ;  /* 0x0013bc0001167983 */ /* 0x001ee80000300800 */
[----:B------:R0:W-:Y:S02]  /*105e0*/  STS.U16 [R28+UR4+0x2080], R7 ;  /* 0x002080071c007988 */ /* 0x0001e40008000404 */
[----:B0-----:R-:W-:-:S02]  /*105f0*/  LOP3.LUT R7, R28, 0x10, RZ, 0x3c, !PT ;  /* 0x000000101c077812 */ /* 0x001fc400078e3cff */
[----:B---3--:R0:W-:Y:S04]  /*10600*/  STS.U16 [R28+UR4+0x7880], R22 ;  /* 0x007880161c007988 */ /* 0x0081e80008000404 */
[----:B0-----:R-:W3:Y:S04]  /*10610*/  LDL.LU R22, [R1+0x13b8] ;  /* 0x0013b80001167983 */ /* 0x001ee80000300800 */
[----:B------:R-:W2:Y:S04]  /*10620*/  LDL.LU R28, [R1+0x374] ;  /* 0x00037400011c7983 */ /* 0x000ea80000300800 */
[----:B---3--:R0:W-:Y:S04]  /*10630*/  STS.U16 [R7+UR4+0x100], R22 ;  /* 0x0001001607007988 */ /* 0x0081e80008000404 */
[----:B----4-:R1:W-:Y:S04]  /*10640*/  STS.U16 [R7+UR4+0x180], R23 ;  /* 0x0001801707007988 */ /* 0x0103e80008000404 */
[----:B------:R3:W-:Y:S04]  /*10650*/  STS.U16 [R7+UR4+0x900], R0 ;  /* 0x0009000007007988 */ /* 0x0007e80008000404 */
[----:B------:R4:W-:Y:S04]  /*10660*/  STS.U16 [R7+UR4+0x980], R25 ;  /* 0x0009801907007988 */ /* 0x0009e80008000404 */
[----:B0-----:R-:W2:Y:S04]  /*10670*/  LDL.LU R22, [R1+0x13b4] ;  /* 0x0013b40001167983 */ /* 0x001ea80000300800 */
[----:B-1----:R-:W2:Y:S04]  /*10680*/  LDL.LU R23, [R1+0x13b0] ;  /* 0x0013b00001177983 */ /* 0x002ea80000300800 */
[----:B---3--:R-:W3:Y:S04]  /*10690*/  LDL.LU R0, [R1+0x13ac] ;  /* 0x0013ac0001007983 */ /* 0x008ee80000300800 */
[----:B----4-:R-:W4:Y:S04]  /*106a0*/  LDL.LU R25, [R1+0x13a8] ;  /* 0x0013a80001197983 */ /* 0x010f280000300800 */
[----:B--2---:R-:W-:Y:S04]  /*106b0*/  STS.U16 [R7+UR4+0x1100], R28 ;  /* 0x0011001c07007988 */ /* 0x004fe80008000404 */
        /* <DEDUP_REMOVED lines=8> */
[----:B------:R0:W-:Y:S04]  /*10740*/  STS.U16 [R7+UR4+0x3180], R10 ;  /* 0x0031800a07007988 */ /* 0x0001e80008000404 */
        /* <DEDUP_REMOVED lines=8> */
[----:B------:R2:W-:Y:S04]  /*107d0*/  STS.U16 [R7+UR4+0x5900], R19 ;  /* 0x0059001307007988 */ /* 0x0005e80008000404 */
[----:B------:R2:W-:Y:S04]  /*107e0*/  STS.U16 [R7+UR4+0x5980], R20 ;  /* 0x0059801407007988 */ /* 0x0005e80008000404 */
[----:B0-----:R-:W3:Y:S04]  /*107f0*/  LDL.LU R10, [R1+0x3fc] ;  /* 0x0003fc00010a7983 */ /* 0x001ee80000300800 */
[----:B------:R0:W-:Y:S04]  /*10800*/  STS.U16 [R7+UR4+0x6100], R21 ;  /* 0x0061001507007988 */ /* 0x0001e80008000404 */
[----:B------:R-:W-:Y:S04]  /*10810*/  STS.U16 [R7+UR4+0x6180], R26 ;  /* 0x0061801a07007988 */ /* 0x000fe80008000404 */
[----:B------:R-:W-:Y:S04]  /*10820*/  STS.U16 [R7+UR4+0x6900], R29 ;  /* 0x0069001d07007988 */ /* 0x000fe80008000404 */
[----:B------:R0:W-:Y:S04]  /*10830*/  STS.U16 [R7+UR4+0x6980], R27 ;  /* 0x0069801b07007988 */ /* 0x0001e80008000404 */
[----:B-1----:R-:W3:Y:S04]  /*10840*/  LDL.LU R18, [R1+0x3f8] ;  /* 0x0003f80001127983 */ /* 0x002ee80000300800 */
[----:B--2---:R-:W2:Y:S04]  /*10850*/  LDL.LU R19, [R1+0x3b4] ;  /* 0x0003b40001137983 */ /* 0x004ea80000300800 */
[----:B------:R-:W2:Y:S04]  /*10860*/  LDL.LU R20, [R1+0x3b0] ;  /* 0x0003b00001147983 */ /* 0x000ea80000300800 */
[----:B0-----:R-:W2:Y:S04]  /*10870*/  LDL.LU R21, [R1+0x36c] ;  /* 0x00036c0001157983 */ /* 0x001ea80000300800 */
[----:B------:R-:W2:Y:S01]  /*10880*/  LDL.LU R27, [R1+0x368] ;  /* 0x00036800011b7983 */ /* 0x000ea20000300800 */
[----:B------:R-:W0:Y:S03]  /*10890*/  S2R R28, SR_TID.X ;  /* 0x00000000001c7919 */ /* 0x000e260000002100 */
[----:B------:R-:W2:Y:S04]  /*108a0*/  LDL.LU R2, [R1+0x2e4] ;  /* 0x0002e40001027983 */ /* 0x000ea80000300800 */
        /* <DEDUP_REMOVED lines=14> */
[----:B------:R-:W2:Y:S01]  /*10990*/  LDL.LU R29, [R1+0xb4] ;  /* 0x0000b400011d7983 */ /* 0x000ea20000300800 */
[----:B0-----:R-:W-:-:S05]  /*109a0*/  LOP3.LUT R28, R28, 0x3f, RZ, 0xc0, !PT ;  /* 0x0000003f1c1c7812 */ /* 0x001fca00078ec0ff */
[----:B------:R-:W-:-:S05]  /*109b0*/  IMAD.SHL.U32 R28, R28, 0x2, RZ ;  /* 0x000000021c1c7824 */ /* 0x000fca00078e00ff */
[----:B------:R-:W-:Y:S01]  /*109c0*/  LOP3.LUT R11, R28, 0x20, RZ, 0x3c, !PT ;  /* 0x000000201c0b7812 */ /* 0x000fe200078e3cff */
[----:B----4-:R-:W-:Y:S04]  /*109d0*/  STS.U16 [R7+UR4+0x7100], R25 ;  /* 0x0071001907007988 */ /* 0x010fe80008000404 */
[----:B---3--:R0:W-:Y:S04]  /*109e0*/  STS.U16 [R7+UR4+0x7180], R0 ;  /* 0x0071800007007988 */ /* 0x0081e80008000404 */
[----:B------:R-:W-:Y:S04]  /*109f0*/  STS.U16 [R7+UR4+0x7900], R23 ;  /* 0x0079001707007988 */ /* 0x000fe80008000404 */
[----:B------:R-:W-:Y:S04]  /*10a00*/  STS.U16 [R7+UR4+0x7980], R22 ;  /* 0x0079801607007988 */ /* 0x000fe80008000404 */
[----:B0-----:R-:W3:Y:S04]  /*10a10*/  LDL.LU R0, [R1+0xac] ;  /* 0x0000ac0001007983 */ /* 0x001ee80000300800 */
[----:B------:R-:W4:Y:S04]  /*10a20*/  LDL.LU R25, [R1+0x30] ;  /* 0x0000300001197983 */ /* 0x000f280000300800 */
[----:B------:R-:W3:Y:S04]  /*10a30*/  LDL.LU R28, [R1+0x328] ;  /* 0x00032800011c7983 */ /* 0x000ee80000300800 */
[----:B------:R0:W-:Y:S04]  /*10a40*/  STL [R1+0x132c], R23 ;  /* 0x00132c1701007387 */ /* 0x0001e80000100800 */
[----:B0-----:R-:W4:Y:S04]  /*10a50*/  LDL.LU R23, [R1+0x2e8] ;  /* 0x0002e80001177983 */ /* 0x001f280000300800 */
[----:B------:R-:W4:Y:S04]  /*10a60*/  LDL.LU R7, [R1+0x13a4] ;  /* 0x0013a40001077983 */ /* 0x000f280000300800 */
[----:B------:R0:W-:Y:S04]  /*10a70*/  STL [R1+0x1330], R22 ;  /* 0x0013301601007387 */ /* 0x0001e80000100800 */
[----:B0-----:R-:W4:Y:S04]  /*10a80*/  LDL.LU R22, [R1+0x324] ;  /* 0x0003240001167983 */ /* 0x001f280000300800 */
[----:B------:R0:W-:Y:S04]  /*10a90*/  STS.U16 [R11+UR4+0x200], R10 ;  /* 0x0002000a0b007988 */ /* 0x0001e80008000404 */
[----:B------:R1:W-:Y:S04]  /*10aa0*/  STS.U16 [R11+UR4+0x280], R18 ;  /* 0x000280120b007988 */ /* 0x0003e80008000404 */
[----:B--2---:R2:W-:Y:S04]  /*10ab0*/  STS.U16 [R11+UR4+0xa00], R19 ;  /* 0x000a00130b007988 */ /* 0x0045e80008000404 */
        /* <DEDUP_REMOVED lines=8> */
[----:B------:R-:W2:Y:S04]  /*10b40*/  LDL.LU R27, [R1+0x138c] ;  /* 0x00138c00011b7983 */ /* 0x000ea80000300800 */
[----:B---3--:R-:W-:Y:S04]  /*10b50*/  STS.U16 [R11+UR4+0x1a00], R28 ;  /* 0x001a001c0b007988 */ /* 0x008fe80008000404 */
[----:B----4-:R-:W-:Y:S04]  /*10b60*/  STS.U16 [R11+UR4+0x1a80], R22 ;  /* 0x001a80160b007988 */ /* 0x010fe80008000404 */
        /* <DEDUP_REMOVED lines=14> */
[----:B------:R4:W-:Y:S04]  /*10c50*/  STS.U16 [R11+UR4+0x5a00], R17 ;  /* 0x005a00110b007988 */ /* 0x0009e80008000404 */
[----:B------:R-:W-:Y:S04]  /*10c60*/  STS.U16 [R11+UR4+0x5a80], R26 ;  /* 0x005a801a0b007988 */ /* 0x000fe80008000404 */
[----:B------:R-:W-:Y:S04]  /*10c70*/  STS.U16 [R11+UR4+0x6200], R29 ;  /* 0x0062001d0b007988 */ /* 0x000fe80008000404 */
[----:B------:R2:W-:Y:S04]  /*10c80*/  STS.U16 [R11+UR4+0x6280], R0 ;  /* 0x006280000b007988 */ /* 0x0005e80008000404 */
[----:B0-----:R-:W2:Y:S04]  /*10c90*/  LDL.LU R14, [R1+0x3f4] ;  /* 0x0003f400010e7983 */ /* 0x001ea80000300800 */
[----:B-1----:R-:W2:Y:S04]  /*10ca0*/  LDL.LU R15, [R1+0x3f0] ;  /* 0x0003f000010f7983 */ /* 0x002ea80000300800 */
[----:B---3--:R-:W3:Y:S04]  /*10cb0*/  LDL.LU R16, [R1+0x3ac] ;  /* 0x0003ac0001107983 */ /* 0x008ee80000300800 */
[----:B----4-:R-:W4:Y:S04]  /*10cc0*/  LDL.LU R17, [R1+0x3a8] ;  /* 0x0003a80001117983 */ /* 0x010f280000300800 */
[----:B------:R0:W-:Y:S04]  /*10cd0*/  STS.U16 [R11+UR4+0x6a00], R25 ;  /* 0x006a00190b007988 */ /* 0x0001e80008000404 */
[----:B--2---:R-:W2:Y:S04]  /*10ce0*/  LDL.LU R0, [R1+0x364] ;  /* 0x0003640001007983 */ /* 0x004ea80000300800 */
[----:B------:R1:W-:Y:S04]  /*10cf0*/  STS.U16 [R11+UR4+0x6a80], R27 ;  /* 0x006a801b0b007988 */ /* 0x0003e80008000404 */
[----:B0-----:R-:W2:Y:S04]  /*10d00*/  LDL.LU R25, [R1+0x360] ;  /* 0x0003600001197983 */ /* 0x001ea80000300800 */
[----:B-1----:R-:W2:Y:S01]  /*10d10*/  LDL.LU R27, [R1+0x320] ;  /* 0x00032000011b7983 */ /* 0x002ea20000300800 */
        /* <DEDUP_REMOVED lines=14> */
[----:B------:R-:W-:Y:S04]  /*10e00*/  STS.U16 [R11+UR4+0x7200], R21 ;  /* 0x007200150b007988 */ /* 0x000fe80008000404 */
[----:B------:R1:W-:Y:S04]  /*10e10*/  STL [R1+0x1334], R21 ;  /* 0x0013341501007387 */ /* 0x0003e80000100800 */
[----:B------:R-:W-:Y:S04]  /*10e20*/  STS.U16 [R11+UR4+0x7280], R20 ;  /* 0x007280140b007988 */ /* 0x000fe80008000404 */
[----:B------:R-:W-:Y:S04]  /*10e30*/  STS.U16 [R11+UR4+0x7a00], R19 ;  /* 0x007a00130b007988 */ /* 0x000fe80008000404 */
[----:B------:R-:W-:Y:S04]  /*10e40*/  STS.U16 [R11+UR4+0x7a80], R18 ;  /* 0x007a80120b007988 */ /* 0x000fe80008000404 */
[----:B-1----:R-:W2:Y:S01]  /*10e50*/  LDL.LU R21, [R1+0x2a4] ;  /* 0x0002a40001157983 */ /* 0x002ea20000300800 */
[----:B0-----:R-:W-:-:S03]  /*10e60*/  LOP3.LUT R28, R28, 0x3f, RZ, 0xc0, !PT ;  /* 0x0000003f1c1c7812 */ /* 0x001fc600078ec0ff */
[----:B------:R0:W-:Y:S02]  /*10e70*/  STL [R1+0x1338], R20 ;  /* 0x0013381401007387 */ /* 0x0001e40000100800 */
[----:B------:R-:W-:-:S05]  /*10e80*/  IMAD.SHL.U32 R28, R28, 0x2, RZ ;  /* 0x000000021c1c7824 */ /* 0x000fca00078e00ff */
[----:B------:R-:W-:Y:S01]  /*10e90*/  LOP3.LUT R12, R28, 0x30, RZ, 0x3c, !PT ;  /* 0x000000301c0c7812 */ /* 0x000fe200078e3cff */
[----:B0-----:R-:W2:Y:S04]  /*10ea0*/  LDL.LU R20, [R1+0x2a8] ;  /* 0x0002a80001147983 */ /* 0x001ea80000300800 */
[----:B------:R-:W2:Y:S04]  /*10eb0*/  LDL.LU R28, [R1+0x31c] ;  /* 0x00031c00011c7983 */ /* 0x000ea80000300800 */
[----:B------:R0:W-:Y:S04]  /*10ec0*/  STL [R1+0x133c], R19 ;  /* 0x00133c1301007387 */ /* 0x0001e80000100800 */
[----:B0-----:R-:W2:Y:S04]  /*10ed0*/  LDL.LU R19, [R1+0x2dc] ;  /* 0x0002dc0001137983 */ /* 0x001ea80000300800 */
[----:B------:R-:W2:Y:S04]  /*10ee0*/  LDL.LU R11, [R1+0x1388] ;  /* 0x00138800010b7983 */ /* 0x000ea80000300800 */
[----:B------:R0:W-:Y:S04]  /*10ef0*/  STL [R1+0x134c], R18 ;  /* 0x00134c1201007387 */ /* 0x0001e80000100800 */
[----:B0-----:R-:W2:Y:S04]  /*10f00*/  LDL.LU R18, [R1+0x2e0] ;  /* 0x0002e00001127983 */ /* 0x001ea80000300800 */
[----:B------:R0:W-:Y:S04]  /*10f10*/  STS.U16 [R12+UR4+0x300], R14 ;  /* 0x0003000e0c007988 */ /* 0x0001e80008000404 */
[----:B------:R1:W-:Y:S04]  /*10f20*/  STS.U16 [R12+UR4+0x380], R15 ;  /* 0x0003800f0c007988 */ /* 0x0003e80008000404 */
[----:B---3--:R3:W-:Y:S04]  /*10f30*/  STS.U16 [R12+UR4+0xb00], R16 ;  /* 0x000b00100c007988 */ /* 0x0087e80008000404 */
[----:B----4-:R4:W-:Y:S04]  /*10f40*/  STS.U16 [R12+UR4+0xb80], R17 ;  /* 0x000b80110c007988 */ /* 0x0109e80008000404 */
[----:B--2---:R2:W-:Y:S04]  /*10f50*/  STS.U16 [R12+UR4+0x1300], R0 ;  /* 0x001300000c007988 */ /* 0x0045e80008000404 */
[----:B0-----:R-:W2:Y:S04]  /*10f60*/  LDL.LU R14, [R1+0x1384] ;  /* 0x00138400010e7983 */ /* 0x001ea80000300800 */
[----:B-1----:R-:W2:Y:S04]  /*10f70*/  LDL.LU R15, [R1+0x1380] ;  /* 0x00138000010f7983 */ /* 0x002ea80000300800 */
[----:B---3--:R-:W3:Y:S04]  /*10f80*/  LDL.LU R16, [R1+0x137c] ;  /* 0x00137c0001107983 */ /* 0x008ee80000300800 */
[----:B----4-:R-:W4:Y:S04]  /*10f90*/  LDL.LU R17, [R1+0x1378] ;  /* 0x0013780001117983 */ /* 0x010f280000300800 */
[----:B------:R0:W-:Y:S04]  /*10fa0*/  STS.U16 [R12+UR4+0x1380], R25 ;  /* 0x001380190c007988 */ /* 0x0001e80008000404 */
[----:B--2---:R-:W2:Y:S04]  /*10fb0*/  LDL.LU R0, [R1+0x1374] ;  /* 0x0013740001007983 */ /* 0x004ea80000300800 */
[----:B------:R1:W-:Y:S04]  /*10fc0*/  STS.U16 [R12+UR4+0x1b00], R27 ;  /* 0x001b001b0c007988 */ /* 0x0003e80008000404 */
[----:B0-----:R-:W3:Y:S04]  /*10fd0*/  LDL.LU R25, [R1+0x1370] ;  /* 0x0013700001197983 */ /* 0x001ee80000300800 */
[----:B-1----:R-:W4:Y:S04]  /*10fe0*/  LDL.LU R27, [R1+0x136c] ;  /* 0x00136c00011b7983 */ /* 0x002f280000300800 */
        /* <DEDUP_REMOVED lines=18> */
[----:B0-----:R-:W2:Y:S04]  /*11110*/  LDL.LU R29, [R1+0x3e4] ;  /* 0x0003e400011d7983 */ /* 0x001ea80000300800 */
[----:B------:R-:W2:Y:S04]  /*11120*/  LDL.LU R13, [R1+0x3e0] ;  /* 0x0003e000010d7983 */ /* 0x000ea80000300800 */
[----:B------:R-:W2:Y:S04]  /*11130*/  LDL.LU R26, [R1+0x3a4] ;  /* 0x0003a400011a7983 */ /* 0x000ea80000300800 */
[----:B----4-:R-:W-:Y:S04]  /*11140*/  STS.U16 [R12+UR4+0x6380], R27 ;  /* 0x0063801b0c007988 */ /* 0x010fe80008000404 */
[----:B---3--:R-:W-:Y:S04]  /*11150*/  STS.U16 [R12+UR4+0x6b00], R25 ;  /* 0x006b00190c007988 */ /* 0x008fe80008000404 */
[----:B--2---:R0:W-:Y:S04]  /*11160*/  STS.U16 [R12+UR4+0x6b80], R0 ;  /* 0x006b80000c007988 */ /* 0x0041e80008000404 */
[----:B0-----:R-:W2:Y:S04]  /*11170*/  LDL.LU R0, [R1+0x3a0] ;  /* 0x0003a00001007983 */ /* 0x001ea80000300800 */
[----:B------:R-:W3:Y:S04]  /*11180*/  LDL.LU R25, [R1+0x35c] ;  /* 0x00035c0001197983 */ /* 0x000ee80000300800 */
[----:B------:R-:W4:Y:S01]  /*11190*/  LDL.LU R27, [R1+0x358] ;  /* 0x00035800011b7983 */ /* 0x000f220000300800 */
[----:B------:R-:W0:Y:S03]  /*111a0*/  S2R R28, SR_TID.X ;  /* 0x00000000001c7919 */ /* 0x000e260000002100 */
        /* <DEDUP_REMOVED lines=13> */
[----:B------:R-:W-:Y:S04]  /*11280*/  STS.U16 [R12+UR4+0x7300], R17 ;  /* 0x007300110c007988 */ /* 0x000fe80008000404 */
[----:B------:R1:W-:Y:S04]  /*11290*/  STL [R1+0x1350], R17 ;  /* 0x0013501101007387 */ /* 0x0003e80000100800 */
[----:B------:R-:W-:Y:S04]  /*112a0*/  STS.U16 [R12+UR4+0x7380], R16 ;  /* 0x007380100c007988 */ /* 0x000fe80008000404 */
[----:B-1----:R-:W4:Y:S01]  /*112b0*/  LDL.LU R17, [R1+0x2d8] ;  /* 0x0002d80001117983 */ /* 0x002f220000300800 */
[----:B0-----:R-:W-:-:S05]  /*112c0*/  LOP3.LUT R28, R28, 0x3f, RZ, 0xc0, !PT ;  /* 0x0000003f1c1c7812 */ /* 0x001fca00078ec0ff */
[----:B------:R-:W-:-:S05]  /*112d0*/  IMAD.SHL.U32 R28, R28, 0x2, RZ ;  /* 0x000000021c1c7824 */ /* 0x000fca00078e00ff */
[----:B------:R-:W-:Y:S02]  /*112e0*/  LOP3.LUT R2, R28, 0x40, RZ, 0x3c, !PT ;  /* 0x000000401c027812 */ /* 0x000fe400078e3cff */
[----:B------:R-:W4:Y:S04]  /*112f0*/  LDL.LU R28, [R1+0x318] ;  /* 0x00031800011c7983 */ /* 0x000f280000300800 */
[----:B------:R0:W-:Y:S04]  /*11300*/  STL [R1+0x1354], R16 ;  /* 0x0013541001007387 */ /* 0x0001e80000100800 */
[----:B------:R-:W-:Y:S04]  /*11310*/  STS.U16 [R12+UR4+0x7b00], R15 ;  /* 0x007b000f0c007988 */ /* 0x000fe80008000404 */
[----:B------:R1:W-:Y:S04]  /*11320*/  STS.U16 [R12+UR4+0x7b80], R14 ;  /* 0x007b800e0c007988 */ /* 0x0003e80008000404 */
[----:B0-----:R-:W4:Y:S04]  /*11330*/  LDL.LU R16, [R1+0x314] ;  /* 0x0003140001107983 */ /* 0x001f280000300800 */
[----:B-1----:R-:W4:Y:S04]  /*11340*/  LDL.LU R12, [R1+0x1368] ;  /* 0x00136800010c7983 */ /* 0x002f280000300800 */
[----:B------:R0:W-:Y:S04]  /*11350*/  STS.U16 [R2+UR4+0x400], R29 ;  /* 0x0004001d02007988 */ /* 0x0001e80008000404 */
[----:B------:R1:W-:Y:S04]  /*11360*/  STS.U16 [R2+UR4+0x480], R13 ;  /* 0x0004800d02007988 */ /* 0x0003e80008000404 */
[----:B------:R1:W-:Y:S04]  /*11370*/  STS.U16 [R2+UR4+0xc00], R26 ;  /* 0x000c001a02007988 */ /* 0x0003e80008000404 */
[----:B0-----:R-:W4:Y:S04]  /*11380*/  LDL.LU R29, [R1+0x1364] ;  /* 0x00136400011d7983 */ /* 0x001f280000300800 */
[----:B-1----:R-:W4:Y:S04]  /*11390*/  LDL.LU R13, [R1+0x88] ;  /* 0x00008800010d7983 */ /* 0x002f280000300800 */
[----:B------:R-:W4:Y:S04]  /*113a0*/  LDL.LU R26, [R1+0x20] ;  /* 0x00002000011a7983 */ /* 0x000f280000300800 */
[----:B--2---:R0:W-:Y:S04]  /*113b0*/  STS.U16 [R2+UR4+0xc80], R0 ;  /* 0x000c800002007988 */ /* 0x0041e80008000404 */
[----:B---3--:R1:W-:Y:S04]  /*113c0*/  STS.U16 [R2+UR4+0x1400], R25 ;  /* 0x0014001902007988 */ /* 0x0083e80008000404 */
[----:B----4-:R2:W-:Y:S04]  /*113d0*/  STS.U16 [R2+UR4+0x1480], R27 ;  /* 0x0014801b02007988 */ /* 0x0105e80008000404 */
[----:B0-----:R-:W3:Y:S04]  /*113e0*/  LDL.LU R0, [R1+0x1360] ;  /* 0x0013600001007983 */ /* 0x001ee80000300800 */
[----:B-1----:R-:W4:Y:S04]  /*113f0*/  LDL.LU R25, [R1+0x135c] ;  /* 0x00135c0001197983 */ /* 0x002f280000300800 */
[----:B--2---:R-:W2:Y:S04]  /*11400*/  LDL.LU R27, [R1+0x1358] ;  /* 0x00135800011b7983 */ /* 0x004ea80000300800 */
[----:B------:R-:W-:Y:S04]  /*11410*/  STS.U16 [R2+UR4+0x1c00], R28 ;  /* 0x001c001c02007988 */ /* 0x000fe80008000404 */
[----:B------:R0:W-:Y:S04]  /*11420*/  STS.U16 [R2+UR4+0x1c80], R16 ;  /* 0x001c801002007988 */ /* 0x0001e80008000404 */
[----:B------:R1:W-:Y:S04]  /*11430*/  STS.U16 [R2+UR4+0x2400], R17 ;  /* 0x0024001102007988 */ /* 0x0003e80008000404 */
        /* <DEDUP_REMOVED lines=13> */
[----:B0-----:R-:W3:Y:S04]  /*11510*/  LDL.LU R16, [R1+0x3dc] ;  /* 0x0003dc0001107983 */ /* 0x001ee80000300800 */
[----:B-1----:R-:W3:Y:S04]  /*11520*/  LDL.LU R17, [R1+0x3d8] ;  /* 0x0003d80001117983 */ /* 0x002ee80000300800 */
[----:B------:R-:W3:Y:S04]  /*11530*/  LDL.LU R18, [R1+0x39c] ;  /* 0x00039c0001127983 */ /* 0x000ee80000300800 */
[----:B--2---:R-:W-:Y:S04]  /*11540*/  STS.U16 [R2+UR4+0x5c00], R27 ;  /* 0x005c001b02007988 */ /* 0x004fe80008000404 */
[----:B----4-:R-:W-:Y:S04]  /*11550*/  STS.U16 [R2+UR4+0x5c80], R25 ;  /* 0x005c801902007988 */ /* 0x010fe80008000404 */
[----:B---3--:R0:W-:Y:S04]  /*11560*/  STS.U16 [R2+UR4+0x6400], R0 ;  /* 0x0064000002007988 */ /* 0x0081e80008000404 */
[----:B0-----:R-:W2:Y:S04]  /*11570*/  LDL.LU R0, [R1+0x398] ;  /* 0x0003980001007983 */ /* 0x001ea80000300800 */
[----:B------:R-:W3:Y:S04]  /*11580*/  LDL.LU R25, [R1+0x354] ;  /* 0x0003540001197983 */ /* 0x000ee80000300800 */
[----:B------:R-:W4:Y:S01]  /*11590*/  LDL.LU R27, [R1+0x350] ;  /* 0x00035000011b7983 */ /* 0x000f220000300800 */
[----:B------:R-:W0:Y:S03]  /*115a0*/  S2R R28, SR_TID.X ;  /* 0x00000000001c7919 */ /* 0x000e260000002100 */
[----:B------:R-:W-:Y:S04]  /*115b0*/  STS.U16 [R2+UR4+0x6480], R13 ;  /* 0x0064800d02007988 */ /* 0x000fe80008000404 */
[----:B------:R-:W-:Y:S04]  /*115c0*/  STS.U16 [R2+UR4+0x6c00], R26 ;  /* 0x006c001a02007988 */ /* 0x000fe80008000404 */
[----:B------:R-:W-:Y:S04]  /*115d0*/  STS.U16 [R2+UR4+0x6c80], R29 ;  /* 0x006c801d02007988 */ /* 0x000fe80008000404 */
[----:B------:R-:W-:Y:S04]  /*115e0*/  STS.U16 [R2+UR4+0x7400], R12 ;  /* 0x0074000c02007988 */ /* 0x000fe80008000404 */
[----:B------:R-:W-:Y:S04]  /*115f0*/  STS.U16 [R2+UR4+0x7480], R11 ;  /* 0x0074800b02007988 */ /* 0x000fe80008000404 */
[----:B------:R-:W-:Y:S04]  /*11600*/  STS.U16 [R2+UR4+0x7c00], R10 ;  /* 0x007c000a02007988 */ /* 0x000fe80008000404 */
[----:B------:R-:W4:Y:S04]  /*11610*/  LDL.LU R8, [R1+0x30c] ;  /* 0x00030c0001087983 */ /* 0x000f280000300800 */
[----:B------:R1:W-:Y:S04]  /*11620*/  STS.U16 [R2+UR4+0x7c80], R7 ;  /* 0x007c800702007988 */ /* 0x0003e80008000404 */
[----:B-1----:R-:W4:Y:S04]  /*11630*/  LDL.LU R7, [R1+0x310] ;  /* 0x0003100001077983 */ /* 0x002f280000300800 */
        /* <DEDUP_REMOVED lines=12> */
[----:B------:R-:W4:Y:S01]  /*11700*/  LDL.LU R26, [R1+0xd0] ;  /* 0x0000d000011a7983 */ /* 0x000f220000300800 */
[----:B0-----:R-:W-:-:S05]  /*11710*/  LOP3.LUT R28, R28, 0x3f, RZ, 0xc0, !PT ;  /* 0x0000003f1c1c7812 */ /* 0x001fca00078ec0ff */
[----:B------:R-:W-:-:S05]  /*11720*/  IMAD.SHL.U32 R28, R28, 0x2, RZ ;  /* 0x000000021c1c7824 */ /* 0x000fca00078e00ff */
[----:B------:R-:W-:Y:S02]  /*11730*/  LOP3.LUT R29, R28, 0x50, RZ, 0x3c, !PT ;  /* 0x000000501c1d7812 */ /* 0x000fe400078e3cff */
[----:B------:R-:W4:Y:S04]  /*11740*/  LDL.LU R28, [R1+0x84] ;  /* 0x00008400011c7983 */ /* 0x000f280000300800 */
[----:B------:R-:W4:Y:S04]  /*11750*/  LDL.LU R2, [R1+0x7c] ;  /* 0x00007c0001027983 */ /* 0x000f280000300800 */
        /* <DEDUP_REMOVED lines=13> */
[----:B------:R-:W-:Y:S04]  /*11830*/  STS.U16 [R29+UR4+0x1d80], R8 ;  /* 0x001d80081d007988 */ /* 0x000fe80008000404 */
[----:B--2---:R0:W-:Y:S04]  /*11840*/  STS.U16 [R29+UR4+0x2500], R27 ;  /* 0x0025001b1d007988 */ /* 0x0041e80008000404 */
[----:B----4-:R1:W-:Y:S04]  /*11850*/  STS.U16 [R29+UR4+0x2580], R25 ;  /* 0x002580191d007988 */ /* 0x0103e80008000404 */
[----:B---3--:R2:W-:Y:S04]  /*11860*/  STS.U16 [R29+UR4+0x2d00], R0 ;  /* 0x002d00001d007988 */ /* 0x0085e80008000404 */
[----:B------:R3:W-:Y:S04]  /*11870*/  STS.U16 [R29+UR4+0x2d80], R19 ;  /* 0x002d80131d007988 */ /* 0x0007e80008000404 */
[----:B------:R4:W-:Y:S04]  /*11880*/  STS.U16 [R29+UR4+0x3500], R20 ;  /* 0x003500141d007988 */ /* 0x0009e80008000404 */
[----:B0-----:R-:W4:Y:S04]  /*11890*/  LDL.LU R27, [R1+0x3d4] ;  /* 0x0003d400011b7983 */ /* 0x001f280000300800 */
[----:B-1----:R-:W4:Y:S04]  /*118a0*/  LDL.LU R25, [R1+0x3d0] ;  /* 0x0003d00001197983 */ /* 0x002f280000300800 */
[----:B--2---:R-:W2:Y:S04]  /*118b0*/  LDL.LU R0, [R1+0x394] ;  /* 0x0003940001007983 */ /* 0x004ea80000300800 */
[----:B------:R-:W2:Y:S04]  /*118c0*/  LDL.LU R7, [R1+0x38c] ;  /* 0x00038c0001077983 */ /* 0x000ea80000300800 */
[----:B------:R-:W2:Y:S04]  /*118d0*/  LDL.LU R8, [R1+0x34c] ;  /* 0x00034c0001087983 */ /* 0x000ea80000300800 */
[----:B---3--:R-:W3:Y:S04]  /*118e0*/  LDL.LU R19, [R1+0x133c] ;  /* 0x00133c0001137983 */ /* 0x008ee80000300800 */
[----:B----4-:R-:W4:Y:S04]  /*118f0*/  LDL.LU R20, [R1+0x1338] ;  /* 0x0013380001147983 */ /* 0x010f280000300800 */
[----:B------:R0:W-:Y:S04]  /*11900*/  STS.U16 [R29+UR4+0x3580], R21 ;  /* 0x003580151d007988 */ /* 0x0001e80008000404 */
[----:B------:R1:W-:Y:S04]  /*11910*/  STS.U16 [R29+UR4+0x3d00], R22 ;  /* 0x003d00161d007988 */ /* 0x0003e80008000404 */
[----:B------:R1:W-:Y:S04]  /*11920*/  STS.U16 [R29+UR4+0x3d80], R23 ;  /* 0x003d80171d007988 */ /* 0x0003e80008000404 */
[----:B------:R1:W-:Y:S04]  /*11930*/  STS.U16 [R29+UR4+0x4500], R9 ;  /* 0x004500091d007988 */ /* 0x0003e80008000404 */
[----:B------:R1:W-:Y:S04]  /*11940*/  STS.U16 [R29+UR4+0x4580], R24 ;  /* 0x004580181d007988 */ /* 0x0003e80008000404 */
[----:B------:R1:W-:Y:S04]  /*11950*/  STS.U16 [R29+UR4+0x4d00], R3 ;  /* 0x004d00031d007988 */ /* 0x0003e80008000404 */
[----:B0-----:R-:W3:Y:S04]  /*11960*/  LDL.LU R21, [R1+0x1334] ;  /* 0x0013340001157983 */ /* 0x001ee80000300800 */
[----:B-1----:R-:W4:Y:S04]  /*11970*/  LDL.LU R22, [R1+0x1330] ;  /* 0x0013300001167983 */ /* 0x002f280000300800 */
[----:B------:R-:W3:Y:S04]  /*11980*/  LDL.LU R23, [R1+0x132c] ;  /* 0x00132c0001177983 */ /* 0x000ee80000300800 */
[----:B------:R-:W4:Y:S04]  /*11990*/  LDL.LU R9, [R1+0x1328] ;  /* 0x0013280001097983 */ /* 0x000f280000300800 */
[----:B------:R-:W3:Y:S04]  /*119a0*/  LDL.LU R24, [R1+0x1324] ;  /* 0x0013240001187983 */ /* 0x000ee80000300800 */
[----:B------:R-:W2:Y:S04]  /*119b0*/  LDL.LU R3, [R1+0x1320] ;  /* 0x0013200001037983 */ /* 0x000ea80000300800 */
[----:B------:R0:W-:Y:S04]  /*119c0*/  STS.U16 [R29+UR4+0x4d80], R4 ;  /* 0x004d80041d007988 */ /* 0x0001e80008000404 */
[----:B------:R1:W-:Y:S04]  /*119d0*/  STS.U16 [R29+UR4+0x5500], R5 ;  /* 0x005500051d007988 */ /* 0x0003e80008000404 */
[----:B------:R1:W-:Y:S04]  /*119e0*/  STS.U16 [R29+UR4+0x5580], R6 ;  /* 0x005580061d007988 */ /* 0x0003e80008000404 */
[----:B------:R1:W-:Y:S04]  /*119f0*/  STS.U16 [R29+UR4+0x5d00], R13 ;  /* 0x005d000d1d007988 */ /* 0x0003e80008000404 */
[----:B------:R1:W-:Y:S04]  /*11a00*/  STS.U16 [R29+UR4+0x5d80], R26 ;  /* 0x005d801a1d007988 */ /* 0x0003e80008000404 */
[----:B0-----:R-:W4:Y:S04]  /*11a10*/  LDL.LU R4, [R1+0x131c] ;  /* 0x00131c0001047983 */ /* 0x001f280000300800 */
[----:B-1----:R-:W3:Y:S04]  /*11a20*/  LDL.LU R5, [R1+0x1318] ;  /* 0x0013180001057983 */ /* 0x002ee80000300800 */
[----:B------:R-:W2:Y:S04]  /*11a30*/  LDL.LU R6, [R1+0x1314] ;  /* 0x0013140001067983 */ /* 0x000ea80000300800 */
[----:B------:R-:W4:Y:S04]  /*11a40*/  LDL.LU R13, [R1+0x1310] ;  /* 0x00131000010d7983 */ /* 0x000f280000300800 */
[----:B------:R-:W3:Y:S04]  /*11a50*/  LDL.LU R26, [R1+0x130c] ;  /* 0x00130c00011a7983 */ /* 0x000ee80000300800 */
[----:B------:R0:W-:Y:S02]  /*11a60*/  STS.U16 [R29+UR4+0x6500], R28 ;  /* 0x0065001c1d007988 */ /* 0x0001e40008000404 */
[----:B0-----:R-:W0:Y:S02]  /*11a70*/  S2R R28, SR_TID.X ;  /* 0x00000000001c7919 */ /* 0x001e240000002100 */
[----:B------:R1:W-:Y:S04]  /*11a80*/  STS.U16 [R29+UR4+0x6580], R2 ;  /* 0x006580021d007988 */ /* 0x0003e80008000404 */
[----:B-1----:R-:W2:Y:S01]  /*11a90*/  LDL R2, [R1+0x448] ;  /* 0x0004480001027983 */ /* 0x002ea20000100800 */
[----:B0-----:R-:W-:-:S05]  /*11aa0*/  LOP3.LUT R28, R28, 0x3f, RZ, 0xc0, !PT ;  /* 0x0000003f1c1c7812 */ /* 0x001fca00078ec0ff */
[----:B------:R-:W-:Y:S01]  /*11ab0*/  IMAD.SHL.U32 R28, R28, 0x2, RZ ;  /* 0x000000021c1c7824 */ /* 0x000fe200078e00ff */
[----:B---3--:R0:W-:Y:S04]  /*11ac0*/  STS.U16 [R29+UR4+0x6d00], R26 ;  /* 0x006d001a1d007988 */ /* 0x0081e80008000404 */
[----:B----4-:R-:W-:Y:S04]  /*11ad0*/  STS.U16 [R29+UR4+0x6d80], R13 ;  /* 0x006d800d1d007988 */ /* 0x010fe80008000404 */
[----:B--2---:R-:W-:Y:S04]  /*11ae0*/  STS.U16 [R29+UR4+0x7500], R6 ;  /* 0x007500061d007988 */ /* 0x004fe80008000404 */
[----:B------:R1:W-:Y:S04]  /*11af0*/  STS.U16 [R29+UR4+0x7580], R5 ;  /* 0x007580051d007988 */ /* 0x0003e80008000404 */
[----:B------:R-:W-:Y:S04]  /*11b00*/  STS.U16 [R29+UR4+0x7d00], R4 ;  /* 0x007d00041d007988 */ /* 0x000fe80008000404 */
[----:B------:R2:W-:Y:S01]  /*11b10*/  STS.U16 [R29+UR4+0x7d80], R3 ;  /* 0x007d80031d007988 */ /* 0x0005e20008000404 */
[----:B0-----:R-:W-:-:S03]  /*11b20*/  LOP3.LUT R26, R28, 0x60, RZ, 0x3c, !PT ;  /* 0x000000601c1a7812 */ /* 0x001fc600078e3cff */
[----:B-1----:R-:W3:Y:S04]  /*11b30*/  LDL R5, [R1+0x438] ;  /* 0x0004380001057983 */ /* 0x002ee80000100800 */
[----:B--2---:R-:W2:Y:S04]  /*11b40*/  LDL R3, [R1+0x444] ;  /* 0x0004440001037983 */ /* 0x004ea80000100800 */
[----:B------:R-:W-:Y:S04]  /*11b50*/  STL [R1+0x127c], R29 ;  /* 0x00127c1d01007387 */ /* 0x000fe80000100800 */
[----:B------:R0:W-:Y:S04]  /*11b60*/  STS.U16 [R26+UR4+0x600], R27 ;  /* 0x0006001b1a007988 */ /* 0x0001e80008000404 */
[----:B------:R1:W-:Y:S04]  /*11b70*/  STS.U16 [R26+UR4+0x680], R25 ;  /* 0x000680191a007988 */ /* 0x0003e80008000404 */
[----:B------:R4:W-:Y:S04]  /*11b80*/  STS.U16 [R26+UR4+0xe00], R0 ;  /* 0x000e00001a007988 */ /* 0x0009e80008000404 */
[----:B0-----:R-:W3:Y:S04]  /*11b90*/  LDL.LU R27, [R1+0x1308] ;  /* 0x00130800011b7983 */ /* 0x001ee80000300800 */
[----:B-1----:R-:W3:Y:S04]  /*11ba0*/  LDL.LU R25, [R1+0x1304] ;  /* 0x0013040001197983 */ /* 0x002ee80000300800 */
[----:B----4-:R-:W4:Y:S04]  /*11bb0*/  LDL.LU R0, [R1+0x1300] ;  /* 0x0013000001007983 */ /* 0x010f280000300800 */
[----:B------:R-:W-:Y:S01]  /*11bc0*/  STS.U16 [R26+UR4+0xe80], R7 ;  /* 0x000e80071a007988 */ /* 0x000fe20008000404 */
[----:B------:R-:W-:-:S03]  /*11bd0*/  PRMT R9, RZ, 0x7610, R9 ;  /* 0x00007610ff097816 */ /* 0x000fc60000000009 */
[----:B------:R-:W-:Y:S04]  /*11be0*/  STS.U16 [R26+UR4+0x1600], R8 ;  /* 0x001600081a007988 */ /* 0x000fe80008000404 */
[----:B--2---:R0:W2:Y:S04]  /*11bf0*/  @!P1 LDG.E.U16 R9, desc[UR8][R2.64] ;  /* 0x0000000802099981 */ /* 0x0040a8000c1e1500 */
[----:B----4-:R1:W-:Y:S04]  /*11c00*/  STS.U16 [R26+UR4+0x1680], R0 ;  /* 0x001680001a007988 */ /* 0x0103e80008000404 */
[----:B---3--:R3:W-:Y:S04]  /*11c10*/  STS.U16 [R26+UR4+0x1e00], R25 ;  /* 0x001e00191a007988 */ /* 0x0087e80008000404 */
[----:B------:R4:W-:Y:S04]  /*11c20*/  STS.U16 [R26+UR4+0x1e80], R27 ;  /* 0x001e801b1a007988 */ /* 0x0009e80008000404 */
[----:B-1----:R-:W2:Y:S04]  /*11c30*/  LDL.LU R0, [R1+0x12fc] ;  /* 0x0012fc0001007983 */ /* 0x002ea80000300800 */
[----:B------:R-:W2:Y:S04]  /*11c40*/  LDL R8, [R1+0xc58] ;  /* 0x000c580001087983 */ /* 0x000ea80000100800 */
[----:B------:R-:W2:Y:S04]  /*11c50*/  LDL R7, [R1+0xc5c] ;  /* 0x000c5c0001077983 */ /* 0x000ea80000100800 */
[----:B---3--:R-:W3:Y:S04]  /*11c60*/  LDL.LU R25, [R1+0x12f8] ;  /* 0x0012f80001197983 */ /* 0x008ee80000300800 */
[----:B----4-:R-:W4:Y:S04]  /*11c70*/  LDL.LU R27, [R1+0x12f4] ;  /* 0x0012f400011b7983 */ /* 0x010f280000300800 */
[----:B------:R-:W3:Y:S01]  /*11c80*/  LDL R3, [R1+0x434] ;  /* 0x0004340001037983 */ /* 0x000ee20000100800 */
[----:B------:R-:W-:Y:S01]  /*11c90*/  PRMT R4, RZ, 0x7610, R4 ;  /* 0x00007610ff047816 */ /* 0x000fe20000000004 */
[----:B0-----:R-:W-:-:S02]  /*11ca0*/  @!P1 IMAD.MOV.U32 R2, RZ, RZ, R5 ;  /* 0x000000ffff029224 */ /* 0x001fc400078e0005 */
[----:B--2---:R0:W-:Y:S04]  /*11cb0*/  STL [R1+0x2c], R9 ;  /* 0x00002c0901007387 */ /* 0x0041e80000100800 */
[----:B------:R-:W2:Y:S04]  /*11cc0*/  LDL R5, [R1+0xc84] ;  /* 0x000c840001057983 */ /* 0x000ea80000100800 */
[----:B0-----:R-:W2:Y:S04]  /*11cd0*/  LDL R9, [R1+0xc80] ;  /* 0x000c800001097983 */ /* 0x001ea80000100800 */
[----:B---3--:R0:W3:Y:S04]  /*11ce0*/  @!P1 LDG.E.U16 R4, desc[UR8][R2.64] ;  /* 0x0000000802049981 */ /* 0x0080e8000c1e1500 */
[----:B------:R-:W0:Y:S04]  /*11cf0*/  LDL R2, [R1+0xc48] ;  /* 0x000c480001027983 */ /* 0x000e280000100800 */
[----:B------:R-:W0:Y:S01]  /*11d00*/  LDL R3, [R1+0xc4c] ;  /* 0x000c4c0001037983 */ /* 0x000e220000100800 */
[----:B------:R-:W-:-:S02]  /*11d10*/  PRMT R25, RZ, 0x7610, R25 ;  /* 0x00007610ff197816 */ /* 0x000fc40000000019 */
[----:B----4-:R-:W-:Y:S02]  /*11d20*/  PRMT R27, RZ, 0x7610, R27 ;  /* 0x00007610ff1b7816 */ /* 0x010fe4000000001b */
[----:B0-----:R-:W-:-:S04]  /*11d30*/  @!P1 LOP3.LUT R3, R3, R2, RZ, 0x3c, !PT ;  /* 0x0000000203039212 */ /* 0x001fc800078e3cff */
[----:B------:R-:W-:-:S04]  /*11d40*/  @!P1 LOP3.LUT R2, R3, R2, RZ, 0x3c, !PT ;  /* 0x0000000203029212 */ /* 0x000fc800078e3cff */
[----:B------:R-:W-:-:S05]  /*11d50*/  @!P1 LOP3.LUT R3, R3, R2, RZ, 0x3c, !PT ;  /* 0x0000000203039212 */ /* 0x000fca00078e3cff */
[----:B------:R0:W4:Y:S02]  /*11d60*/  @!P1 LDG.E.U16 R25, desc[UR8][R2.64] ;  /* 0x0000000802199981 */ /* 0x000124000c1e1500 */
[----:B0-----:R-:W-:Y:S02]  /*11d70*/  @!P1 IMAD.MOV.U32 R2, RZ, RZ, R7 ;  /* 0x000000ffff029224 */ /* 0x001fe400078e0007 */
[----:B------:R-:W-:-:S05]  /*11d80*/  @!P1 IMAD.MOV.U32 R3, RZ, RZ, R8 ;  /* 0x000000ffff039224 */ /* 0x000fca00078e0008 */
[----:B------:R-:W2:Y:S04]  /*11d90*/  @!P1 LDG.E.U16 R27, desc[UR8][R2.64] ;  /* 0x00000008021b9981 */ /* 0x000ea8000c1e1500 */
[----:B---3--:R0:W-:Y:S04]  /*11da0*/  STL [R1+0x28], R4 ;  /* 0x0000280401007387 */ /* 0x0081e80000100800 */
[----:B0-----:R-:W3:Y:S04]  /*11db0*/  LDL R4, [R1+0xc90] ;  /* 0x000c900001047983 */ /* 0x001ee80000100800 */
[----:B----4-:R0:W-:Y:S04]  /*11dc0*/  STL [R1+0x24], R25 ;  /* 0x0000241901007387 */ /* 0x0101e80000100800 */
[----:B0-----:R-:W4:Y:S04]  /*11dd0*/  LDL.LU R25, [R1+0x12f0] ;  /* 0x0012f00001197983 */ /* 0x001f280000300800 */
[----:B------:R-:W3:Y:S04]  /*11de0*/  LDL R8, [R1+0xc94] ;  /* 0x000c940001087983 */ /* 0x000ee80000100800 */
[----:B------:R-:W3:Y:S04]  /*11df0*/  LDL R7, [R1+0xca0] ;  /* 0x000ca00001077983 */ /* 0x000ee80000100800 */
[----:B--2---:R0:W-:Y:S04]  /*11e00*/  STL [R1+0x20], R27 ;  /* 0x0000201b01007387 */ /* 0x0041e80000100800 */
[----:B0-----:R-:W2:Y:S04]  /*11e10*/  LDL.LU R27, [R1+0x12ec] ;  /* 0x0012ec00011b7983 */ /* 0x001ea80000300800 */
[----:B------:R-:W4:Y:S04]  /*11e20*/  LDL R2, [R1+0xc68] ;  /* 0x000c680001027983 */ /* 0x000f280000100800 */
[----:B------:R-:W4:Y:S01]  /*11e30*/  LDL R3, [R1+0xc6c] ;  /* 0x000c6c0001037983 */ /* 0x000f220000100800 */
[----:B------:R-:W-:-:S02]  /*11e40*/  PRMT R28, RZ, 0x7610, R28 ;  /* 0x00007610ff1c7816 */ /* 0x000fc4000000001c */
[----:B----4-:R-:W-:-:S04]  /*11e50*/  @!P1 LOP3.LUT R3, R3, R2, RZ, 0x3c, !PT ;  /* 0x0000000203039212 */ /* 0x010fc800078e3cff */
[----:B------:R-:W-:-:S04]  /*11e60*/  @!P1 LOP3.LUT R2, R3, R2, RZ, 0x3c, !PT ;  /* 0x0000000203029212 */ /* 0x000fc800078e3cff */
[----:B------:R-:W-:-:S05]  /*11e70*/  @!P1 LOP3.LUT R3, R3, R2, RZ, 0x3c, !PT ;  /* 0x0000000203039212 */ /* 0x000fca00078e3cff */
[----:B------:R-:W4:Y:S01]  /*11e80*/  @!P1 LDG.E.U16 R28, desc[UR8][R2.64] ;  /* 0x00000008021c9981 */ /* 0x000f22000c1e1500 */
[----:B------:R-:W-:-:S03]  /*11e90*/  PRMT R0, RZ, 0x7610, R0 ;  /* 0x00007610ff007816 */ /* 0x000fc60000000000 */
[----:B----4-:R-:W-:Y:S04]  /*11ea0*/  STL [R1+0x1c], R28 ;  /* 0x00001c1c01007387 */ /* 0x010fe80000100800 */
[----:B------:R-:W4:Y:S01]  /*11eb0*/  LDL R3, [R1+0xc74] ;  /* 0x000c740001037983 */ /* 0x000f220000100800 */
[----:B------:R-:W-:Y:S01]  /*11ec0*/  @!P1 IMAD.MOV.U32 R2, RZ, RZ, R9 ;  /* 0x000000ffff029224 */ /* 0x000fe200078e0009 */
[----:B--2---:R-:W-:Y:S02]  /*11ed0*/  PRMT R27, RZ, 0x7610, R27 ;  /* 0x00007610ff1b7816 */ /* 0x004fe4000000001b */
[----:B------:R-:W-:Y:S01]  /*11ee0*/  PRMT R25, RZ, 0x7610, R25 ;  /* 0x00007610ff197816 */ /* 0x000fe20000000019 */
[----:B------:R-:W2:Y:S04]  /*11ef0*/  LDL R9, [R1+0xcb0] ;  /* 0x000cb00001097983 */ /* 0x000ea80000100800 */
[----:B----4-:R3:W4:Y:S02]  /*11f00*/  @!P1 LDG.E.U16 R0, desc[UR8][R2.64] ;  /* 0x0000000802009981 */ /* 0x010724000c1e1500 */
[----:B---3--:R-:W-:-:S02]  /*11f10*/  @!P1 IMAD.MOV.U32 R2, RZ, RZ, R4 ;  /* 0x000000ffff029224 */ /* 0x008fc400078e0004 */
[----:B------:R-:W-:-:S05]  /*11f20*/  @!P1 IMAD.MOV.U32 R3, RZ, RZ, R5 ;  /* 0x000000ffff039224 */ /* 0x000fca00078e0005 */
[----:B------:R0:W3:Y:S02]  /*11f30*/  @!P1 LDG.E.U16 R27, desc[UR8][R2.64] ;  /* 0x00000008021b9981 */ /* 0x0000e4000c1e1500 */
[----:B0-----:R-:W-:Y:S02]  /*11f40*/  @!P1 IMAD.MOV.U32 R2, RZ, RZ, R7 ;  /* 0x000000ffff029224 */ /* 0x001fe400078e0007 */
[----:B------:R-:W-:-:S05]  /*11f50*/  @!P1 IMAD.MOV.U32 R3, RZ, RZ, R8 ;  /* 0x000000ffff039224 */ /* 0x000fca00078e0008 */
[----:B------:R2:W2:Y:S04]  /*11f60*/  @!P1 LDG.E.U16 R25, desc[UR8][R2.64] ;  /* 0x0000000802199981 */ /* 0x0004a8000c1e1500 */
[----:B----4-:R0:W-:Y:S04]  /*11f70*/  STL [R1+0x1280], R0 ;  /* 0x0012800001007387 */ /* 0x0101e80000100800 */
[----:B------:R-:W4:Y:S04]  /*11f80*/  LDL R5, [R1+0xcc4] ;  /* 0x000cc40001057983 */ /* 0x000f280000100800 */
[----:B------:R-:W4:Y:S04]  /*11f90*/  LDL R4, [R1+0xcd0] ;  /* 0x000cd00001047983 */ /* 0x000f280000100800 */
[----:B---3--:R-:W-:Y:S04]  /*11fa0*/  STL [R1+0x1278], R27 ;  /* 0x0012781b01007387 */ /* 0x008fe80000100800 */
[----:B------:R-:W3:Y:S01]  /*11fb0*/  LDL R3, [R1+0xca4] ;  /* 0x000ca40001037983 */ /* 0x000ee20000100800 */
[----:B------:R-:W-:-:S03]  /*11fc0*/  PRMT R6, RZ, 0x7610, R6 ;  /* 0x00007610ff067816 */ /* 0x000fc60000000006 */
[----:B------:R-:W4:Y:S04]  /*11fd0*/  LDL R8, [R1+0xcd4] ;  /* 0x000cd40001087983 */ /* 0x000f280000100800 */
[----:B------:R-:W4:Y:S01]  /*11fe0*/  LDL R7, [R1+0xce0] ;  /* 0x000ce00001077983 */ /* 0x000f220000100800 */
[----:B--2---:R-:W-:-:S03]  /*11ff0*/  @!P1 IMAD.MOV.U32 R2, RZ, RZ, R9 ;  /* 0x000000ffff029224 */ /* 0x004fc600078e0009 */
[----:B------:R1:W-:Y:S01]  /*12000*/  STL [R1+0x1284], R25 ;  /* 0x0012841901007387 */ /* 0x0003e20000100800 */
[----:B0-----:R-:W-:-:S03]  /*12010*/  PRMT R0, RZ, 0x7610, R0 ;  /* 0x00007610ff007816 */ /* 0x001fc60000000000 */
[----:B------:R-:W2:Y:S04]  /*12020*/  LDL R9, [R1+0xce4] ;  /* 0x000ce40001097983 */ /* 0x000ea80000100800 */
[----:B-1----:R-:W4:Y:S04]  /*12030*/  LDL R25, [R1+0xcc0] ;  /* 0x000cc00001197983 */ /* 0x002f280000100800 */
[----:B---3--:R4:W3:Y:S04]  /*12040*/  @!P1 LDG.E.U16 R6, desc[UR8][R2.64] ;  /* 0x0000000802069981 */ /* 0x0088e8000c1e1500 */
[----:B------:R-:W2:Y:S01]  /*12050*/  LDL R3, [R1+0xcb4] ;  /* 0x000cb40001037983 */ /* 0x000ea20000100800 */
[----:B----4-:R-:W-:-:S05]  /*12060*/  @!P1 IMAD.MOV.U32 R2, RZ, RZ, R25 ;  /* 0x000000ffff029224 */ /* 0x010fca00078e0019 */
[----:B--2---:R0:W2:Y:S04]  /*12070*/  @!P1 LDG.E.U16 R0, desc[UR8][R2.64] ;  /* 0x0000000802009981 */ /* 0x0040a8000c1e1500 */
[----:B---3--:R1:W-:Y:S01]  /*12080*/  STL [R1+0xc], R6 ;  /* 0x00000c0601007387 */ /* 0x0083e20000100800 */
[----:B------:R-:W-:-:S03]  /*12090*/  PRMT R29, RZ, 0x7610, R29 ;  /* 0x00007610ff1d7816 */ /* 0x000fc6000000001d */
[----:B-1----:R-:W3:Y:S01]  /*120a0*/  LDL R6, [R1+0xcf0] ;  /* 0x000cf00001067983 */ /* 0x002ee20000100800 */
[----:B0-----:R-:W-:Y:S02]  /*120b0*/  @!P1 IMAD.MOV.U32 R2, RZ, RZ, R4 ;  /* 0x000000ffff029224 */ /* 0x001fe400078e0004 */
[----:B------:R-:W-:Y:S01]  /*120c0*/  @!P1 IMAD.MOV.U32 R3, RZ, RZ, R5 ;  /* 0x000000ffff039224 */ /* 0x000fe200078e0005 */
[----:B------:R-:W-:-:S04]  /*120d0*/  PRMT R27, RZ, 0x7610, R27 ;  /* 0x00007610ff1b7816 */ /* 0x000fc8000000001b */
[----:B------:R0:W4:Y:S02]  /*120e0*/  @!P1 LDG.E.U16 R29, desc[UR8][R2.64] ;  /* 0x00000008021d9981 */ /* 0x000124000c1e1500 */
[----:B0-----:R-:W-:Y:S02]  /*120f0*/  @!P1 IMAD.MOV.U32 R2, RZ, RZ, R7 ;  /* 0x000000ffff029224 */ /* 0x001fe400078e0007 */
[----:B------:R-:W-:-:S05]  /*12100*/  @!P1 IMAD.MOV.U32 R3, RZ, RZ, R8 ;  /* 0x000000ffff039224 */ /* 0x000fca00078e0008 */
[----:B------:R0:W4:Y:S04]  /*12110*/  @!P1 LDG.E.U16 R27, desc[UR8][R2.64] ;  /* 0x00000008021b9981 */ /* 0x000128000c1e1500 */
[----:B--2---:R1:W-:Y:S04]  /*12120*/  STL [R1+0x1288], R0 ;  /* 0x0012880001007387 */ /* 0x0043e80000100800 */
[----:B------:R-:W2:Y:S04]  /*12130*/  LDL R5, [R1+0xcf4] ;  /* 0x000cf40001057983 */ /* 0x000ea80000100800 */
[----:B------:R-:W2:Y:S01]  /*12140*/  LDL R4, [R1+0xd00] ;  /* 0x000d000001047983 */ /* 0x000ea20000100800 */
[----:B------:R-:W-:Y:S01]  /*12150*/  PRMT R23, RZ, 0x7610, R23 ;  /* 0x00007610ff177816 */ /* 0x000fe20000000017 */
[----:B0-----:R-:W-:-:S02]  /*12160*/  @!P1 IMAD.MOV.U32 R3, RZ, RZ, R9 ;  /* 0x000000ffff039224 */ /* 0x001fc400078e0009 */
[----:B---3--:R-:W-:-:S05]  /*12170*/  @!P1 IMAD.MOV.U32 R2, RZ, RZ, R6 ;  /* 0x000000ffff029224 */ /* 0x008fca00078e0006 */
[----:B------:R0:W3:Y:S04]  /*12180*/  @!P1 LDG.E.U16 R23, desc[UR8][R2.64] ;  /* 0x0000000802179981 */ /* 0x0000e8000c1e1500 */
[----:B----4-:R-:W-:Y:S04]  /*12190*/  STL [R1+0x128c], R29 ;  /* 0x00128c1d01007387 */ /* 0x010fe80000100800 */
[----:B------:R-:W4:Y:S04]  /*121a0*/  LDL R8, [R1+0xd04] ;  /* 0x000d040001087983 */ /* 0x000f280000100800 */
[----:B------:R-:W4:Y:S01]  /*121b0*/  LDL R7, [R1+0xd10] ;  /* 0x000d100001077983 */ /* 0x000f220000100800 */
[----:B------:R-:W-:-:S03]  /*121c0*/  PRMT R22, RZ, 0x7610, R22 ;  /* 0x00007610ff167816 */ /* 0x000fc60000000016 */
[----:B------:R0:W-:Y:S04]  /*121d0*/  STL [R1+0x1290], R27 ;  /* 0x0012901b01007387 */ /* 0x0001e80000100800 */
[----:B------:R-:W4:Y:S04]  /*121e0*/  LDL R25, [R1+0xc3c] ;  /* 0x000c3c0001197983 */ /* 0x000f280000100800 */
[----:B------:R-:W4:Y:S04]  /*121f0*/  LDL R6, [R1+0x43c] ;  /* 0x00043c0001067983 */ /* 0x000f280000100800 */
[----:B-1----:R-:W4:Y:S04]  /*12200*/  LDL R0, [R1+0x440] ;  /* 0x0004400001007983 */ /* 0x002f280000100800 */
[----:B0-----:R-:W4:Y:S04]  /*12210*/  LDL R27, [R1+0xc20] ;  /* 0x000c2000011b7983 */ /* 0x001f280000100800 */
[----:B--2---:R4:W2:Y:S01]  /*12220*/  @!P1 LDG.E.U16 R22, desc[UR8][R4.64] ;  /* 0x0000000804169981 */ /* 0x0048a2000c1e1500 */
[----:B------:R-:W-:-:S02]  /*12230*/  PRMT R2, RZ, 0x7610, R2 ;  /* 0x00007610ff027816 */ /* 0x000fc40000000002 */
[----:B------:R-:W-:Y:S01]  /*12240*/  PRMT R21, RZ, 0x7610, R21 ;  /* 0x00007610ff157816 */ /* 0x000fe20000000015 */
[----:B---3--:R0:W-:Y:S04]  /*12250*/  STL [R1+0x1294], R23 ;  /* 0x0012941701007387 */ /* 0x0081e80000100800 */
[----:B------:R-:W3:Y:S01]  /*12260*/  LDL R9, [R1+0xc50] ;  /* 0x000c500001097983 */ /* 0x000ee20000100800 */
[----:B----4-:R-:W-:Y:S02]  /*12270*/  @!P1 IMAD.MOV.U32 R4, RZ, RZ, R7 ;  /* 0x000000ffff049224 */ /* 0x010fe400078e0007 */
[----:B------:R-:W-:-:S05]  /*12280*/  @!P1 IMAD.MOV.U32 R5, RZ, RZ, R8 ;  /* 0x000000ffff059224 */ /* 0x000fca00078e0008 */
[----:B------:R1:W4:Y:S04]  /*12290*/  @!P1 LDG.E.U16 R2, desc[UR8][R4.64] ;  /* 0x0000000804029981 */ /* 0x000328000c1e1500 */
[----:B0-----:R-:W4:Y:S01]  /*122a0*/  LDL R23, [R1+0x430] ;  /* 0x0004300001177983 */ /* 0x001f220000100800 */
[----:B-1----:R-:W-:Y:S02]  /*122b0*/  @!P0 IMAD.MOV.U32 R4, RZ, RZ, R25 ;  /* 0x000000ffff048224 */ /* 0x002fe400078e0019 */
[----:B------:R-:W-:-:S05]  /*122c0*/  @!P0 IMAD.MOV.U32 R5, RZ, RZ, R27 ;  /* 0x000000ffff058224 */ /* 0x000fca00078e001b */
[----:B------:R0:W4:Y:S04]  /*122d0*/  @!P0 LDG.E.U16 R21, desc[UR8][R4.64] ;  /* 0x0000000804158981 */ /* 0x000128000c1e1500 */
[----:B--2---:R-:W-:Y:S04]  /*122e0*/  STL [R1+0x1298], R22 ;  /* 0x0012981601007387 */ /* 0x004fe80000100800 */
[----:B------:R-:W2:Y:S04]  /*122f0*/  LDL R8, [R1+0xc44] ;  /* 0x000c440001087983 */ /* 0x000ea80000100800 */
[----:B------:R-:W2:Y:S01]  /*12300*/  LDL R7, [R1+0xc60] ;  /* 0x000c600001077983 */ /* 0x000ea20000100800 */
[----:B------:R-:W-:Y:S01]  /*12310*/  PRMT R20, RZ, 0x7610, R20 ;  /* 0x00007610ff147816 */ /* 0x000fe20000000014 */
[----:B0-----:R-:W-:-:S02]  /*12320*/  @!P0 IMAD.MOV.U32 R4, RZ, RZ, R0 ;  /* 0x000000ffff048224 */ /* 0x001fc400078e0000 */
[----:B------:R-:W-:Y:S01]  /*12330*/  @!P0 IMAD.MOV.U32 R5, RZ, RZ, R6 ;  /* 0x000000ffff058224 */ /* 0x000fe200078e0006 */
[----:B------:R-:W-:-:S04]  /*12340*/  PRMT R19, RZ, 0x7610, R19 ;  /* 0x00007610ff137816 */ /* 0x000fc80000000013 */
[----:B------:R3:W2:Y:S02]  /*12350*/  @!P0 LDG.E.U16 R20, desc[UR8][R4.64] ;  /* 0x0000000804148981 */ /* 0x0006a4000c1e1500 */
[----:B---3--:R-:W-:Y:S02]  /*12360*/  @!P0 IMAD.MOV.U32 R4, RZ, RZ, R9 ;  /* 0x000000ffff048224 */ /* 0x008fe400078e0009 */
[----:B----4-:R-:W-:-:S05]  /*12370*/  @!P0 IMAD.MOV.U32 R5, RZ, RZ, R23 ;  /* 0x000000ffff058224 */ /* 0x010fca00078e0017 */
[----:B------:R2:W3:Y:S01]  /*12380*/  @!P0 LDG.E.U16 R19, desc[UR8][R4.64] ;  /* 0x0000000804138981 */ /* 0x0004e2000c1e1500 */
[----:B------:R-:W-:-:S03]  /*12390*/  PRMT R18, RZ, 0x7610, R18 ;  /* 0x00007610ff127816 */ /* 0x000fc60000000012 */
[----:B------:R-:W-:Y:S04]  /*123a0*/  STL [R1+0x129c], R2 ;  /* 0x00129c0201007387 */ /* 0x000fe80000100800 */
[----:B------:R-:W-:Y:S04]  /*123b0*/  STL [R1+0x12a0], R21 ;  /* 0x0012a01501007387 */ /* 0x000fe80000100800 */
[----:B------:R-:W4:Y:S04]  /*123c0*/  LDL R6, [R1+0xc54] ;  /* 0x000c540001067983 */ /* 0x000f280000100800 */
[----:B------:R-:W4:Y:S01]  /*123d0*/  LDL R0, [R1+0xc70] ;  /* 0x000c700001007983 */ /* 0x000f220000100800 */
[----:B--2---:R-:W-:-:S02]  /*123e0*/  @!P0 IMAD.MOV.U32 R5, RZ, RZ, R8 ;  /* 0x000000ffff058224 */ /* 0x004fc400078e0008 */
[----:B------:R-:W-:-:S05]  /*123f0*/  @!P0 IMAD.MOV.U32 R4, RZ, RZ, R7 ;  /* 0x000000ffff048224 */ /* 0x000fca00078e0007 */
[----:B------:R4:W2:Y:S04]  /*12400*/  @!P0 LDG.E.U16 R18, desc[UR8][R4.64] ;  /* 0x0000000804128981 */ /* 0x0008a8000c1e1500 */
[----:B------:R0:W-:Y:S04]  /*12410*/  STL [R1+0x12a4], R20 ;  /* 0x0012a41401007387 */ /* 0x0001e80000100800 */
[----:B------:R-:W2:Y:S04]  /*12420*/  LDL R9, [R1+0xc78] ;  /* 0x000c780001097983 */ /* 0x000ea80000100800 */
[----:B0-----:R-:W2:Y:S04]  /*12430*/  LDL R20, [R1+0xc64] ;  /* 0x000c640001147983 */ /* 0x001ea80000100800 */
[----:B---3--:R0:W-:Y:S04]  /*12440*/  STL [R1+0x12a8], R19 ;  /* 0x0012a81301007387 */ /* 0x0081e80000100800 */
[----:B------:R-:W3:Y:S04]  /*12450*/  LDL R8, [R1+0xca8] ;  /* 0x000ca80001087983 */ /* 0x000ee80000100800 */
[----:B------:R-:W3:Y:S04]  /*12460*/  LDL R7, [R1+0xcac] ;  /* 0x000cac0001077983 */ /* 0x000ee80000100800 */
[----:B------:R-:W3:Y:S04]  /*12470*/  LDL R2, [R1+0xcb8] ;  /* 0x000cb80001027983 */ /* 0x000ee80000100800 */
[----:B0-----:R-:W3:Y:S01]  /*12480*/  LDL R19, [R1+0xc9c] ;  /* 0x000c9c0001137983 */ /* 0x001ee20000100800 */
[----:B------:R-:W-:Y:S01]  /*12490*/  PRMT R17, RZ, 0x7610, R17 ;  /* 0x00007610ff117816 */ /* 0x000fe20000000011 */
[----:B----4-:R-:W-:-:S02]  /*124a0*/  @!P0 IMAD.MOV.U32 R5, RZ, RZ, R6 ;  /* 0x000000ffff058224 */ /* 0x010fc400078e0006 */
[----:B------:R-:W-:-:S05]  /*124b0*/  @!P0 IMAD.MOV.U32 R4, RZ, RZ, R0 ;  /* 0x000000ffff048224 */ /* 0x000fca00078e0000 */
[----:B------:R0:W4:Y:S04]  /*124c0*/  @!P0 LDG.E.U16 R17, desc[UR8][R4.64] ;  /* 0x0000000804118981 */ /* 0x000128000c1e1500 */
[----:B--2---:R-:W-:Y:S04]  /*124d0*/  STL [R1+0x12ac], R18 ;  /* 0x0012ac1201007387 */ /* 0x004fe80000100800 */
[----:B------:R-:W2:Y:S04]  /*124e0*/  LDL R6, [R1+0xc7c] ;  /* 0x000c7c0001067983 */ /* 0x000ea80000100800 */
[----:B------:R-:W2:Y:S01]  /*124f0*/  LDL R0, [R1+0xc88] ;  /* 0x000c880001007983 */ /* 0x000ea20000100800 */
[----:B------:R-:W-:Y:S01]  /*12500*/  PRMT R16, RZ, 0x7610, R16 ;  /* 0x00007610ff107816 */ /* 0x000fe20000000010 */
[----:B0-----:R-:W-:Y:S01]  /*12510*/  @!P0 IMAD.MOV.U32 R4, RZ, RZ, R9 ;  /* 0x000000ffff048224 */ /* 0x001fe200078e0009 */
[----:B------:R-:W-:Y:S01]  /*12520*/  PRMT R14, RZ, 0x7610, R14 ;  /* 0x00007610ff0e7816 */ /* 0x000fe2000000000e */
[----:B------:R-:W-:-:S05]  /*12530*/  @!P0 IMAD.MOV.U32 R5, RZ, RZ, R20 ;  /* 0x000000ffff058224 */ /* 0x000fca00078e0014 */
[----:B------:R3:W2:Y:S01]  /*12540*/  @!P0 LDG.E.U16 R16, desc[UR8][R4.64] ;  /* 0x0000000804108981 */ /* 0x0006a2000c1e1500 */
[----:B------:R-:W-:Y:S01]  /*12550*/  PRMT R3, RZ, 0x7610, R3 ;  /* 0x00007610ff037816 */ /* 0x000fe20000000003 */
[----:B---3--:R-:W-:Y:S02]  /*12560*/  @!P0 IMAD.MOV.U32 R4, RZ, RZ, R8 ;  /* 0x000000ffff048224 */ /* 0x008fe400078e0008 */
[----:B------:R-:W-:-:S05]  /*12570*/  @!P0 IMAD.MOV.U32 R5, RZ, RZ, R19 ;  /* 0x000000ffff058224 */ /* 0x000fca00078e0013 */
[----:B------:R0:W3:Y:S01]  /*12580*/  @!P0 LDG.E.U16 R14, desc[UR8][R4.64] ;  /* 0x00000008040e8981 */ /* 0x0000e2000c1e1500 */
[----:B------:R-:W-:Y:S01]  /*12590*/  PRMT R15, RZ, 0x7610, R15 ;  /* 0x00007610ff0f7816 */ /* 0x000fe2000000000f */
[----:B0-----:R-:W-:Y:S02]  /*125a0*/  @!P0 IMAD.MOV.U32 R4, RZ, RZ, R2 ;  /* 0x000000ffff048224 */ /* 0x001fe400078e0002 */
[----:B------:R-:W-:-:S05]  /*125b0*/  @!P0 IMAD.MOV.U32 R5, RZ, RZ, R7 ;  /* 0x000000ffff058224 */ /* 0x000fca00078e0007 */
[----:B------:R0:W3:Y:S04]  /*125c0*/  @!P0 LDG.E.U16 R3, desc[UR8][R4.64] ;  /* 0x0000000804038981 */ /* 0x0000e8000c1e1500 */
[----:B----4-:R1:W-:Y:S04]  /*125d0*/  STL [R1+0x12b0], R17 ;  /* 0x0012b01101007387 */ /* 0x0103e80000100800 */
[----:B------:R-:W4:Y:S04]  /*125e0*/  LDL R9, [R1+0xcc8] ;  /* 0x000cc80001097983 */ /* 0x000f280000100800 */
[----:B-1----:R-:W4:Y:S01]  /*125f0*/  LDL R17, [R1+0xcbc] ;  /* 0x000cbc0001117983 */ /* 0x002f220000100800 */
[----:B--2---:R-:W-:-:S02]  /*12600*/  @!P0 IMAD.MOV.U32 R7, RZ, RZ, R6 ;  /* 0x000000ffff078224 */ /* 0x004fc400078e0006 */
[----:B------:R-:W-:-:S05]  /*12610*/  @!P0 IMAD.MOV.U32 R6, RZ, RZ, R0 ;  /* 0x000000ffff068224 */ /* 0x000fca00078e0000 */
[----:B------:R4:W2:Y:S04]  /*12620*/  @!P0 LDG.E.U16 R15, desc[UR8][R6.64] ;  /* 0x00000008060f8981 */ /* 0x0008a8000c1e1500 */
[----:B------:R-:W-:Y:S01]  /*12630*/  STL [R1+0x12b4], R16 ;  /* 0x0012b41001007387 */ /* 0x000fe20000100800 */
[----:B0-----:R-:W-:-:S03]  /*12640*/  PRMT R4, RZ, 0x7610, R4 ;  /* 0x00007610ff047816 */ /* 0x001fc60000000004 */
[----:B---3--:R-:W-:Y:S04]  /*12650*/  STL [R1+0x12b8], R14 ;  /* 0x0012b80e01007387 */ /* 0x008fe80000100800 */
[----:B------:R-:W3:Y:S04]  /*12660*/  LDL R8, [R1+0xccc] ;  /* 0x000ccc0001087983 */ /* 0x000ee80000100800 */
[----:B------:R-:W3:Y:S04]  /*12670*/  LDL R2, [R1+0xcd8] ;  /* 0x000cd80001027983 */ /* 0x000ee80000100800 */
[----:B------:R0:W-:Y:S04]  /*12680*/  STL [R1+0x12bc], R3 ;  /* 0x0012bc0301007387 */ /* 0x0001e80000100800 */
[----:B------:R-:W3:Y:S04]  /*12690*/  LDL R0, [R1+0xce8] ;  /* 0x000ce80001007983 */ /* 0x000ee80000100800 */
[----:B0-----:R-:W3:Y:S01]  /*126a0*/  LDL R3, [R1+0xcdc] ;  /* 0x000cdc0001037983 */ /* 0x001ee20000100800 */
[----:B----4-:R-:W-:-:S02]  /*126b0*/  @!P0 IMAD.MOV.U32 R7, RZ, RZ, R17 ;  /* 0x000000ffff078224 */ /* 0x010fc400078e0011 */
[----:B------:R-:W-:-:S05]  /*126c0*/  @!P0 IMAD.MOV.U32 R6, RZ, RZ, R9 ;  /* 0x000000ffff068224 */ /* 0x000fca00078e0009 */
[----:B------:R0:W4:Y:S04]  /*126d0*/  @!P0 LDG.E.U16 R4, desc[UR8][R6.64] ;  /* 0x0000000806048981 */ /* 0x000128000c1e1500 */
[----:B--2---:R1:W-:Y:S04]  /*126e0*/  STL [R1+0x12c0], R15 ;  /* 0x0012c00f01007387 */ /* 0x0043e80000100800 */
[----:B------:R-:W2:Y:S04]  /*126f0*/  LDL R17, [R1+0xc8c] ;  /* 0x000c8c0001117983 */ /* 0x000ea80000100800 */
[----:B------:R-:W2:Y:S04]  /*12700*/  LDL R16, [R1+0xc98] ;  /* 0x000c980001107983 */ /* 0x000ea80000100800 */
[----:B------:R-:W2:Y:S04]  /*12710*/  LDL R14, [R1+0xcf8] ;  /* 0x000cf800010e7983 */ /* 0x000ea80000100800 */
[----:B-1----:R-:W2:Y:S01]  /*12720*/  LDL R15, [R1+0xcec] ;  /* 0x000cec00010f7983 */ /* 0x002ea20000100800 */
[----:B------:R-:W-:-:S02]  /*12730*/  PRMT R5, RZ, 0x7610, R5 ;  /* 0x00007610ff057816 */ /* 0x000fc40000000005 */
[----:B0-----:R-:W-:Y:S02]  /*12740*/  PRMT R6, RZ, 0x7610, R6 ;  /* 0x00007610ff067816 */ /* 0x001fe40000000006 */
[----:B------:R-:W-:Y:S01]  /*12750*/  PRMT R13, RZ, 0x7610, R13 ;  /* 0x00007610ff0d7816 */ /* 0x000fe2000000000d */
[----:B---3--:R-:W-:Y:S02]  /*12760*/  @!P0 IMAD.MOV.U32 R9, RZ, RZ, R8 ;  /* 0x000000ffff098224 */ /* 0x008fe400078e0008 */
[----:B------:R-:W-:-:S05]  /*12770*/  @!P0 IMAD.MOV.U32 R8, RZ, RZ, R2 ;  /* 0x000000ffff088224 */ /* 0x000fca00078e0002 */
[----:B------:R0:W3:Y:S02]  /*12780*/  @!P0 LDG.E.U16 R5, desc[UR8][R8.64] ;  /* 0x0000000808058981 */ /* 0x0000e4000c1e1500 */
[----:B0-----:R-:W-:Y:S02]  /*12790*/  @!P0 IMAD.MOV.U32 R8, RZ, RZ, R0 ;  /* 0x000000ffff088224 */ /* 0x001fe400078e0000 */
[----:B------:R-:W-:-:S05]  /*127a0*/  @!P0 IMAD.MOV.U32 R9, RZ, RZ, R3 ;  /* 0x000000ffff098224 */ /* 0x000fca00078e0003 */
[----:B------:R2:W3:Y:S01]  /*127b0*/  @!P0 LDG.E.U16 R6, desc[UR8][R8.64] ;  /* 0x0000000808068981 */ /* 0x0004e2000c1e1500 */
[----:B------:R-:W-:-:S03]  /*127c0*/  PRMT R7, RZ, 0x7610, R7 ;  /* 0x00007610ff077816 */ /* 0x000fc60000000007 */
[----:B----4-:R0:W-:Y:S04]  /*127d0*/  STL [R1+0x12c4], R4 ;  /* 0x0012c40401007387 */ /* 0x0101e80000100800 */
[----:B------:R-:W4:Y:S04]  /*127e0*/  LDL R2, [R1+0xd08] ;  /* 0x000d080001027983 */ /* 0x000f280000100800 */
[----:B0-----:R-:W4:Y:S01]  /*127f0*/  LDL R4, [R1+0xcfc] ;  /* 0x000cfc0001047983 */ /* 0x001f220000100800 */
[----:B--2---:R-:W-:Y:S02]  /*12800*/  @!P0 IMAD.MOV.U32 R9, RZ, RZ, R17 ;  /* 0x000000ffff098224 */ /* 0x004fe400078e0011 */
[----:B------:R-:W-:-:S05]  /*12810*/  @!P0 IMAD.MOV.U32 R8, RZ, RZ, R16 ;  /* 0x000000ffff088224 */ /* 0x000fca00078e0010 */
[----:B------:R0:W2:Y:S02]  /*12820*/  @!P0 LDG.E.U16 R13, desc[UR8][R8.64] ;  /* 0x00000008080d8981 */ /* 0x0000a4000c1e1500 */
[----:B0-----:R-:W-:Y:S02]  /*12830*/  @!P0 IMAD.MOV.U32 R8, RZ, RZ, R14 ;  /* 0x000000ffff088224 */ /* 0x001fe400078e000e */
[----:B------:R-:W-:-:S05]  /*12840*/  @!P0 IMAD.MOV.U32 R9, RZ, RZ, R15 ;  /* 0x000000ffff098224 */ /* 0x000fca00078e000f */
[----:B------:R4:W2:Y:S04]  /*12850*/  @!P0 LDG.E.U16 R7, desc[UR8][R8.64] ;  /* 0x0000000808078981 */ /* 0x0008a8000c1e1500 */
[----:B---3--:R-:W-:Y:S04]  /*12860*/  STL [R1+0x12c8], R5 ;  /* 0x0012c80501007387 */ /* 0x008fe80000100800 */
[----:B------:R-:W3:Y:S04]  /*12870*/  LDL R3, [R1+0xd14] ;  /* 0x000d140001037983 */ /* 0x000ee80000100800 */
[----:B------:R-:W3:Y:S04]  /*12880*/  LDL R0, [R1+0xd1c] ;  /* 0x000d1c0001007983 */ /* 0x000ee80000100800 */
[----:B------:R-:W-:Y:S01]  /*12890*/  STL [R1+0x12cc], R6 ;  /* 0x0012cc0601007387 */ /* 0x000fe20000100800 */
[----:B----4-:R-:W-:-:S03]  /*128a0*/  @!P0 IMAD.MOV.U32 R8, RZ, RZ, R2 ;  /* 0x000000ffff088224 */ /* 0x010fc600078e0002 */
[----:B--2---:R-:W-:Y:S04]  /*128b0*/  STL [R1+0x12d0], R13 ;  /* 0x0012d00d01007387 */ /* 0x004fe80000100800 */
[----:B------:R-:W-:Y:S04]  /*128c0*/  STL [R1+0x12d4], R7 ;  /* 0x0012d40701007387 */ /* 0x000fe80000100800 */
[----:B------:R-:W2:Y:S04]  /*128d0*/  LDL R21, [R1+0xd0c] ;  /* 0x000d0c0001157983 */ /* 0x000ea80000100800 */
[----:B------:R-:W4:Y:S01]  /*128e0*/  LDL R2, [R1+0xd18] ;  /* 0x000d180001027983 */ /* 0x000f220000100800 */
[----:B------:R-:W-:Y:S01]  /*128f0*/  PRMT R10, RZ, 0x7610, R10 ;  /* 0x00007610ff0a7816 */ /* 0x000fe2000000000a */
[----:B------:R-:W-:-:S05]  /*12900*/  @!P0 IMAD.MOV.U32 R9, RZ, RZ, R4 ;  /* 0x000000ffff098224 */ /* 0x000fca00078e0004 */
[----:B------:R3:W4:Y:S01]  /*12910*/  @!P0 LDG.E.U16 R10, desc[UR8][R8.64] ;  /* 0x00000008080a8981 */ /* 0x000722000c1e1500 */
[----:B------:R-:W-:Y:S01]  /*12920*/  PRMT R11, RZ, 0x7610, R11 ;  /* 0x00007610ff0b7816 */ /* 0x000fe2000000000b */
[----:B---3--:R-:W-:Y:S02]  /*12930*/  @!P1 IMAD.MOV.U32 R8, RZ, RZ, R0 ;  /* 0x000000ffff089224 */ /* 0x008fe400078e0000 */
[----:B------:R-:W-:Y:S01]  /*12940*/  @!P1 IMAD.MOV.U32 R9, RZ, RZ, R3 ;  /* 0x000000ffff099224 */ /* 0x000fe200078e0003 */
[----:B------:R-:W-:-:S04]  /*12950*/  PRMT R12, RZ, 0x7610, R12 ;  /* 0x00007610ff0c7816 */ /* 0x000fc8000000000c */
[----:B------:R2:W3:Y:S02]  /*12960*/  @!P1 LDG.E.U16 R11, desc[UR8][R8.64] ;  /* 0x00000008080b9981 */ /* 0x0004e4000c1e1500 */
[----:B--2---:R-:W-:Y:S02]  /*12970*/  @!P0 IMAD.MOV.U32 R9, RZ, RZ, R21 ;  /* 0x000000ffff098224 */ /* 0x004fe400078e0015 */
[----:B----4-:R-:W-:-:S05]  /*12980*/  @!P0 IMAD.MOV.U32 R8, RZ, RZ, R2 ;  /* 0x000000ffff088224 */ /* 0x010fca00078e0002 */
[----:B------:R-:W2:Y:S04]  /*12990*/  @!P0 LDG.E.U16 R12, desc[UR8][R8.64] ;  /* 0x00000008080c8981 */ /* 0x000ea8000c1e1500 */
[----:B------:R0:W-:Y:S04]  /*129a0*/  STL [R1+0x12d8], R10 ;  /* 0x0012d80a01007387 */ /* 0x0001e80000100800 */
[----:B0-----:R-:W4:Y:S04]  /*129b0*/  LDL.LU R10, [R1+0x308] ;  /* 0x00030800010a7983 */ /* 0x001f280000300800 */
        /* <DEDUP_REMOVED lines=15> */
[----:B---3--:R0:W-:Y:S04]  /*12ab0*/  STL [R1+0x12dc], R11 ;  /* 0x0012dc0b01007387 */ /* 0x0081e80000100800 */
[----:B0-----:R-:W3:Y:S04]  /*12ac0*/  LDL.LU R11, [R1+0x344] ;  /* 0x00034400010b7983 */ /* 0x001ee80000300800 */
[----:B------:R-:W4:Y:S04]  /*12ad0*/  LDL.LU R21, [R1+0x80] ;  /* 0x0000800001157983 */ /* 0x000f280000300800 */
[----:B------:R-:W4:Y:S04]  /*12ae0*/  LDL.LU R2, [R1+0x6c] ;  /* 0x00006c0001027983 */ /* 0x000f280000300800 */
[----:B------:R-:W4:Y:S04]  /*12af0*/  LDL.LU R22, [R1+0x64] ;  /* 0x0000640001167983 */ /* 0x000f280000300800 */
[----:B------:R-:W4:Y:S04]  /*12b00*/  LDL.LU R23, [R1+0x428] ;  /* 0x0004280001177983 */ /* 0x000f280000300800 */
[----:B------:R-:W4:Y:S04]  /*12b10*/  LDL.LU R27, [R1+0x424] ;  /* 0x00042400011b7983 */ /* 0x000f280000300800 */
[----:B------:R-:W4:Y:S04]  /*12b20*/  LDL.LU R25, [R1+0x420] ;  /* 0x0004200001197983 */ /* 0x000f280000300800 */
[----:B------:R-:W3:Y:S04]  /*12b30*/  LDL.LU R8, [R1+0x388] ;  /* 0x0003880001087983 */ /* 0x000ee80000300800 */
[----:B------:R-:W4:Y:S04]  /*12b40*/  LDL.LU R9, [R1+0x348] ;  /* 0x0003480001097983 */ /* 0x000f280000300800 */
[----:B--2---:R0:W-:Y:S04]  /*12b50*/  STL [R1+0x12e0], R12 ;  /* 0x0012e00c01007387 */ /* 0x0041e80000100800 */
[----:B0-----:R-:W2:Y:S04]  /*12b60*/  LDL.LU R12, [R1+0x390] ;  /* 0x00039000010c7983 */ /* 0x001ea80000300800 */
[----:B--2---:R-:W-:Y:S04]  /*12b70*/  STS.U16 [R26+UR4+0x2600], R12 ;  /* 0x0026000c1a007988 */ /* 0x004fe80008000404 */
[----:B---3--:R-:W-:Y:S04]  /*12b80*/  STS.U16 [R26+UR4+0x2680], R8 ;  /* 0x002680081a007988 */ /* 0x008fe80008000404 */
[----:B----4-:R-:W-:Y:S04]  /*12b90*/  STS.U16 [R26+UR4+0x2e00], R9 ;  /* 0x002e00091a007988 */ /* 0x010fe80008000404 */
        /* <DEDUP_REMOVED lines=18> */
[----:B0-----:R-:W2:Y:S04]  /*12cc0*/  LDL.LU R29, [R1+0x41c] ;  /* 0x00041c00011d7983 */ /* 0x001ea80000300800 */
[----:B------:R-:W-:Y:S04]  /*12cd0*/  STS.U16 [R26+UR4+0x7680], R21 ;  /* 0x007680151a007988 */ /* 0x000fe80008000404 */
[----:B------:R-:W-:Y:S04]  /*12ce0*/  STS.U16 [R26+UR4+0x7e00], R2 ;  /* 0x007e00021a007988 */ /* 0x000fe80008000404 */
[----:B------:R-:W-:Y:S04]  /*12cf0*/  STS.U16 [R26+UR4+0x7e80], R22 ;  /* 0x007e80161a007988 */ /* 0x000fe80008000404 */
[----:B-1----:R-:W3:Y:S04]  /*12d00*/  LDL.LU R0, [R1+0x418] ;  /* 0x0004180001007983 */ /* 0x002ee80000300800 */
[----:B------:R0:W-:Y:S04]  /*12d10*/  STL [R1+0x12e4], R26 ;  /* 0x0012e41a01007387 */ /* 0x0001e80000100800 */
[----:B0-----:R-:W4:Y:S01]  /*12d20*/  LDL.LU R26, [R1+0x3cc] ;  /* 0x0003cc00011a7983 */ /* 0x001f220000300800 */
[----:B------:R-:W0:Y:S02]  /*12d30*/  S2R R28, SR_TID.X ;  /* 0x00000000001c7919 */ /* 0x000e240000002100 */
[----:B0-----:R-:W-:Y:S01]  /*12d40*/  LOP3.LUT R28, R28, 0x3f, RZ, 0xc0, !PT ;  /* 0x0000003f1c1c7812 */ /* 0x001fe200078ec0ff */
[----:B----4-:R0:W-:Y:S04]  /*12d50*/  STL [R1+0x12e8], R26 ;  /* 0x0012e81a01007387 */ /* 0x0101e80000100800 */
[----:B0-----:R-:W4:Y:S01]  /*12d60*/  LDL.LU R26, [R1+0x414] ;  /* 0x00041400011a7983 */ /* 0x001f220000300800 */
[----:B------:R-:W-:-:S03]  /*12d70*/  IMAD.SHL.U32 R28, R28, 0x2, RZ ;  /* 0x000000021c1c7824 */ /* 0x000fc600078e00ff */
[----:B------:R-:W4:Y:S04]  /*12d80*/  LDL.LU R12, [R1+0x3c8] ;  /* 0x0003c800010c7983 */ /* 0x000f280000300800 */
[----:B------:R-:W4:Y:S04]  /*12d90*/  LDL.LU R11, [R1+0x384] ;  /* 0x00038400010b7983 */ /* 0x000f280000300800 */
[----:B------:R-:W4:Y:S04]  /*12da0*/  LDL.LU R10, [R1+0x380] ;  /* 0x00038000010a7983 */ /* 0x000f280000300800 */
[----:B------:R-:W4:Y:S01]  /*12db0*/  LDL.LU R7, [R1+0x340] ;  /* 0x0003400001077983 */ /* 0x000f220000300800 */
[----:B------:R-:W-:-:S03]  /*12dc0*/  LOP3.LUT R24, R28, 0x70, RZ, 0x3c, !PT ;  /* 0x000000701c187812 */ /* 0x000fc600078e3cff */
[----:B------:R-:W4:Y:S04]  /*12dd0*/  LDL.LU R13, [R1+0x33c] ;  /* 0x00033c00010d7983 */ /* 0x000f280000300800 */
[----:B------:R-:W-:Y:S04]  /*12de0*/  STS.U16 [R24+UR4+0x700], R23 ;  /* 0x0007001718007988 */ /* 0x000fe80008000404 */
[----:B------:R-:W-:Y:S04]  /*12df0*/  STS.U16 [R24+UR4+0x780], R27 ;  /* 0x0007801b18007988 */ /* 0x000fe80008000404 */
[----:B------:R0:W-:Y:S04]  /*12e00*/  STS.U16 [R24+UR4+0xf00], R25 ;  /* 0x000f001918007988 */ /* 0x0001e80008000404 */
        /* <DEDUP_REMOVED lines=17> */
[----:B--2---:R0:W-:Y:S04]  /*12f20*/  STS.U16 [R24+UR4+0xf80], R29 ;  /* 0x000f801d18007988 */ /* 0x0041e80008000404 */
[----:B------:R-:W2:Y:S04]  /*12f30*/  LDL.LU R27, [R1+0x74] ;  /* 0x00007400011b7983 */ /* 0x000ea80000300800 */
[----:B---3--:R1:W-:Y:S04]  /*12f40*/  STS.U16 [R24+UR4+0x1700], R0 ;  /* 0x0017000018007988 */ /* 0x0083e80008000404 */
[----:B0-----:R-:W3:Y:S04]  /*12f50*/  LDL.LU R29, [R1+0x3c] ;  /* 0x00003c00011d7983 */ /* 0x001ee80000300800 */
[----:B------:R-:W3:Y:S04]  /*12f60*/  LDL.LU R28, [R1+0x38] ;  /* 0x00003800011c7983 */ /* 0x000ee80000300800 */
[----:B-1----:R-:W3:Y:S04]  /*12f70*/  LDL.LU R0, [R1+0x2c] ;  /* 0x00002c0001007983 */ /* 0x002ee80000300800 */
[----:B------:R-:W3:Y:S04]  /*12f80*/  LDL.LU R9, [R1+0xc] ;  /* 0x00000c0001097983 */ /* 0x000ee80000300800 */
[----:B----4-:R0:W-:Y:S04]  /*12f90*/  STS.U16 [R24+UR4+0x1780], R26 ;  /* 0x0017801a18007988 */ /* 0x0101e80008000404 */
[----:B0-----:R-:W4:Y:S04]  /*12fa0*/  LDL.LU R26, [R1+0x12e8] ;  /* 0x0012e800011a7983 */ /* 0x001f280000300800 */
[----:B----4-:R0:W-:Y:S04]  /*12fb0*/  STS.U16 [R24+UR4+0x1f00], R26 ;  /* 0x001f001a18007988 */ /* 0x0101e80008000404 */
[----:B------:R1:W-:Y:S04]  /*12fc0*/  STS.U16 [R24+UR4+0x1f80], R12 ;  /* 0x001f800c18007988 */ /* 0x0003e80008000404 */
[----:B------:R4:W-:Y:S04]  /*12fd0*/  STS.U16 [R24+UR4+0x2700], R11 ;  /* 0x0027000b18007988 */ /* 0x0009e80008000404 */
[----:B------:R2:W-:Y:S04]  /*12fe0*/  STS.U16 [R24+UR4+0x2780], R10 ;  /* 0x0027800a18007988 */ /* 0x0005e80008000404 */
[----:B------:R3:W-:Y:S04]  /*12ff0*/  STS.U16 [R24+UR4+0x2f00], R7 ;  /* 0x002f000718007988 */ /* 0x0007e80008000404 */
[----:B------:R3:W-:Y:S04]  /*13000*/  STS.U16 [R24+UR4+0x2f80], R13 ;  /* 0x002f800d18007988 */ /* 0x0007e80008000404 */
[----:B0-----:R-:W3:Y:S04]  /*13010*/  LDL.LU R26, [R1+0x12e4] ;  /* 0x0012e400011a7983 */ /* 0x001ee80000300800 */
[----:B-1----:R-:W3:Y:S04]  /*13020*/  LDL.LU R12, [R1+0x12e0] ;  /* 0x0012e000010c7983 */ /* 0x002ee80000300800 */
[----:B----4-:R-:W4:Y:S04]  /*13030*/  LDL.LU R11, [R1+0x12dc] ;  /* 0x0012dc00010b7983 */ /* 0x010f280000300800 */
[----:B--2---:R-:W2:Y:S04]  /*13040*/  LDL.LU R10, [R1+0x12d8] ;  /* 0x0012d800010a7983 */ /* 0x004ea80000300800 */
[----:B---3--:R-:W3:Y:S04]  /*13050*/  LDL.LU R7, [R1+0x12d4] ;  /* 0x0012d40001077983 */ /* 0x008ee80000300800 */
[----:B------:R-:W4:Y:S04]  /*13060*/  LDL.LU R13, [R1+0x12d0] ;  /* 0x0012d000010d7983 */ /* 0x000f280000300800 */
[----:B------:R0:W-:Y:S04]  /*13070*/  STS.U16 [R24+UR4+0x3700], R25 ;  /* 0x0037001918007988 */ /* 0x0001e80008000404 */
[----:B------:R1:W-:Y:S04]  /*13080*/  STS.U16 [R24+UR4+0x3780], R6 ;  /* 0x0037800618007988 */ /* 0x0003e80008000404 */
[----:B------:R1:W-:Y:S04]  /*13090*/  STS.U16 [R24+UR4+0x3f00], R5 ;  /* 0x003f000518007988 */ /* 0x0003e80008000404 */
[----:B------:R1:W-:Y:S04]  /*130a0*/  STS.U16 [R24+UR4+0x3f80], R4 ;  /* 0x003f800418007988 */ /* 0x0003e80008000404 */
[----:B------:R1:W-:Y:S04]  /*130b0*/  STS.U16 [R24+UR4+0x4700], R15 ;  /* 0x0047000f18007988 */ /* 0x0003e80008000404 */
[----:B------:R1:W-:Y:S04]  /*130c0*/  STS.U16 [R24+UR4+0x4780], R3 ;  /* 0x0047800318007988 */ /* 0x0003e80008000404 */
[----:B0-----:R-:W2:Y:S04]  /*130d0*/  LDL.LU R25, [R1+0x28] ;  /* 0x0000280001197983 */ /* 0x001ea80000300800 */
[----:B-1----:R-:W3:Y:S04]  /*130e0*/  LDL.LU R6, [R1+0x12cc] ;  /* 0x0012cc0001067983 */ /* 0x002ee80000300800 */
[----:B------:R-:W4:Y:S04]  /*130f0*/  LDL.LU R5, [R1+0x12c8] ;  /* 0x0012c80001057983 */ /* 0x000f280000300800 */
[----:B------:R-:W3:Y:S04]  /*13100*/  LDL.LU R4, [R1+0x12c4] ;  /* 0x0012c40001047983 */ /* 0x000ee80000300800 */
[----:B------:R-:W4:Y:S04]  /*13110*/  LDL.LU R15, [R1+0x12c0] ;  /* 0x0012c000010f7983 */ /* 0x000f280000300800 */
[----:B------:R-:W3:Y:S04]  /*13120*/  LDL.LU R3, [R1+0x12bc] ;  /* 0x0012bc0001037983 */ /* 0x000ee80000300800 */
[----:B------:R0:W-:Y:S04]  /*13130*/  STS.U16 [R24+UR4+0x4f00], R14 ;  /* 0x004f000e18007988 */ /* 0x0001e80008000404 */
[----:B------:R1:W-:Y:S04]  /*13140*/  STS.U16 [R24+UR4+0x4f80], R16 ;  /* 0x004f801018007988 */ /* 0x0003e80008000404 */
[----:B------:R1:W-:Y:S04]  /*13150*/  STS.U16 [R24+UR4+0x5700], R8 ;  /* 0x0057000818007988 */ /* 0x0003e80008000404 */
[----:B------:R1:W-:Y:S04]  /*13160*/  STS.U16 [R24+UR4+0x5780], R17 ;  /* 0x0057801118007988 */ /* 0x0003e80008000404 */
[----:B------:R1:W-:Y:S04]  /*13170*/  STS.U16 [R24+UR4+0x5f00], R18 ;  /* 0x005f001218007988 */ /* 0x0003e80008000404 */
[----:B------:R1:W-:Y:S04]  /*13180*/  STS.U16 [R24+UR4+0x5f80], R19 ;  /* 0x005f801318007988 */ /* 0x0003e80008000404 */
[----:B0-----:R-:W2:Y:S04]  /*13190*/  LDL.LU R14, [R1+0x12b8] ;  /* 0x0012b800010e7983 */ /* 0x001ea80000300800 */
[----:B-1----:R-:W4:Y:S04]  /*131a0*/  LDL.LU R16, [R1+0x12b4] ;  /* 0x0012b40001107983 */ /* 0x002f280000300800 */
[----:B------:R-:W4:Y:S04]  /*131b0*/  LDL.LU R8, [R1+0x1c] ;  /* 0x00001c0001087983 */ /* 0x000f280000300800 */
[----:B------:R-:W4:Y:S04]  /*131c0*/  LDL.LU R17, [R1+0x12b0] ;  /* 0x0012b00001117983 */ /* 0x000f280000300800 */
[----:B------:R-:W4:Y:S04]  /*131d0*/  LDL.LU R18, [R1+0x12ac] ;  /* 0x0012ac0001127983 */ /* 0x000f280000300800 */
[----:B------:R-:W4:Y:S04]  /*131e0*/  LDL.LU R19, [R1+0x12a8] ;  /* 0x0012a80001137983 */ /* 0x000f280000300800 */
[----:B------:R0:W-:Y:S04]  /*131f0*/  STS.U16 [R24+UR4+0x6700], R20 ;  /* 0x0067001418007988 */ /* 0x0001e80008000404 */
[----:B------:R1:W-:Y:S04]  /*13200*/  STS.U16 [R24+UR4+0x6780], R21 ;  /* 0x0067801518007988 */ /* 0x0003e80008000404 */
[----:B0-----:R-:W3:Y:S04]  /*13210*/  LDL.LU R20, [R1+0x12a4] ;  /* 0x0012a40001147983 */ /* 0x001ee80000300800 */
[----:B-1----:R-:W4:Y:S04]  /*13220*/  LDL.LU R21, [R1+0x12a0] ;  /* 0x0012a00001157983 */ /* 0x002f280000300800 */
[----:B------:R0:W-:Y:S04]  /*13230*/  STS.U16 [R24+UR4+0x6f00], R2 ;  /* 0x006f000218007988 */ /* 0x0001e80008000404 */
[----:B------:R1:W-:Y:S04]  /*13240*/  STS.U16 [R24+UR4+0x6f80], R22 ;  /* 0x006f801618007988 */ /* 0x0003e80008000404 */
[----:B------:R1:W-:Y:S04]  /*13250*/  STS.U16 [R24+UR4+0x7700], R23 ;  /* 0x0077001718007988 */ /* 0x0003e80008000404 */
[----:B------:R1:W-:Y:S04]  /*13260*/  STS.U16 [R24+UR4+0x7780], R27 ;  /* 0x0077801b18007988 */ /* 0x0003e80008000404 */
[----:B------:R1:W-:Y:S04]  /*13270*/  STS.U16 [R24+UR4+0x7f00], R29 ;  /* 0x007f001d18007988 */ /* 0x0003e80008000404 */
[----:B------:R1:W-:Y:S04]  /*13280*/  STS.U16 [R24+UR4+0x7f80], R28 ;  /* 0x007f801c18007988 */ /* 0x0003e80008000404 */
[----:B0-----:R-:W3:Y:S04]  /*13290*/  LDL.LU R2, [R1+0x129c] ;  /* 0x00129c0001027983 */ /* 0x001ee80000300800 */
[----:B-1----:R-:W3:Y:S04]  /*132a0*/  LDL.LU R22, [R1+0x1298] ;  /* 0x0012980001167983 */ /* 0x002ee80000300800 */
[----:B------:R-:W3:Y:S04]  /*132b0*/  LDL.LU R23, [R1+0x1294] ;  /* 0x0012940001177983 */ /* 0x000ee80000300800 */
[----:B------:R-:W3:Y:S04]  /*132c0*/  LDL.LU R27, [R1+0x1290] ;  /* 0x00129000011b7983 */ /* 0x000ee80000300800 */
[----:B------:R-:W3:Y:S01]  /*132d0*/  LDL.LU R29, [R1+0x128c] ;  /* 0x00128c00011d7983 */ /* 0x000ee20000300800 */
[----:B------:R-:W0:Y:S02]  /*132e0*/  S2R R28, SR_TID.X ;  /* 0x00000000001c7919 */ /* 0x000e240000002100 */
[----:B0-----:R-:W-:-:S05]  /*132f0*/  LOP3.LUT R28, R28, 0x3f, RZ, 0xc0, !PT ;  /* 0x0000003f1c1c7812 */ /* 0x001fca00078ec0ff */
[----:B------:R-:W-:-:S05]  /*13300*/  IMAD.SHL.U32 R28, R28, 0x2, RZ ;  /* 0x000000021c1c7824 */ /* 0x000fca00078e00ff */
[----:B------:R0:W-:Y:S04]  /*13310*/  STS.U16 [R28+UR4+0x8080], R0 ;  /* 0x008080001c007988 */ /* 0x0001e80008000404 */
[----:B------:R-:W-:Y:S04]  /*13320*/  STS.U16 [R28+UR4+0x8880], R9 ;  /* 0x008880091c007988 */ /* 0x000fe80008000404 */
[----:B0-----:R-:W3:Y:S04]  /*13330*/  LDL.LU R0, [R1+0x1288] ;  /* 0x0012880001007983 */ /* 0x001ee80000300800 */
[----:B--2---:R-:W-:Y:S04]  /*13340*/  STS.U16 [R28+UR4+0x8800], R14 ;  /* 0x0088000e1c007988 */ /* 0x004fe80008000404 */
[----:B----4-:R0:W-:Y:S02]  /*13350*/  STS.U16 [R28+UR4+0x8000], R21 ;  /* 0x008000151c007988 */ /* 0x0101e40008000404 */
[----:B0-----:R-:W-:-:S02]  /*13360*/  LOP3.LUT R21, R28, 0x10, RZ, 0x3c, !PT ;  /* 0x000000101c157812 */ /* 0x001fc400078e3cff */
[----:B------:R-:W2:Y:S04]  /*13370*/  LDL.LU R28, [R1+0x20] ;  /* 0x00002000011c7983 */ /* 0x000ea80000300800 */
[----:B---3--:R0:W-:Y:S04]  /*13380*/  STS.U16 [R21+UR4+0x8100], R20 ;  /* 0x0081001415007988 */ /* 0x0081e80008000404 */
[----:B0-----:R-:W3:Y:S01]  /*13390*/  LDL.LU R20, [R1+0x24] ;  /* 0x0000240001147983 */ /* 0x001ee20000300800 */
[----:B------:R-:W0:Y:S03]  /*133a0*/  S2R R9, SR_TID.X ;  /* 0x0000000000097919 */ /* 0x000e260000002100 */
[----:B------:R1:W-:Y:S04]  /*133b0*/  STS.U16 [R21+UR4+0x8180], R25 ;  /* 0x0081801915007988 */ /* 0x0003e80008000404 */
[----:B-1----:R-:W4:Y:S01]  /*133c0*/  LDL.LU R25, [R1+0x1284] ;  /* 0x0012840001197983 */ /* 0x002f220000300800 */
[----:B0-----:R-:W-:-:S05]  /*133d0*/  LOP3.LUT R14, R9, 0x3f, RZ, 0xc0, !PT ;  /* 0x0000003f090e7812 */ /* 0x001fca00078ec0ff */
[----:B------:R-:W-:-:S05]  /*133e0*/  IMAD.SHL.U32 R14, R14, 0x2, RZ ;  /* 0x000000020e0e7824 */ /* 0x000fca00078e00ff */
[----:B------:R-:W-:Y:S01]  /*133f0*/  LOP3.LUT R14, R14, 0x20, RZ, 0x3c, !PT ;  /* 0x000000200e0e7812 */ /* 0x000fe200078e3cff */
[----:B------:R0:W-:Y:S04]  /*13400*/  STS.U16 [R21+UR4+0x8980], R0 ;  /* 0x0089800015007988 */ /* 0x0001e80008000404 */
[----:B------:R1:W-:Y:S04]  /*13410*/  STS.U16 [R21+UR4+0x8900], R3 ;  /* 0x0089000315007988 */ /* 0x0003e80008000404 */
[----:B------:R-:W-:Y:S04]  /*13420*/  STS.U16 [R14+UR4+0x8200], R19 ;  /* 0x008200130e007988 */ /* 0x000fe80008000404 */
[----:B0-----:R-:W4:Y:S01]  /*13430*/  LDL.LU R0, [R1+0x1280] ;  /* 0x0012800001007983 */ /* 0x001f220000300800 */
[----:B------:R-:W-:-:S05]  /*13440*/  LOP3.LUT R9, R9, 0x3f, RZ, 0xc0, !PT ;  /* 0x0000003f09097812 */ /* 0x000fca00078ec0ff */
[----:B-1----:R-:W-:-:S05]  /*13450*/  IMAD.SHL.U32 R21, R9, 0x2, RZ ;  /* 0x0000000209157824 */ /* 0x002fca00078e00ff */
[----:B------:R-:W-:Y:S01]  /*13460*/  LOP3.LUT R21, R21, 0x30, RZ, 0x3c, !PT ;  /* 0x0000003015157812 */ /* 0x000fe200078e3cff */
[----:B---3--:R-:W-:Y:S04]  /*13470*/  STS.U16 [R14+UR4+0x8280], R20 ;  /* 0x008280140e007988 */ /* 0x008fe80008000404 */
[----:B------:R0:W-:Y:S04]  /*13480*/  STS.U16 [R14+UR4+0x8a80], R29 ;  /* 0x008a801d0e007988 */ /* 0x0001e80008000404 */
[----:B0-----:R-:W3:Y:S04]  /*13490*/  LDL.LU R29, [R1+0x127c] ;  /* 0x00127c00011d7983 */ /* 0x001ee80000300800 */
[----:B------:R-:W-:Y:S04]  /*134a0*/  STS.U16 [R14+UR4+0x8a00], R4 ;  /* 0x008a00040e007988 */ /* 0x000fe80008000404 */
[----:B------:R-:W-:Y:S04]  /*134b0*/  STS.U16 [R21+UR4+0x8300], R18 ;  /* 0x0083001215007988 */ /* 0x000fe80008000404 */
[----:B--2---:R-:W-:Y:S04]  /*134c0*/  STS.U16 [R21+UR4+0x8380], R28 ;  /* 0x0083801c15007988 */ /* 0x004fe80008000404 */
[----:B------:R0:W-:Y:S04]  /*134d0*/  STS.U16 [R21+UR4+0x8b80], R27 ;  /* 0x008b801b15007988 */ /* 0x0001e80008000404 */
[----:B0-----:R-:W2:Y:S01]  /*134e0*/  LDL.LU R27, [R1+0x1278] ;  /* 0x00127800011b7983 */ /* 0x001ea20000300800 */
[----:B------:R-:W-:-:S03]  /*134f0*/  IMAD.SHL.U32 R9, R9, 0x2, RZ ;  /* 0x0000000209097824 */ /* 0x000fc600078e00ff */
[----:B------:R-:W-:Y:S04]  /*13500*/  STS.U16 [R21+UR4+0x8b00], R5 ;  /* 0x008b000515007988 */ /* 0x000fe80008000404 */
[----:B------:R-:W2:Y:S01]  /*13510*/  LDL R3, [R1+0x120] ;  /* 0x0001200001037983 */ /* 0x000ea20000100800 */
[----:B------:R-:W-:-:S05]  /*13520*/  LOP3.LUT R9, R9, 0x40, RZ, 0x3c, !PT ;  /* 0x0000004009097812 */ /* 0x000fca00078e3cff */
[----:B------:R-:W-:Y:S04]  /*13530*/  STS.U16 [R9+UR4+0x8400], R17 ;  /* 0x0084001109007988 */ /* 0x000fe80008000404 */
[----:B------:R-:W-:Y:S04]  /*13540*/  STS.U16 [R9+UR4+0x8480], R8 ;  /* 0x0084800809007988 */ /* 0x000fe80008000404 */
[----:B------:R-:W-:Y:S04]  /*13550*/  STS.U16 [R9+UR4+0x8c80], R23 ;  /* 0x008c801709007988 */ /* 0x000fe80008000404 */
[----:B------:R-:W-:Y:S04]  /*13560*/  STS.U16 [R9+UR4+0x8c00], R6 ;  /* 0x008c000609007988 */ /* 0x000fe80008000404 */
[----:B---3--:R-:W-:Y:S04]  /*13570*/  STS.U16 [R29+UR4+0x8500], R16 ;  /* 0x008500101d007988 */ /* 0x008fe80008000404 */
[----:B----4-:R0:W-:Y:S04]  /*13580*/  STS.U16 [R29+UR4+0x8580], R0 ;  /* 0x008580001d007988 */ /* 0x0101e80008000404 */
[----:B0-----:R-:W3:Y:S04]  /*13590*/  LDL R0, [R1+0xd4c] ;  /* 0x000d4c0001007983 */ /* 0x001ee80000100800 */
[----:B------:R-:W-:Y:S04]  /*135a0*/  STS.U16 [R29+UR4+0x8d80], R22 ;  /* 0x008d80161d007988 */ /* 0x000fe80008000404 */
[----:B------:R-:W-:Y:S04]  /*135b0*/  STS.U16 [R29+UR4+0x8d00], R7 ;  /* 0x008d00071d007988 */ /* 0x000fe80008000404 */
[----:B------:R-:W-:Y:S04]  /*135c0*/  STS.U16 [R26+UR4+0x8600], R15 ;  /* 0x0086000f1a007988 */ /* 0x000fe80008000404 */
[----:B--2---:R-:W-:Y:S04]  /*135d0*/  STS.U16 [R26+UR4+0x8680], R27 ;  /* 0x0086801b1a007988 */ /* 0x004fe80008000404 */
[----:B------:R-:W-:Y:S04]  /*135e0*/  STS.U16 [R26+UR4+0x8e80], R2 ;  /* 0x008e80021a007988 */ /* 0x000fe80008000404 */
[----:B------:R-:W-:Y:S04]  /*135f0*/  STS.U16 [R26+UR4+0x8e00], R10 ;  /* 0x008e000a1a007988 */ /* 0x000fe80008000404 */
[----:B------:R-:W-:Y:S04]  /*13600*/  STS.U16 [R24+UR4+0x8700], R13 ;  /* 0x0087000d18007988 */ /* 0x000fe80008000404 */
[----:B------:R-:W-:Y:S04]  /*13610*/  STS.U16 [R24+UR4+0x8780], R25 ;  /* 0x0087801918007988 */ /* 0x000fe80008000404 */
[----:B------:R-:W-:Y:S04]  /*13620*/  STS.U16 [R24+UR4+0x8f80], R11 ;  /* 0x008f800b18007988 */ /* 0x000fe80008000404 */
[----:B------:R0:W-:Y:S01]  /*13630*/  STS.U16 [R24+UR4+0x8f00], R12 ;  /* 0x008f000c18007988 */ /* 0x0001e20008000404 */
[----:B------:R-:W-:Y:S06]  /*13640*/  BAR.SYNC.DEFER_BLOCKING 0x0 ;  /* 0x0000000000007b1d */ /* 0x000fec0000010000 */
[----:B0-----:R-:W2:Y:S04]  /*13650*/  LDL.LU.64 R24, [R1+0x180] ;  /* 0x0001800001187983 */ /* 0x001ea80000300a00 */
[----:B------:R-:W2:Y:S01]  /*13660*/  LDL.LU.64 R26, [R1+0x188] ;  /* 0x00018800011a7983 */ /* 0x000ea20000300a00 */
[----:B------:R-:W0:Y:S03]  /*13670*/  S2R R29, SR_TID.X ;  /* 0x00000000001d7919 */ /* 0x000e260000002100 */
[----:B------:R-:W-:Y:S04]  /*13680*/  LDSM.16.MT88.4 R20, [R3+UR4+0x80] ;  /* 0x000080040314783b */ /* 0x000fe80008004200 */
[----:B------:R-:W-:Y:S01]  /*13690*/  LDSM.16.MT88.4 R4, [R3+UR4] ;  /* 0x000000040304783b */ /* 0x000fe20008004200 */
[C---:B0-----:R-:W-:Y:S01]  /*136a0*/  LOP3.LUT R8, R29.reuse, 0x7, RZ, 0xc0, !PT ;  /* 0x000000071d087812 */ /* 0x041fe200078ec0ff */
[----:B------:R-:W-:-:S04]  /*136b0*/  IMAD.SHL.U32 R9, R29, 0x2, RZ ;  /* 0x000000021d097824 */ /* 0x000fc800078e00ff */
[----:B------:R-:W-:-:S05]  /*136c0*/  IMAD R8, R8, 0x110, RZ ;  /* 0x0000011008087824 */ /* 0x000fca00078e02ff */
[----:B------:R-:W-:-:S05]  /*136d0*/  LOP3.LUT R8, R8, 0x30, R9, 0x78, !PT ;  /* 0x0000003008087812 */ /* 0x000fca00078e7809 */
[----:B------:R-:W0:Y:S04]  /*136e0*/  LDSM.16.M88.4 R16, [R8+UR4+0x8800] ;  /* 0x008800040810783b */ /* 0x000e280008000200 */
[----:B------:R-:W-:Y:S04]  /*136f0*/  LDSM.16.M88.4 R12, [R8+UR4+0x8000] ;  /* 0x00800004080c783b */ /* 0x000fe80008000200 */
[----:B0-----:R-:W-:Y:S04]  /*13700*/  STL [R1+0x120c], R18 ;  /* 0x00120c1201007387 */ /* 0x001fe80000100800 */
[----:B------:R-:W-:Y:S04]  /*13710*/  STL [R1+0x1208], R19 ;  /* 0x0012081301007387 */ /* 0x000fe80000100800 */
[----:B------:R-:W-:Y:S04]  /*13720*/  STL.64 [R1+0x1270], R22 ;  /* 0x0012701601007387 */ /* 0x000fe80000100a00 */
[----:B------:R-:W-:Y:S04]  /*13730*/  STL.64 [R1+0x1268], R20 ;  /* 0x0012681401007387 */ /* 0x000fe80000100a00 */
[----:B------:R-:W-:Y:S04]  /*13740*/  LDSM.16.MT88.4 R20, [R3+UR4+0x1000] ;  /* 0x001000040314783b */ /* 0x000fe80008004200 */
[----:B---3--:R-:W0:Y:S04]  /*13750*/  LDSM.16.MT88.4 R8, [R0+UR4] ;  /* 0x000000040008783b */ /* 0x008e280008004200 */
[----:B0-----:R-:W-:Y:S04]  /*13760*/  STL.64 [R1+0x1250], R10 ;  /* 0x0012500a01007387 */ /* 0x001fe80000100a00 */
[----:B------:R-:W-:Y:S04]  /*13770*/  STL.64 [R1+0x1248], R8 ;  /* 0x0012480801007387 */ /* 0x000fe80000100a00 */
[----:B------:R-:W0:Y:S04]  /*13780*/  LDSM.16.MT88.4 R8, [R0+UR4+0x80] ;  /* 0x000080040008783b */ /* 0x000e280008004200 */
[----:B0-----:R-:W-:Y:S04]  /*13790*/  STL.64 [R1], R8 ;  /* 0x0000000801007387 */ /* 0x001fe80000100a00 */
[----:B------:R-:W-:Y:S04]  /*137a0*/  STL.64 [R1+0x8], R10 ;  /* 0x0000080a01007387 */ /* 0x000fe80000100a00 */
[----:B------:R-:W0:Y:S04]  /*137b0*/  LDSM.16.MT88.4 R8, [R3+UR4+0x1080] ;  /* 0x001080040308783b */ /* 0x000e280008004200 */
[----:B------:R-:W-:Y:S04]  /*137c0*/  STL.64 [R1+0x30], R20 ;  /* 0x0000301401007387 */ /* 0x000fe80000100a00 */
[----:B------:R-:W-:Y:S04]  /*137d0*/  STL.64 [R1+0x38], R22 ;  /* 0x0000381601007387 */ /* 0x000fe80000100a00 */
[----:B------:R-:W-:Y:S01]  /*137e0*/  LDSM.16.MT88.4 R20, [R0+UR4+0x1080] ;  /* 0x001080040014783b */ /* 0x000fe20008004200 */
[----:B0-----:R-:W-:-:S03]  /*137f0*/  IMAD.MOV.U32 R18, RZ, RZ, R10 ;  /* 0x000000ffff127224 */ /* 0x001fc600078e000a */
[----:B------:R-:W-:Y:S01]  /*13800*/  STL.64 [R1+0x20], R8 ;  /* 0x0000200801007387 */ /* 0x000fe20000100a00 */
[----:B------:R-:W-:-:S03]  /*13810*/  IMAD.MOV.U32 R19, RZ, RZ, R11 ;  /* 0x000000ffff137224 */ /* 0x000fc600078e000b */
[----:B------:R-:W0:Y:S04]  /*13820*/  LDSM.16.MT88.4 R8, [R0+UR4+0x1000] ;  /* 0x001000040008783b */ /* 0x000e280008004200 */
[----:B------:R-:W-:Y:S04]  /*13830*/  STL [R1+0x1214], R19 ;  /* 0x0012141301007387 */ /* 0x000fe80000100800 */
[----:B------:R-:W-:Y:S04]  /*13840*/  STL [R1+0x1210], R18 ;  /* 0x0012101201007387 */ /* 0x000fe80000100800 */
[----:B------:R-:W-:Y:S04]  /*13850*/  STL [R1+0x1218], R0 ;  /* 0x0012180001007387 */ /* 0x000fe80000100800 */
[----:B0-----:R-:W-:Y:S04]  /*13860*/  STL.64 [R1+0x10], R8 ;  /* 0x0000100801007387 */ /* 0x001fe80000100a00 */
[----:B------:R2:W-:Y:S02]  /*13870*/  STL.64 [R1+0x18], R10 ;  /* 0x0000180a01007387 */ /* 0x0005e40000100a00 */
[----:B--2---:R-:W-:Y:S02]  /*13880*/  HMMA.16816.F32 R8, R4, R12, R24 ;  /* 0x0000000c0408723c */ /* 0x004fe40000001818 */
[----:B------:R0:W-:Y:S04]  /*13890*/  STL.64 [R1+0x60], R20 ;  /* 0x0000601401007387 */ /* 0x0001e80000100a00 */
[----:B------:R1:W-:-:S15]  /*138a0*/  STL.64 [R1+0x68], R22 ;  /* 0x0000681601007387 */ /* 0x0003de0000100a00 */
[----:B------:R-:W-:-:S02]  /*138b0*/  NOP ;  /* 0x0000000000007918 */ /* 0x000fc40000000000 */
[----:B------:R2:W-:Y:S04]  /*138c0*/  STL.64 [R1+0xc0], R8 ;  /* 0x0000c00801007387 */ /* 0x0005e80000100a00 */
[----:B0-----:R-:W3:Y:S04]  /*138d0*/  LDL.LU.64 R20, [R1+0x170] ;  /* 0x0001700001147983 */ /* 0x001ee80000300a00 */
[----:B-1----:R-:W3:Y:S01]  /*138e0*/  LDL.LU.64 R22, [R1+0x178] ;  /* 0x0001780001167983 */ /* 0x002ee20000300a00 */
[----:B------:R-:W-:Y:S02]  /*138f0*/  IMAD.MOV.U32 R19, RZ, RZ, R10 ;  /* 0x000000ffff137224 */ /* 0x000fe400078e000a */
[----:B------:R-:W-:Y:S01]  /*13900*/  IMAD.MOV.U32 R18, RZ, RZ, R11 ;  /* 0x000000ffff127224 */ /* 0x000fe200078e000b */
[----:B--2---:R-:W2:Y:S04]  /*13910*/  LDL.LU.64 R8, [R1+0x50] ;  /* 0x0000500001087983 */ /* 0x004ea80000300a00 */
[----:B------:R-:W4:Y:S04]  /*13920*/  LDL.LU.64 R10, [R1+0x58] ;  /* 0x00005800010a7983 */ /* 0x000f280000300a00 */
[----:B----4-:R-:W-:Y:S04]  /*13930*/  STL.64 [R1+0x1260], R10 ;  /* 0x0012600a01007387 */ /* 0x010fe80000100a00 */
[----:B--2---:R0:W-:Y:S04]  /*13940*/  STL.64 [R1+0x1258], R8 ;  /* 0x0012580801007387 */ /* 0x0041e80000100a00 */
[----:B0-----:R-:W2:Y:S04]  /*13950*/  LDL.LU.64 R8, [R1+0x160] ;  /* 0x0001600001087983 */ /* 0x001ea80000300a00 */
[----:B------:R-:W2:Y:S04]  /*13960*/  LDL.LU.64 R10, [R1+0x168] ;  /* 0x00016800010a7983 */ /* 0x000ea80000300a00 */
[----:B------:R-:W4:Y:S04]  /*13970*/  LDL.LU.64 R24, [R1+0x40] ;  /* 0x0000400001187983 */ /* 0x000f280000300a00 */
[----:B------:R-:W2:Y:S01]  /*13980*/  LDL.LU.64 R26, [R1+0x48] ;  /* 0x00004800011a7983 */ /* 0x000ea20000300a00 */
[----:B---3--:R-:W-:Y:S03]  /*13990*/  HMMA.16816.F32 R4, R4, R16, R20 ;  /* 0x000000100404723c */ /* 0x008fe60000001814 */
[----:B--2---:R-:W-:Y:S04]  /*139a0*/  STL.64 [R1+0x1240], R26 ;  /* 0x0012401a01007387 */ /* 0x004fe80000100a00 */
[----:B----4-:R0:W-:Y:S04]  /*139b0*/  STL.64 [R1+0x1238], R24 ;  /* 0x0012381801007387 */ /* 0x0101e80000100a00 */
[----:B0-----:R-:W2:Y:S04]  /*139c0*/  LDL.LU.64 R24, [R1+0x140] ;  /* 0x0001400001187983 */ /* 0x001ea80000300a00 */
[----:B------:R-:W2:Y:S04]  /*139d0*/  LDL.LU.64 R26, [R1+0x148] ;  /* 0x00014800011a7983 */ /* 0x000ea80000300a00 */
[----:B------:R-:W-:Y:S04]  /*139e0*/  STL [R1+0x1220], R18 ;  /* 0x0012201201007387 */ /* 0x000fe80000100800 */
[----:B------:R-:W-:Y:S04]  /*139f0*/  STL [R1+0x121c], R19 ;  /* 0x00121c1301007387 */ /* 0x000fe80000100800 */
[----:B------:R-:W3:Y:S04]  /*13a00*/  LDL.LU.64 R22, [R1+0x1270] ;  /* 0x0012700001167983 */ /* 0x000ee80000300a00 */
[----:B------:R-:W3:Y:S04]  /*13a10*/  LDL.LU.64 R20, [R1+0x1268] ;  /* 0x0012680001147983 */ /* 0x000ee80000300a00 */
[----:B------:R0:W-:Y:S04]  /*13a20*/  STL.64 [R1+0xb0], R4 ;  /* 0x0000b00401007387 */ /* 0x0001e80000100a00 */
[----:B------:R1:W-:Y:S01]  /*13a30*/  STL [R1+0xb8], R6 ;  /* 0x0000b80601007387 */ /* 0x0003e20000100800 */
[----:B------:R-:W-:-:S03]  /*13a40*/  IMAD.MOV.U32 R0, RZ, RZ, R7 ;  /* 0x000000ffff007224 */ /* 0x000fc600078e0007 */
[----:B0-----:R-:W4:Y:S04]  /*13a50*/  LDL.LU.64 R4, [R1] ;  /* 0x0000000001047983 */ /* 0x001f280000300a00 */
[----:B-1----:R-:W4:Y:S01]  /*13a60*/  LDL.LU.64 R6, [R1+0x8] ;  /* 0x0000080001067983 */ /* 0x002f220000300a00 */
[----:B---3--:R-:W-:-:S15]  /*13a70*/  HMMA.16816.F32 R8, R20, R12, R8 ;  /* 0x0000000c1408723c */ /* 0x008fde0000001808 */
[----:B------:R-:W-:-:S08]  /*13a80*/  NOP ;  /* 0x0000000000007918 */ /* 0x000fd00000000000 */
[----:B------:R0:W-:Y:S01]  /*13a90*/  STL.64 [R1+0xa0], R8 ;  /* 0x0000a00801007387 */ /* 0x0001e20000100a00 */
[----:B------:R-:W-:Y:S02]  /*13aa0*/  IMAD.MOV.U32 R18, RZ, RZ, R10 ;  /* 0x000000ffff127224 */ /* 0x000fe400078e000a */
[----:B------:R-:W-:Y:S02]  /*13ab0*/  IMAD.MOV.U32 R19, RZ, RZ, R11 ;  /* 0x000000ffff137224 */ /* 0x000fe400078e000b */
[----:B------:R-:W3:Y:S04]  /*13ac0*/  LDL.LU.64 R10, [R1+0x1260] ;  /* 0x00126000010a7983 */ /* 0x000ee80000300a00 */
[----:B0-----:R-:W3:Y:S02]  /*13ad0*/  LDL.LU.64 R8, [R1+0x1258] ;  /* 0x0012580001087983 */ /* 0x001ee40000300a00 */
[----:B---3--:R-:W-:Y:S02]  /*13ae0*/  HMMA.16816.F32 R20, R20, R16, R8 ;  /* 0x000000101414723c */ /* 0x008fe40000001808 */
[----:B------:R-:W2:Y:S04]  /*13af0*/  LDL.LU.64 R10, [R1+0x1250] ;  /* 0x00125000010a7983 */ /* 0x000ea80000300a00 */
[----:B------:R-:W2:-:S15]  /*13b00*/  LDL.LU.64 R8, [R1+0x1248] ;  /* 0x0012480001087983 */ /* 0x000e9e0000300a00 */
[----:B------:R-:W-:-:S02]  /*13b10*/  NOP ;  /* 0x0000000000007918 */ /* 0x000fc40000000000 */
[----:B------:R-:W-:Y:S01]  /*13b20*/  STL [R1+0x80], R20 ;  /* 0x0000801401007387 */ /* 0x000fe20000100800 */
[----:B------:R-:W-:-:S03]  /*13b30*/  IMAD.MOV.U32 R2, RZ, RZ, R23 ;  /* 0x000000ffff027224 */ /* 0x000fc600078e0017 */
[----:B------:R-:W3:Y:S01]  /*13b40*/  LDL R23, [R1+0xd50] ;  /* 0x000d500001177983 */ /* 0x000ee20000100800 */
[----:B--2---:R-:W-:-:S15]  /*13b50*/  HMMA.16816.F32 R24, R8, R12, R24 ;  /* 0x0000000c0818723c */ /* 0x004fde0000001818 */
[----:B------:R-:W-:-:S08]  /*13b60*/  NOP ;  /* 0x0000000000007918 */ /* 0x000fd00000000000 */
[----:B------:R-:W-:Y:S04]  /*13b70*/  STL.64 [R1+0x90], R24 ;  /* 0x0000901801007387 */ /* 0x000fe80000100a00 */
[----:B------:R0:W-:Y:S04]  /*13b80*/  STL.64 [R1+0x98], R26 ;  /* 0x0000981a01007387 */ /* 0x0001e80000100a00 */
[----:B0-----:R-:W2:Y:S04]  /*13b90*/  LDL.LU.64 R26, [R1+0x1240] ;  /* 0x00124000011a7983 */ /* 0x001ea80000300a00 */
[----:B------:R-:W2:Y:S02]  /*13ba0*/  LDL.LU.64 R24, [R1+0x1238] ;  /* 0x0012380001187983 */ /* 0x000ea40000300a00 */
[----:B--2---:R-:W-:Y:S02]  /*13bb0*/  HMMA.16816.F32 R8, R8, R16, R24 ;  /* 0x000000100808723c */ /* 0x004fe40000001818 */
[----:B------:R-:W2:Y:S04]  /*13bc0*/  LDL.LU.64 R26, [R1+0x1230] ;  /* 0x00123000011a7983 */ /* 0x000ea80000300a00 */
[----:B------:R-:W2:-:S15]  /*13bd0*/  LDL.LU.64 R24, [R1+0x1228] ;  /* 0x0012280001187983 */ /* 0x000e9e0000300a00 */
[----:B------:R-:W-:-:S02]  /*13be0*/  NOP ;  /* 0x0000000000007918 */ /* 0x000fc40000000000 */
[----:B------:R-:W-:Y:S04]  /*13bf0*/  STL.64 [R1+0x70], R8 ;  /* 0x0000700801007387 */ /* 0x000fe80000100a00 */
[----:B------:R2:W-:Y:S01]  /*13c00*/  STL.64 [R1+0x78], R10 ;  /* 0x0000780a01007387 */ /* 0x0005e20000100a00 */
[----:B------:R-:W-:Y:S02]  /*13c10*/  IMAD.MOV.U32 R29, RZ, RZ, R21 ;  /* 0x000000ffff1d7224 */ /* 0x000fe400078e0015 */
[----:B----4-:R-:W-:Y:S02]  /*13c20*/  IMAD.MOV.U32 R21, RZ, RZ, R6 ;  /* 0x000000ffff157224 */ /* 0x010fe400078e0006 */
[----:B------:R-:W-:Y:S01]  /*13c30*/  IMAD.MOV.U32 R20, RZ, RZ, R7 ;  /* 0x000000ffff147224 */ /* 0x000fe200078e0007 */
[----:B--2---:R-:W-:Y:S01]  /*13c40*/  HMMA.16816.F32 R8, R4, R12, R24 ;  /* 0x0000000c0408723c */ /* 0x004fe20000001818 */
[----:B------:R-:W-:Y:S06]  /*13c50*/  LDSM.16.MT88.4 R24, [R3+UR4+0x2080] ;  /* 0x002080040318783b */ /* 0x000fec0008004200 */
[----:B------:R-:W-:-:S02]  /*13c60*/  IMAD.MOV.U32 R12, RZ, RZ, R4 ;  /* 0x000000ffff0c7224 */ /* 0x000fc400078e0004 */
[----:B------:R-:W-:Y:S02]  /*13c70*/  IMAD.MOV.U32 R13, RZ, RZ, R5 ;  /* 0x000000ffff0d7224 */ /* 0x000fe400078e0005 */
[----:B---3--:R-:W0:-:S12]  /*13c80*/  LDSM.16.M88.4 R4, [R23+UR4+0x8000] ;  /* 0x008000041704783b */ /* 0x008e180008000200 */
[----:B------:R-:W-:Y:S04]  /*13c90*/  STL.64 [R1+0x50], R8 ;  /* 0x0000500801007387 */ /* 0x000fe80000100a00 */
[----:B------:R-:W-:Y:S04]  /*13ca0*/  STL.64 [R1+0x58], R10 ;  /* 0x0000580a01007387 */ /* 0x000fe80000100a00 */
[----:B------:R-:W1:Y:S04]  /*13cb0*/  LDSM.16.MT88.4 R8, [R3+UR4+0x2000] ;  /* 0x002000040308783b */ /* 0x000e680008004200 */
[----:B------:R-:W-:Y:S04]  /*13cc0*/  STL.64 [R1+0x11f0], R14 ;  /* 0x0011f00e01007387 */ /* 0x000fe80000100a00 */
[----:B0-----:R-:W-:Y:S04]  /*13cd0*/  STL.64 [R1+0x1170], R6 ;  /* 0x0011700601007387 */ /* 0x001fe80000100a00 */
[----:B-1----:R-:W-:Y:S04]  /*13ce0*/  STL.64 [R1+0x40], R8 ;  /* 0x0000400801007387 */ /* 0x002fe80000100a00 */
[----:B------:R-:W-:Y:S04]  /*13cf0*/  STL.64 [R1+0x48], R10 ;  /* 0x0000480a01007387 */ /* 0x000fe80000100a00 */
[----:B------:R0:W-:Y:S04]  /*13d00*/  STL.64 [R1+0x1168], R4 ;  /* 0x0011680401007387 */ /* 0x0001e80000100a00 */
[----:B------:R-:W1:Y:S04]  /*13d10*/  LDSM.16.M88.4 R8, [R23+UR4+0x8800] ;  /* 0x008800041708783b */ /* 0x000e680008000200 */
[----:B0-----:R-:W2:Y:S04]  /*13d20*/  LDL.LU R4, [R1+0x60] ;  /* 0x0000600001047983 */ /* 0x001ea80000300800 */
[----:B------:R-:W2:Y:S04]  /*13d30*/  LDL.LU R5, [R1+0x64] ;  /* 0x0000640001057983 */ /* 0x000ea80000300800 */
[----:B------:R-:W3:Y:S04]  /*13d40*/  LDL.LU R6, [R1+0x68] ;  /* 0x0000680001067983 */ /* 0x000ee80000300800 */
[----:B------:R-:W3:Y:S04]  /*13d50*/  LDL.LU R7, [R1+0x6c] ;  /* 0x00006c0001077983 */ /* 0x000ee80000300800 */
[----:B---3--:R-:W-:Y:S04]  /*13d60*/  STL.64 [R1+0x11b0], R6 ;  /* 0x0011b00601007387 */ /* 0x008fe80000100a00 */
[----:B--2---:R0:W-:Y:S04]  /*13d70*/  STL.64 [R1+0x11a8], R4 ;  /* 0x0011a80401007387 */ /* 0x0041e80000100a00 */
[----:B0-----:R-:W2:Y:S04]  /*13d80*/  LDL.LU R4, [R1+0xa0] ;  /* 0x0000a00001047983 */ /* 0x001ea80000300800 */
[----:B------:R-:W2:Y:S01]  /*13d90*/  LDL.LU R5, [R1+0xa4] ;  /* 0x0000a40001057983 */ /* 0x000ea20000300800 */
[----:B------:R-:W-:-:S02]  /*13da0*/  IMAD.MOV.U32 R6, RZ, RZ, R18 ;  /* 0x000000ffff067224 */ /* 0x000fc400078e0012 */
[----:B------:R-:W-:Y:S01]  /*13db0*/  IMAD.MOV.U32 R7, RZ, RZ, R19 ;  /* 0x000000ffff077224 */ /* 0x000fe200078e0013 */
[----:B------:R-:W3:Y:S04]  /*13dc0*/  LDL.LU R18, [R1+0x1220] ;  /* 0x0012200001127983 */ /* 0x000ee80000300800 */
[----:B------:R-:W4:Y:S04]  /*13dd0*/  LDL.LU R19, [R1+0x121c] ;  /* 0x00121c0001137983 */ /* 0x000f280000300800 */
[----:B------:R0:W-:Y:S02]  /*13de0*/  STL.64 [R1+0x11e8], R6 ;  /* 0x0011e80601007387 */ /* 0x0001e40000100a00 */
[----:B0-----:R-:W-:-:S02]  /*13df0*/  IMAD.MOV.U32 R7, RZ, RZ, R0 ;  /* 0x000000ffff077224 */ /* 0x001fc400078e0000 */
[----:B--2---:R0:W-:Y:S04]  /*13e00*/  STL.64 [R1+0x11e0], R4 ;  /* 0x0011e00401007387 */ /* 0x0041e80000100a00 */
[----:B0-----:R-:W2:Y:S04]  /*13e10*/  LDL.LU R4, [R1+0xb0] ;  /* 0x0000b00001047983 */ /* 0x001ea80000300800 */
[----:B------:R-:W2:Y:S04]  /*13e20*/  LDL.LU R5, [R1+0xb4] ;  /* 0x0000b40001057983 */ /* 0x000ea80000300800 */
[----:B------:R-:W3:Y:S04]  /*13e30*/  LDL.LU R6, [R1+0xb8] ;  /* 0x0000b80001067983 */ /* 0x000ee80000300800 */
[----:B------:R-:W4:Y:S01]  /*13e40*/  LDL.LU R0, [R1+0x1218] ;  /* 0x0012180001007983 */ /* 0x000f220000300800 */
[----:B------:R-:W-:-:S02]  /*13e50*/  IMAD.MOV.U32 R28, RZ, RZ, R22 ;  /* 0x000000ffff1c7224 */ /* 0x000fc400078e0016 */
[----:B------:R-:W-:Y:S02]  /*13e60*/  IMAD.MOV.U32 R14, RZ, RZ, R21 ;  /* 0x000000ffff0e7224 */ /* 0x000fe400078e0015 */
[----:B------:R-:W-:Y:S01]  /*13e70*/  IMAD.MOV.U32 R15, RZ, RZ, R20 ;  /* 0x000000ffff0f7224 */ /* 0x000fe200078e0014 */
[----:B---3--:R-:W-:Y:S04]  /*13e80*/  STL.64 [R1+0x1200], R6 ;  /* 0x0012000601007387 */ /* 0x008fe80000100a00 */
[----:B--2---:R0:W-:Y:S04]  /*13e90*/  STL.64 [R1+0x11f8], R4 ;  /* 0x0011f80401007387 */ /* 0x0041e80000100a00 */
[----:B----4-:R-:W2:Y:S04]  /*13ea0*/  LDSM.16.MT88.4 R20, [R0+UR4+0x2000] ;  /* 0x002000040014783b */ /* 0x010ea80008004200 */
[----:B0-----:R-:W3:Y:S04]  /*13eb0*/  LDL.LU.64 R4, [R1+0x150] ;  /* 0x0001500001047983 */ /* 0x001ee80000300a00 */
[----:B------:R-:W3:Y:S04]  /*13ec0*/  LDL.LU.64 R6, [R1+0x158] ;  /* 0x0001580001067983 */ /* 0x000ee80000300a00 */
[----:B-1----:R0:W-:Y:S04]  /*13ed0*/  STL [R1+0x10ec], R10 ;  /* 0x0010ec0a01007387 */ /* 0x0021e80000100800 */
[----:B------:R1:W-:Y:S04]  /*13ee0*/  STL [R1+0x10e8], R11 ;  /* 0x0010e80b01007387 */ /* 0x0003e80000100800 */
[----:B------:R4:W-:Y:S01]  /*13ef0*/  STL.64 [R1+0x1160], R8 ;  /* 0x0011600801007387 */ /* 0x0009e20000100a00 */
[----:B0-----:R-:W-:-:S02]  /*13f00*/  IMAD.MOV.U32 R10, RZ, RZ, R19 ;  /* 0x000000ffff0a7224 */ /* 0x001fc400078e0013 */
[----:B-1----:R-:W-:Y:S01]  /*13f10*/  IMAD.MOV.U32 R11, RZ, RZ, R18 ;  /* 0x000000ffff0b7224 */ /* 0x002fe200078e0012 */
[----:B----4-:R-:W4:Y:S04]  /*13f20*/  LDL.LU R8, [R1+0xc0] ;  /* 0x0000c00001087983 */ /* 0x010f280000300800 */
[----:B------:R-:W4:Y:S04]  /*13f30*/  LDL.LU R9, [R1+0xc4] ;  /* 0x0000c40001097983 */ /* 0x000f280000300800 */
[----:B------:R-:W4:Y:S04]  /*13f40*/  LDL.LU R19, [R1+0x1214] ;  /* 0x0012140001137983 */ /* 0x000f280000300800 */
[----:B------:R-:W4:Y:S04]  /*13f50*/  LDL.LU R18, [R1+0x1210] ;  /* 0x0012100001127983 */ /* 0x000f280000300800 */
[----:B------:R-:W-:Y:S04]  /*13f60*/  STL [R1+0x11d8], R3 ;  /* 0x0011d80301007387 */ /* 0x000fe80000100800 */
[----:B------:R-:W-:Y:S04]  /*13f70*/  STL.64 [R1+0x1148], R26 ;  /* 0x0011481a01007387 */ /* 0x000fe80000100a00 */
[----:B------:R0:W-:Y:S04]  /*13f80*/  STL.64 [R1+0x1140], R24 ;  /* 0x0011401801007387 */ /* 0x0001e80000100a00 */
[----:B0-----:R-:W4:Y:S04]  /*13f90*/  LDL.LU R24, [R1+0x30] ;  /* 0x0000300001187983 */ /* 0x001f280000300800 */
[----:B------:R-:W4:Y:S04]  /*13fa0*/  LDL.LU R25, [R1+0x34] ;  /* 0x0000340001197983 */ /* 0x000f280000300800 */
[----:B------:R-:W4:Y:S04]  /*13fb0*/  LDL.LU R26, [R1+0x38] ;  /* 0x00003800011a7983 */ /* 0x000f280000300800 */
[----:B------:R-:W4:Y:S04]  /*13fc0*/  LDL.LU R27, [R1+0x3c] ;  /* 0x00003c00011b7983 */ /* 0x000f280000300800 */
[----:B--2---:R-:W-:Y:S04]  /*13fd0*/  STL.64 [R1+0x1128], R22 ;  /* 0x0011281601007387 */ /* 0x004fe80000100a00 */
[----:B------:R0:W-:Y:S04]  /*13fe0*/  STL.64 [R1+0x1120], R20 ;  /* 0x0011201401007387 */ /* 0x0001e80000100a00 */
[----:B0-----:R-:W2:Y:S04]  /*13ff0*/  LDL.LU R20, [R1+0x20] ;  /* 0x0000200001147983 */ /* 0x001ea80000300800 */
[----:B------:R-:W2:Y:S01]  /*14000*/  LDL.LU R21, [R1+0x24] ;  /* 0x0000240001157983 */ /* 0x000ea20000300800 */
[----:B---3--:R-:W-:Y:S01]  /*14010*/  HMMA.16816.F32 R12, R12, R16, R4 ;  /* 0x000000100c0c723c */ /* 0x008fe20000001804 */
[----:B----4-:R-:W-:-:S02]  /*14020*/  IMAD.MOV.U32 R23, RZ, RZ, R19 ;  /* 0x000000ffff177224 */ /* 0x010fc400078e0013 */
[----:B------:R-:W-:Y:S02]  /*14030*/  IMAD.MOV.U32 R22, RZ, RZ, R18 ;  /* 0x000000ffff167224 */ /* 0x000fe400078e0012 */
[----:B------:R-:W3:Y:S04]  /*14040*/  LDL.LU R18, [R1+0x120c] ;  /* 0x00120c0001127983 */ /* 0x000ee80000300800 */
[----:B------:R-:W3:Y:S04]  /*14050*/  LDL.LU R19, [R1+0x1208] ;  /* 0x0012080001137983 */ /* 0x000ee80000300800 */
[----:B------:R-:W3:Y:S04]  /*14060*/  LDL.LU.64 R6, [R1+0x1200] ;  /* 0x0012000001067983 */ /* 0x000ee80000300a00 */
[----:B------:R-:W3:Y:S06]  /*14070*/  LDL.LU.64 R4, [R1+0x11f8] ;  /* 0x0011f80001047983 */ /* 0x000eec0000300a00 */
[----:B------:R-:W-:Y:S04]  /*14080*/  STL.64 [R1+0xd0], R12 ;  /* 0x0000d00c01007387 */ /* 0x000fe80000100a00 */
[----:B------:R-:W-:Y:S04]  /*14090*/  STL.64 [R1+0xd8], R14 ;  /* 0x0000d80e01007387 */ /* 0x000fe80000100a00 */
[----:B------:R-:W0:Y:S04]  /*140a0*/  LDSM.16.MT88.4 R12, [R0+UR4+0x2080] ;  /* 0x00208004000c783b */ /* 0x000e280008004200 */
[----:B0-----:R-:W-:Y:S04]  /*140b0*/  STL.64 [R1+0xe0], R12 ;  /* 0x0000e00c01007387 */ /* 0x001fe80000100a00 */
[----:B------:R0:W-:Y:S04]  /*140c0*/  STL.64 [R1+0xe8], R14 ;  /* 0x0000e80e01007387 */ /* 0x0001e80000100a00 */
[----:B0-----:R-:W4:Y:S04]  /*140d0*/  LDL.LU.64 R14, [R1+0x11f0] ;  /* 0x0011f000010e7983 */ /* 0x001f280000300a00 */
[----:B------:R-:W-:Y:S01]  /*140e0*/  STL [R1+0x11dc], R0 ;  /* 0x0011dc0001007387 */ /* 0x000fe20000100800 */
[C---:B----4-:R-:W-:Y:S06]  /*140f0*/  HMMA.16816.F32 R8, R24.reuse, R14, R8 ;  /* 0x0000000e1808723c */ /* 0x050fec0000001808 */
[----:B---3--:R-:W-:-:S15]  /*14100*/  HMMA.16816.F32 R24, R24, R18, R4 ;  /* 0x000000121818723c */ /* 0x008fde0000001804 */
[----:B------:R-:W-:-:S02]  /*14110*/  NOP ;  /* 0x0000000000007918 */ /* 0x000fc40000000000 */
[----:B------:R-:W-:Y:S04]  /*14120*/  STL.64 [R1+0x1180], R10 ;  /* 0x0011800a01007387 */ /* 0x000fe80000100a00 */
[----:B------:R0:W-:Y:S04]  /*14130*/  STL.64 [R1+0x1178], R8 ;  /* 0x0011780801007387 */ /* 0x0001e80000100a00 */
[----:B0-----:R-:W3:Y:S04]  /*14140*/  LDL.LU R8, [R1+0x80] ;  /* 0x0000800001087983 */ /* 0x001ee80000300800 */
[----:B------:R-:W2:Y:S04]  /*14150*/  LDL.LU.64 R6, [R1+0x11e8] ;  /* 0x0011e80001067983 */ /* 0x000ea80000300a00 */
[----:B------:R-:W2:Y:S01]  /*14160*/  LDL.LU.64 R4, [R1+0x11e0] ;  /* 0x0011e00001047983 */ /* 0x000ea20000300a00 */
[----:B------:R-:W-:-:S02]  /*14170*/  IMAD.MOV.U32 R9, RZ, RZ, R29 ;  /* 0x000000ffff097224 */ /* 0x000fc400078e001d */
[----:B------:R-:W-:Y:S02]  /*14180*/  IMAD.MOV.U32 R10, RZ, RZ, R28 ;  /* 0x000000ffff0a7224 */ /* 0x000fe400078e001c */
[----:B------:R-:W-:Y:S02]  /*14190*/  IMAD.MOV.U32 R16, RZ, RZ, R24 ;  /* 0x000000ffff107224 */ /* 0x000fe400078e0018 */
[----:B------:R-:W-:Y:S02]  /*141a0*/  IMAD.MOV.U32 R13, RZ, RZ, R25 ;  /* 0x000000ffff0d7224 */ /* 0x000fe400078e0019 */
[----:B------:R-:W-:Y:S02]  /*141b0*/  IMAD.MOV.U32 R11, RZ, RZ, R2 ;  /* 0x000000ffff0b7224 */ /* 0x000fe400078e0002 */
[----:B------:R-:W-:Y:S02]  /*141c0*/  IMAD.MOV.U32 R12, RZ, RZ, R26 ;  /* 0x000000ffff0c7224 */ /* 0x000fe400078e001a */
[----:B------:R-:W-:Y:S01]  /*141d0*/  IMAD.MOV.U32 R2, RZ, RZ, R27 ;  /* 0x000000ffff027224 */ /* 0x000fe200078e001b */
[----:B--2---:R-:W-:-:S15]  /*141e0*/  HMMA.16816.F32 R4, R20, R14, R4 ;  /* 0x0000000e1404723c */ /* 0x004fde0000001804 */
[----:B------:R-:W-:-:S09]  /*141f0*/  NOP ;  /* 0x0000000000007918 */ /* 0x000fd20000000000 */
[----:B------:R-:W-:Y:S02]  /*14200*/  IMAD.MOV.U32 R0, RZ, RZ, R4 ;  /* 0x000000ffff007224 */ /* 0x000fe400078e0004 */
[----:B------:R-:W-:Y:S01]  /*14210*/  IMAD.MOV.U32 R3, RZ, RZ, R5 ;  /* 0x000000ffff037224 */ /* 0x000fe200078e0005 */
[----:B------:R-:W2:Y:S01]  /*14220*/  LDL.LU R4, [R1+0x10] ;  /* 0x0000100001047983 */ /* 0x000ea20000300800 */
[----:B------:R-:W-:-:S03]  /*14230*/  IMAD.MOV.U32 R29, RZ, RZ, R6 ;  /* 0x000000ffff1d7224 */ /* 0x000fc600078e0006 */
[----:B------:R-:W2:Y:S01]  /*14240*/  LDL.LU R5, [R1+0x14] ;  /* 0x0000140001057983 */ /* 0x000ea20000300800 */
[----:B------:R-:W-:-:S03]  /*14250*/  IMAD.MOV.U32 R28, RZ, RZ, R7 ;  /* 0x000000ffff1c7224 */ /* 0x000fc600078e0007 */
[----:B------:R-:W2:Y:S04]  /*14260*/  LDL.LU R6, [R1+0x18] ;  /* 0x0000180001067983 */ /* 0x000ea80000300800 */
[----:B------:R-:W2:Y:S04]  /*14270*/  LDL.LU R7, [R1+0x1c] ;  /* 0x00001c0001077983 */ /* 0x000ea80000300800 */
[----:B------:R-:W4:Y:S04]  /*14280*/  LDL.LU R24, [R1+0x40] ;  /* 0x0000400001187983 */ /* 0x000f280000300800 */
[----:B------:R-:W4:Y:S04]  /*14290*/  LDL.LU R25, [R1+0x44] ;  /* 0x0000440001197983 */ /* 0x000f280000300800 */
[----:B------:R-:W2:Y:S04]  /*142a0*/  LDL.LU R26, [R1+0x48] ;  /* 0x00004800011a7983 */ /* 0x000ea80000300800 */
[----:B------:R-:W2:Y:S01]  /*142b0*/  LDL.LU R27, [R1+0x4c] ;  /* 0x00004c00011b7983 */ /* 0x000ea20000300800 */
[----:B---3--:R-:W-:Y:S03]  /*142c0*/  HMMA.16816.F32 R20, R20, R18, R8 ;  /* 0x000000121414723c */ /* 0x008fe60000001808 */
[----:B--2---:R-:W-:Y:S04]  /*142d0*/  STL.64 [R1+0x1190], R26 ;  /* 0x0011901a01007387 */ /* 0x004fe80000100a00 */
[----:B----4-:R0:W-:Y:S04]  /*142e0*/  STL.64 [R1+0x1188], R24 ;  /* 0x0011881801007387 */ /* 0x0101e80000100a00 */
[----:B------:R-:W2:Y:S04]  /*142f0*/  LDL R17, [R1+0x400] ;  /* 0x0004000001117983 */ /* 0x000ea80000100800 */
[----:B0-----:R-:W3:Y:S04]  /*14300*/  LDL.LU R24, [R1+0x90] ;  /* 0x0000900001187983 */ /* 0x001ee80000300800 */
[----:B------:R-:W3:Y:S04]  /*14310*/  LDL.LU R25, [R1+0x94] ;  /* 0x0000940001197983 */ /* 0x000ee80000300800 */
[----:B------:R-:W3:Y:S04]  /*14320*/  LDL.LU R26, [R1+0x98] ;  /* 0x00009800011a7983 */ /* 0x000ee80000300800 */
[----:B------:R-:W3:Y:S04]  /*14330*/  LDL.LU R27, [R1+0x9c] ;  /* 0x00009c00011b7983 */ /* 0x000ee80000300800 */
[----:B------:R-:W4:Y:S04]  /*14340*/  LDL.LU R8, [R1+0xd0] ;  /* 0x0000d00001087983 */ /* 0x000f280000300800 */
[----:B------:R-:W4:Y:S04]  /*14350*/  LDL.LU R9, [R1+0xd4] ;  /* 0x0000d40001097983 */ /* 0x000f280000300800 */
[----:B------:R-:W2:Y:S04]  /*14360*/  LDL.LU R10, [R1+0xd8] ;  /* 0x0000d800010a7983 */ /* 0x000ea80000300800 */
[----:B------:R-:W2:Y:S04]  /*14370*/  LDL.LU R11, [R1+0xdc] ;  /* 0x0000dc00010b7983 */ /* 0x000ea80000300800 */
[----:B--2---:R-:W-:Y:S04]  /*14380*/  STL.64 [R1+0x11a0], R10 ;  /* 0x0011a00a01007387 */ /* 0x004fe80000100a00 */
[----:B----4-:R0:W-:Y:S04]  /*14390*/  STL.64 [R1+0x1198], R8 ;  /* 0x0011980801007387 */ /* 0x0101e80000100a00 */
[----:B0-----:R-:W2:Y:S04]  /*143a0*/  LDL.LU R8, [R1+0x50] ;  /* 0x0000500001087983 */ /* 0x001ea80000300800 */
[----:B------:R-:W2:Y:S04]  /*143b0*/  LDL.LU R9, [R1+0x54] ;  /* 0x0000540001097983 */ /* 0x000ea80000300800 */
[----:B------:R-:W4:Y:S04]  /*143c0*/  LDL.LU R10, [R1+0x58] ;  /* 0x00005800010a7983 */ /* 0x000f280000300800 */
[----:B------:R-:W4:Y:S04]  /*143d0*/  LDL.LU R11, [R1+0x5c] ;  /* 0x00005c00010b7983 */ /* 0x000f280000300800 */
[----:B----4-:R-:W-:Y:S04]  /*143e0*/  STL.64 [R1+0x11c0], R10 ;  /* 0x0011c00a01007387 */ /* 0x010fe80000100a00 */
[----:B--2---:R0:W-:Y:S04]  /*143f0*/  STL.64 [R1+0x11b8], R8 ;  /* 0x0011b80801007387 */ /* 0x0041e80000100a00 */
[----:B0-----:R-:W2:Y:S04]  /*14400*/  LDL.LU R8, [R1+0x70] ;  /* 0x0000700001087983 */ /* 0x001ea80000300800 */
[----:B------:R-:W2:Y:S04]  /*14410*/  LDL.LU R9, [R1+0x74] ;  /* 0x0000740001097983 */ /* 0x000ea80000300800 */
[----:B------:R-:W4:Y:S04]  /*14420*/  LDL.LU R10, [R1+0x78] ;  /* 0x00007800010a7983 */ /* 0x000f280000300800 */
[----:B------:R-:W4:Y:S04]  /*14430*/  LDL.LU R11, [R1+0x7c] ;  /* 0x00007c00010b7983 */ /* 0x000f280000300800 */
[----:B----4-:R-:W-:Y:S04]  /*14440*/  STL.64 [R1+0x11d0], R10 ;  /* 0x0011d00a01007387 */ /* 0x010fe80000100a00 */
[----:B--2---:R3:W-:Y:S02]  /*14450*/  STL.64 [R1+0x11c8], R8 ;  /* 0x0011c80801007387 */ /* 0x0047e40000100a00 */
[----:B---3--:R-:W-:Y:S02]  /*14460*/  HMMA.16816.F32 R8, R4, R14, R24 ;  /* 0x0000000e0408723c */ /* 0x008fe40000001818 */
[----:B------:R0:W-:Y:S04]  /*14470*/  STL.64 [R1+0x1138], R22 ;  /* 0x0011381601007387 */ /* 0x0001e80000100a00 */
[----:B------:R1:W-:Y:S01]  /*14480*/  STL.64 [R1+0x1130], R20 ;  /* 0x0011301401007387 */ /* 0x0003e20000100a00 */
[----:B0-----:R-:W-:-:S02]  /*14490*/  IMAD.MOV.U32 R22, RZ, RZ, R29 ;  /* 0x000000ffff167224 */ /* 0x001fc400078e001d */
[----:B------:R-:W-:Y:S02]  /*144a0*/  IMAD.MOV.U32 R23, RZ, RZ, R28 ;  /* 0x000000ffff177224 */ /* 0x000fe400078e001c */
[----:B-1----:R-:W-:Y:S02]  /*144b0*/  IMAD.MOV.U32 R20, RZ, RZ, R0 ;  /* 0x000000ffff147224 */ /* 0x002fe400078e0000 */
[----:B------:R-:W-:Y:S01]  /*144c0*/  IMAD.MOV.U32 R21, RZ, RZ, R3 ;  /* 0x000000ffff157224 */ /* 0x000fe200078e0003 */
[----:B------:R-:W2:Y:S04]  /*144d0*/  LDL.LU R0, [R1+0x11dc] ;  /* 0x0011dc0001007983 */ /* 0x000ea80000300800 */
[----:B------:R-:W3:Y:S04]  /*144e0*/  LDL.LU R3, [R1+0x11d8] ;  /* 0x0011d80001037983 */ /* 0x000ee80000300800 */
[----:B------:R0:W-:Y:S04]  /*144f0*/  STL.64 [R1+0x1158], R22 ;  /* 0x0011581601007387 */ /* 0x0001e80000100a00 */
[----:B------:R1:W-:Y:S01]  /*14500*/  STL.64 [R1+0x1150], R20 ;  /* 0x0011501401007387 */ /* 0x0003e20000100a00 */
[----:B------:R-:W-:-:S02]  /*14510*/  IMAD.MOV.U32 R25, RZ, RZ, R8 ;  /* 0x000000ffff197224 */ /* 0x000fc400078e0008 */
[----:B------:R-:W-:Y:S02]  /*14520*/  IMAD.MOV.U32 R24, RZ, RZ, R9 ;  /* 0x000000ffff187224 */ /* 0x000fe400078e0009 */
[----:B0-----:R-:W-:Y:S02]  /*14530*/  IMAD.MOV.U32 R23, RZ, RZ, R2 ;  /* 0x000000ffff177224 */ /* 0x001fe400078e0002 */
[----:B------:R-:W-:Y:S02]  /*14540*/  IMAD.MOV.U32 R2, RZ, RZ, R11 ;  /* 0x000000ffff027224 */ /* 0x000fe400078e000b */
[----:B-1----:R-:W-:Y:S02]  /*14550*/  IMAD.MOV.U32 R20, RZ, RZ, R16 ;  /* 0x000000ffff147224 */ /* 0x002fe400078e0010 */
[----:B------:R-:W-:Y:S02]  /*14560*/  IMAD.MOV.U32 R16, RZ, RZ, R10 ;  /* 0x000000ffff107224 */ /* 0x000fe400078e000a */
[----:B------:R-:W4:Y:S04]  /*14570*/  LDL.LU.64 R10, [R1+0x11d0] ;  /* 0x0011d000010a7983 */ /* 0x000f280000300a00 */
[----:B------:R-:W4:Y:S02]  /*14580*/  LDL.LU.64 R8, [R1+0x11c8] ;  /* 0x0011c80001087983 */ /* 0x000f240000300a00 */
[----:B----4-:R-:W-:Y:S02]  /*14590*/  HMMA.16816.F32 R4, R4, R18, R8 ;  /* 0x000000120404723c */ /* 0x010fe40000001808 */
[----:B------:R-:W4:Y:S04]  /*145a0*/  LDL.LU.64 R10, [R1+0x11c0] ;  /* 0x0011c000010a7983 */ /* 0x000f280000300a00 */
[----:B------:R-:W4:-:S15]  /*145b0*/  LDL.LU.64 R8, [R1+0x11b8] ;  /* 0x0011b80001087983 */ /* 0x000f1e0000300a00 */
[----:B------:R-:W-:-:S03]  /*145c0*/  NOP ;  /* 0x0000000000007918 */ /* 0x000fc60000000000 */
[----:B------:R-:W-:Y:S02]  /*145d0*/  IMAD.MOV.U32 R27, RZ, RZ, R6 ;  /* 0x000000ffff1b7224 */ /* 0x000fe400078e0006 */
[----:B------:R-:W-:Y:S02]  /*145e0*/  IMAD.MOV.U32 R26, RZ, RZ, R7 ;  /* 0x000000ffff1a7224 */ /* 0x000fe400078e0007 */
[----:B------:R-:W-:Y:S02]  /*145f0*/  IMAD.MOV.U32 R29, RZ, RZ, R4 ;  /* 0x000000ffff1d7224 */ /* 0x000fe400078e0004 */
[----:B------:R-:W-:Y:S01]  /*14600*/  IMAD.MOV.U32 R28, RZ, RZ, R5 ;  /* 0x000000ffff1c7224 */ /* 0x000fe200078e0005 */
[----:B------:R-:W4:Y:S04]  /*14610*/  LDL.LU.64 R6, [R1+0x11b0] ;  /* 0x0011b00001067983 */ /* 0x000f280000300a00 */
[----:B------:R-:W4:Y:S01]  /*14620*/  LDL.LU.64 R4, [R1+0x11a8] ;  /* 0x0011a80001047983 */ /* 0x000f220000300a00 */
[----:B------:R-:W-:-:S02]  /*14630*/  IMAD.MOV.U32 R21, RZ, RZ, R13 ;  /* 0x000000ffff157224 */ /* 0x000fc400078e000d */
[----:B------:R-:W-:Y:S02]  /*14640*/  IMAD.MOV.U32 R22, RZ, RZ, R12 ;  /* 0x000000ffff167224 */ /* 0x000fe400078e000c */
[----:B----4-:R-:W-:Y:S01]  /*14650*/  HMMA.16816.F32 R12, R4, R14, R8 ;  /* 0x0000000e040c723c */ /* 0x010fe20000001808 */
[----:B------:R-:W4:Y:S04]  /*14660*/  LDL.LU.64 R10, [R1+0x11a0] ;  /* 0x0011a000010a7983 */ /* 0x000f280000300a00 */
[----:B------:R-:W4:-:S15]  /*14670*/  LDL.LU.64 R8, [R1+0x1198] ;  /* 0x0011980001087983 */ /* 0x000f1e0000300a00 */
[----:B------:R-:W-:-:S03]  /*14680*/  NOP ;  /* 0x0000000000007918 */ /* 0x000fc60000000000 */
[----:B------:R0:W-:Y:S04]  /*14690*/  STL.64 [R1+0x1108], R14 ;  /* 0x0011080e01007387 */ /* 0x0001e80000100a00 */
[----:B------:R1:W-:Y:S01]  /*146a0*/  STL.64 [R1+0x1100], R12 ;  /* 0x0011000c01007387 */ /* 0x0003e20000100a00 */
[----:B0-----:R-:W-:Y:S02]  /*146b0*/  IMAD.MOV.U32 R14, RZ, RZ, R27 ;  /* 0x000000ffff0e7224 */ /* 0x001fe400078e001b */
[----:B------:R-:W-:Y:S02]  /*146c0*/  IMAD.MOV.U32 R15, RZ, RZ, R26 ;  /* 0x000000ffff0f7224 */ /* 0x000fe400078e001a */
[----:B-1----:R-:W-:Y:S02]  /*146d0*/  IMAD.MOV.U32 R12, RZ, RZ, R29 ;  /* 0x000000ffff0c7224 */ /* 0x002fe400078e001d */
[----:B------:R-:W-:Y:S01]  /*146e0*/  IMAD.MOV.U32 R13, RZ, RZ, R28 ;  /* 0x000000ffff0d7224 */ /* 0x000fe200078e001c */
[----:B------:R-:W-:Y:S04]  /*146f0*/  STL.64 [R1+0x1118], R14 ;  /* 0x0011180e01007387 */ /* 0x000fe80000100a00 */
[----:B------:R0:W-:Y:S02]  /*14700*/  STL.64 [R1+0x1110], R12 ;  /* 0x0011100c01007387 */ /* 0x0001e40000100a00 */
[----:B0-----:R-:W-:-:S02]  /*14710*/  IMAD.MOV.U32 R12, RZ, RZ, R25 ;  /* 0x000000ffff0c7224 */ /* 0x001fc400078e0019 */
[----:B------:R-:W-:Y:S02]  /*14720*/  IMAD.MOV.U32 R13, RZ, RZ, R24 ;  /* 0x000000ffff0d7224 */ /* 0x000fe400078e0018 */
[----:B---3--:R-:W0:Y:S04]  /*14730*/  LDSM.16.MT88.4 R24, [R3+UR4+0x3000] ;  /* 0x003000040318783b */ /* 0x008e280008004200 */
[----:B0-----:R-:W-:Y:S04]  /*14740*/  STL.64 [R1+0x30], R24 ;  /* 0x0000301801007387 */ /* 0x001fe80000100a00 */
[----:B------:R-:W-:Y:S04]  /*14750*/  STL.64 [R1+0x38], R26 ;  /* 0x0000381a01007387 */ /* 0x000fe80000100a00 */
[----:B------:R-:W0:Y:S04]  /*14760*/  LDSM.16.MT88.4 R24, [R3+UR4+0x3080] ;  /* 0x003080040318783b */ /* 0x000e280008004200 */
[----:B0-----:R-:W-:Y:S04]  /*14770*/  STL.64 [R1+0x20], R24 ;  /* 0x0000201801007387 */ /* 0x001fe80000100a00 */
[----:B------:R-:W-:Y:S04]  /*14780*/  STL.64 [R1+0x28], R26 ;  /* 0x0000281a01007387 */ /* 0x000fe80000100a00 */
[----:B--2---:R-:W0:Y:S01]  /*14790*/  LDSM.16.MT88.4 R24, [R0+UR4+0x3000] ;  /* 0x003000040018783b */ /* 0x004e220008004200 */
[----:B------:R-:W-:-:S03]  /*147a0*/  IMAD.MOV.U32 R14, RZ, RZ, R16 ;  /* 0x000000ffff0e7224 */ /* 0x000fc600078e0010 */
[----:B0-----:R-:W-:Y:S04]  /*147b0*/  STL.64 [R1+0x10], R24 ;  /* 0x0000101801007387 */ /* 0x001fe80000100a00 */
[----:B------:R0:W-:Y:S04]  /*147c0*/  STL.64 [R1+0x18], R26 ;  /* 0x0000181a01007387 */ /* 0x0001e80000100a00 */
[----:B0-----:R-:W2:Y:S04]  /*147d0*/  LDL.LU.64 R26, [R1+0x1190] ;  /* 0x00119000011a7983 */ /* 0x001ea80000300a00 */
[----:B------:R-:W2:Y:S01]  /*147e0*/  LDL.LU.64 R24, [R1+0x1188] ;  /* 0x0011880001187983 */ /* 0x000ea20000300a00 */
[----:B----4-:R-:W-:Y:S03]  /*147f0*/  HMMA.16816.F32 R4, R4, R18, R8 ;  /* 0x000000120404723c */ /* 0x010fe60000001808 */
[----:B------:R-:W2:Y:S04]  /*14800*/  LDL.LU.64 R10, [R1+0x1180] ;  /* 0x00118000010a7983 */ /* 0x000ea80000300a00 */
[----:B------:R-:W2:-:S15]  /*14810*/  LDL.LU.64 R8, [R1+0x1178] ;  /* 0x0011780001087983 */ /* 0x000e9e0000300a00 */
[----:B------:R-:W-:-:S01]  /*14820*/  NOP ;  /* 0x0000000000007918 */ /* 0x000fc20000000000 */
[----:B------:R-:W-:Y:S01]  /*14830*/  STL [R1+0xf0], R4 ;  /* 0x0000f00401007387 */ /* 0x000fe20000100800 */
[----:B------:R-:W-:Y:S02]  /*14840*/  IMAD.MOV.U32 R19, RZ, RZ, R5 ;  /* 0x000000ffff137224 */ /* 0x000fe400078e0005 */
[----:B------:R-:W-:Y:S02]  /*14850*/  IMAD.MOV.U32 R18, RZ, RZ, R6 ;  /* 0x000000ffff127224 */ /* 0x000fe400078e0006 */
[----:B------:R-:W-:Y:S02]  /*14860*/  IMAD.MOV.U32 R16, RZ, RZ, R7 ;  /* 0x000000ffff107224 */ /* 0x000fe400078e0007 */
[----:B------:R-:W0:Y:S04]  /*14870*/  LDSM.16.MT88.4 R4, [R0+UR4+0x3080] ;  /* 0x003080040004783b */ /* 0x000e280008004200 */
[----:B0-----:R-:W-:Y:S04]  /*14880*/  STL.64 [R1+0x90], R4 ;  /* 0x0000900401007387 */ /* 0x001fe80000100a00 */
[----:B------:R0:W-:Y:S04]  /*14890*/  STL.64 [R1+0x98], R6 ;  /* 0x0000980601007387 */ /* 0x0001e80000100a00 */
[----:B0-----:R-:W3:Y:S04]  /*148a0*/  LDL.LU.64 R6, [R1+0x1170] ;  /* 0x0011700001067983 */ /* 0x001ee80000300a00 */
[----:B------:R-:W2:Y:S02]  /*148b0*/  LDL.LU.64 R4, [R1+0x1168] ;  /* 0x0011680001047983 */ /* 0x000ea40000300a00 */
[----:B--2---:R-:W-:-:S15]  /*148c0*/  HMMA.16816.F32 R8, R24, R4, R8 ;  /* 0x000000041808723c */ /* 0x004fde0000001808 */
[----:B------:R-:W-:-:S08]  /*148d0*/  NOP ;  /* 0x0000000000007918 */ /* 0x000fd00000000000 */
[----:B------:R0:W-:Y:S04]  /*148e0*/  STL.64 [R1+0x100], R8 ;  /* 0x0001000801007387 */ /* 0x0001e80000100a00 */
[----:B------:R-:W-:Y:S04]  /*148f0*/  STL.64 [R1+0x108], R10 ;  /* 0x0001080a01007387 */ /* 0x000fe80000100a00 */
[----:B0-----:R-:W2:Y:S01]  /*14900*/  LDL.LU.64 R8, [R1+0x1160] ;  /* 0x0011600001087983 */ /* 0x001ea20000300a00 */
[----:B------:R-:W-:Y:S01]  /*14910*/  IMAD.MOV.U32 R15, RZ, RZ, R2 ;  /* 0x000000ffff0f7224 */ /* 0x000fe200078e0002 */
[----:B--2---:R-:W-:Y:S02]  /*14920*/  HMMA.16816.F32 R24, R24, R8, R20 ;  /* 0x000000081818723c */ /* 0x004fe40000001814 */
[----:B------:R-:W2:Y:S04]  /*14930*/  LDL.LU.64 R22, [R1+0x1158] ;  /* 0x0011580001167983 */ /* 0x000ea80000300a00 */
[----:B------:R-:W2:-:S15]  /*14940*/  LDL.LU.64 R20, [R1+0x1150] ;  /* 0x0011500001147983 */ /* 0x000e9e0000300a00 */
[----:B------:R-:W-:-:S02]  /*14950*/  NOP ;  /* 0x0000000000007918 */ /* 0x000fc40000000000 */
[----:B------:R-:W-:Y:S04]  /*14960*/  STL.64 [R1+0xd0], R24 ;  /* 0x0000d01801007387 */ /* 0x000fe80000100a00 */
[----:B------:R0:W-:Y:S01]  /*14970*/  STL [R1+0xd8], R26 ;  /* 0x0000d81a01007387 */ /* 0x0001e20000100800 */
[----:B------:R-:W-:-:S03]  /*14980*/  IMAD.MOV.U32 R2, RZ, RZ, R27 ;  /* 0x000000ffff027224 */ /* 0x000fc600078e001b */
[----:B0-----:R-:W2:Y:S04]  /*14990*/  LDL.LU.64 R26, [R1+0x1148] ;  /* 0x00114800011a7983 */ /* 0x001ea80000300a00 */
[----:B------:R-:W2:Y:S02]  /*149a0*/  LDL.LU.64 R24, [R1+0x1140] ;  /* 0x0011400001187983 */ /* 0x000ea40000300a00 */
        /* <DEDUP_REMOVED lines=10> */
[----:B------:R0:W-:Y:S04]  /*14a50*/  STL.64 [R1+0x60], R24 ;  /* 0x0000601801007387 */ /* 0x0001e80000100a00 */
[----:B------:R1:W-:Y:S04]  /*14a60*/  STL.64 [R1+0x68], R26 ;  /* 0x0000681a01007387 */ /* 0x0003e80000100a00 */
[----:B0-----:R-:W4:Y:S04]  /*14a70*/  LDL.LU.64 R24, [R1+0xe0] ;  /* 0x0000e00001187983 */ /* 0x001f280000300a00 */
[----:B-1----:R-:W4:Y:S01]  /*14a80*/  LDL.LU.64 R26, [R1+0xe8] ;  /* 0x0000e800011a7983 */ /* 0x002f220000300a00 */
[----:B--2---:R-:W-:-:S15]  /*14a90*/  HMMA.16816.F32 R12, R20, R4, R12 ;  /* 0x00000004140c723c */ /* 0x004fde000000180c */
[----:B------:R-:W-:-:S08]  /*14aa0*/  NOP ;  /* 0x0000000000007918 */ /* 0x000fd00000000000 */
[----:B------:R-:W-:Y:S04]  /*14ab0*/  STL.64 [R1+0x70], R12 ;  /* 0x0000700c01007387 */ /* 0x000fe80000100a00 */
[----:B------:R0:W-:Y:S04]  /*14ac0*/  STL.64 [R1+0x78], R14 ;  /* 0x0000780e01007387 */ /* 0x0001e80000100a00 */
[----:B0-----:R-:W2:Y:S04]  /*14ad0*/  LDL.LU.64 R14, [R1+0x1118] ;  /* 0x00111800010e7983 */ /* 0x001ea80000300a00 */
[----:B------:R-:W2:Y:S02]  /*14ae0*/  LDL.LU.64 R12, [R1+0x1110] ;  /* 0x00111000010c7983 */ /* 0x000ea40000300a00 */
[----:B--2---:R-:W-:Y:S02]  /*14af0*/  HMMA.16816.F32 R20, R20, R8, R12 ;  /* 0x000000081414723c */ /* 0x004fe4000000180c */
[----:B------:R-:W4:Y:S04]  /*14b00*/  LDL.LU.64 R14, [R1+0x1108] ;  /* 0x00110800010e7983 */ /* 0x000f280000300a00 */
[----:B------:R-:W4:-:S15]  /*14b10*/  LDL.LU.64 R12, [R1+0x1100] ;  /* 0x00110000010c7983 */ /* 0x000f1e0000300a00 */
[----:B------:R-:W-:-:S02]  /*14b20*/  NOP ;  /* 0x0000000000007918 */ /* 0x000fc40000000000 */
[----:B------:R4:W-:Y:S01]  /*14b30*/  STL.64 [R1+0x50], R20 ;  /* 0x0000501401007387 */ /* 0x0009e20000100a00 */
[----:B------:R-:W-:Y:S02]  /*14b40*/  IMAD.MOV.U32 R10, RZ, RZ, R22 ;  /* 0x000000ffff0a7224 */ /* 0x000fe400078e0016 */
[----:B------:R-:W-:Y:S01]  /*14b50*/  IMAD.MOV.U32 R11, RZ, RZ, R23 ;  /* 0x000000ffff0b7224 */ /* 0x000fe200078e0017 */
[----:B---3--:R0:W-:Y:S01]  /*14b60*/  STL.64 [R1+0x10f8], R6 ;  /* 0x0010f80601007387 */ /* 0x0081e20000100a00 */
[----:B----4-:R-:W-:Y:S07]  /*14b70*/  HMMA.16816.F32 R20, R24, R4, R12 ;  /* 0x000000041814723c */ /* 0x010fee000000180c */
[----:B------:R-:W-:-:S02]  /*14b80*/  IMAD.MOV.U32 R15, RZ, RZ, R24 ;  /* 0x000000ffff0f7224 */ /* 0x000fc400078e0018 */
[----:B------:R-:W-:Y:S02]  /*14b90*/  IMAD.MOV.U32 R14, RZ, RZ, R25 ;  /* 0x000000ffff0e7224 */ /* 0x000fe400078e0019 */
[----:B------:R-:W-:Y:S02]  /*14ba0*/  IMAD.MOV.U32 R13, RZ, RZ, R26 ;  /* 0x000000ffff0d7224 */ /* 0x000fe400078e001a */
[----:B------:R-:W-:Y:S02]  /*14bb0*/  IMAD.MOV.U32 R12, RZ, RZ, R27 ;  /* 0x000000ffff0c7224 */ /* 0x000fe400078e001b */
[----:B------:R-:W-:Y:S01]  /*14bc0*/  LDSM.16.MT88.4 R24, [R0+UR4+0x4000] ;  /* 0x004000040018783b */ /* 0x000fe20008004200 */
[----:B0-----:R-:W-:Y:S02]  /*14bd0*/  IMAD.MOV.U32 R6, RZ, RZ, R13 ;  /* 0x000000ffff067224 */ /* 0x001fe400078e000d */
[----:B------:R-:W-:-:S06]  /*14be0*/  IMAD.MOV.U32 R7, RZ, RZ, R12 ;  /* 0x000000ffff077224 */ /* 0x000fcc00078e000c */
[----:B------:R-:W-:Y:S02]  /*14bf0*/  IMAD.MOV.U32 R5, RZ, RZ, R22 ;  /* 0x000000ffff057224 */ /* 0x000fe400078e0016 */
[----:B------:R-:W-:Y:S02]  /*14c00*/  IMAD.MOV.U32 R4, RZ, RZ, R23 ;  /* 0x000000ffff047224 */ /* 0x000fe400078e0017 */
[----:B------:R-:W-:Y:S02]  /*14c10*/  IMAD.MOV.U32 R29, RZ, RZ, R20 ;  /* 0x000000ffff1d7224 */ /* 0x000fe400078e0014 */
[----:B------:R-:W-:Y:S02]  /*14c20*/  IMAD.MOV.U32 R28, RZ, RZ, R21 ;  /* 0x000000ffff1c7224 */ /* 0x000fe400078e0015 */
[----:B------:R-:W0:Y:S04]  /*14c30*/  LDSM.16.MT88.4 R20, [R3+UR4+0x4000] ;  /* 0x004000040314783b */ /* 0x000e280008004200 */
[----:B------:R1:W-:Y:S02]  /*14c40*/  STL.64 [R1+0x10f0], R4 ;  /* 0x0010f00401007387 */ /* 0x0003e40000100a00 */
[----:B-1----:R-:W-:-:S02]  /*14c50*/  IMAD.MOV.U32 R4, RZ, RZ, R15 ;  /* 0x000000ffff047224 */ /* 0x002fc400078e000f */
[----:B------:R-:W-:Y:S02]  /*14c60*/  IMAD.MOV.U32 R5, RZ, RZ, R14 ;  /* 0x000000ffff057224 */ /* 0x000fe400078e000e */
[----:B------:R-:W1:Y:S04]  /*14c70*/  LDSM.16.M88.4 R12, [R17+UR4+0x8080] ;  /* 0x00808004110c783b */ /* 0x000e680008000200 */
[----:B0-----:R-:W-:Y:S04]  /*14c80*/  STL.64 [R1], R20 ;  /* 0x0000001401007387 */ /* 0x001fe80000100a00 */
[----:B------:R-:W-:Y:S04]  /*14c90*/  STL.64 [R1+0x8], R22 ;  /* 0x0000081601007387 */ /* 0x000fe80000100a00 */
[----:B------:R-:W-:Y:S04]  /*14ca0*/  LDSM.16.MT88.4 R20, [R3+UR4+0x4080] ;  /* 0x004080040314783b */ /* 0x000fe80008004200 */
[----:B-1----:R0:W-:Y:S04]  /*14cb0*/  STL [R1+0x1078], R12 ;  /* 0x0010780c01007387 */ /* 0x0021e80000100800 */
[----:B------:R1:W-:Y:S04]  /*14cc0*/  STL [R1+0x1074], R13 ;  /* 0x0010740d01007387 */ /* 0x0003e80000100800 */
[----:B------:R2:W-:Y:S04]  /*14cd0*/  STL [R1+0x1004], R14 ;  /* 0x0010040e01007387 */ /* 0x0005e80000100800 */
[----:B------:R3:W-:Y:S04]  /*14ce0*/  STL [R1+0x1000], R15 ;  /* 0x0010000f01007387 */ /* 0x0007e80000100800 */
[----:B0-----:R-:W4:Y:S01]  /*14cf0*/  LDL.LU R12, [R1+0xf0] ;  /* 0x0000f000010c7983 */ /* 0x001f220000300800 */
[----:B-1----:R-:W-:-:S02]  /*14d00*/  IMAD.MOV.U32 R13, RZ, RZ, R19 ;  /* 0x000000ffff0d7224 */ /* 0x002fc400078e0013 */
[----:B--2---:R-:W-:Y:S02]  /*14d10*/  IMAD.MOV.U32 R14, RZ, RZ, R18 ;  /* 0x000000ffff0e7224 */ /* 0x004fe400078e0012 */
[----:B---3--:R-:W-:Y:S02]  /*14d20*/  IMAD.MOV.U32 R15, RZ, RZ, R16 ;  /* 0x000000ffff0f7224 */ /* 0x008fe400078e0010 */
[----:B------:R-:W0:Y:S04]  /*14d30*/  LDSM.16.M88.4 R16, [R17+UR4+0x8880] ;  /* 0x008880041110783b */ /* 0x000e280008000200 */
[----:B0-----:R-:W-:Y:S04]  /*14d40*/  STL.64 [R1+0x1060], R18 ;  /* 0x0010601201007387 */ /* 0x001fe80000100a00 */
[----:B------:R-:W-:Y:S04]  /*14d50*/  STL.64 [R1+0x1058], R16 ;  /* 0x0010581001007387 */ /* 0x000fe80000100a00 */
[----:B------:R-:W-:Y:S04]  /*14d60*/  STL.64 [R1+0x1050], R22 ;  /* 0x0010501601007387 */ /* 0x000fe80000100a00 */
[----:B------:R0:W-:Y:S04]  /*14d70*/  STL.64 [R1+0x1048], R20 ;  /* 0x0010481401007387 */ /* 0x0001e80000100a00 */
[----:B0-----:R-:W2:Y:S04]  /*14d80*/  LDL.LU R20, [R1+0x30] ;  /* 0x0000300001147983 */ /* 0x001ea80000300800 */
[----:B------:R-:W2:Y:S04]  /*14d90*/  LDL.LU R21, [R1+0x34] ;  /* 0x0000340001157983 */ /* 0x000ea80000300800 */
[----:B------:R-:W2:Y:S04]  /*14da0*/  LDL.LU R22, [R1+0x38] ;  /* 0x0000380001167983 */ /* 0x000ea80000300800 */
[----:B------:R-:W2:Y:S04]  /*14db0*/  LDL.LU R23, [R1+0x3c] ;  /* 0x00003c0001177983 */ /* 0x000ea80000300800 */
[----:B------:R-:W2:Y:S04]  /*14dc0*/  LDL.LU R16, [R1+0x100] ;  /* 0x0001000001107983 */ /* 0x000ea80000300800 */
[----:B------:R-:W2:Y:S04]  /*14dd0*/  LDL.LU R17, [R1+0x104] ;  /* 0x0001040001117983 */ /* 0x000ea80000300800 */
[----:B------:R-:W2:Y:S04]  /*14de0*/  LDL.LU R18, [R1+0x108] ;  /* 0x0001080001127983 */ /* 0x000ea80000300800 */
[----:B------:R-:W2:Y:S04]  /*14df0*/  LDL.LU R19, [R1+0x10c] ;  /* 0x00010c0001137983 */ /* 0x000ea80000300800 */
[----:B------:R-:W-:Y:S04]  /*14e00*/  STL.64 [R1+0x1030], R26 ;  /* 0x0010301a01007387 */ /* 0x000fe80000100a00 */
[----:B------:R0:W-:Y:S04]  /*14e10*/  STL.64 [R1+0x1028], R24 ;  /* 0x0010281801007387 */ /* 0x0001e80000100a00 */
[----:B0-----:R-:W3:Y:S04]  /*14e20*/  LDL.LU R24, [R1+0x20] ;  /* 0x0000200001187983 */ /* 0x001ee80000300800 */
[----:B------:R-:W3:Y:S04]  /*14e30*/  LDL.LU R25, [R1+0x24] ;  /* 0x0000240001197983 */ /* 0x000ee80000300800 */
[----:B------:R-:W2:Y:S04]  /*14e40*/  LDL.LU R26, [R1+0x28] ;  /* 0x00002800011a7983 */ /* 0x000ea80000300800 */
[----:B------:R-:W2:Y:S01]  /*14e50*/  LDL.LU R27, [R1+0x2c] ;  /* 0x00002c00011b7983 */ /* 0x000ea20000300800 */
[----:B----4-:R-:W-:-:S15]  /*14e60*/  HMMA.16816.F32 R4, R4, R8, R12 ;  /* 0x000000080404723c */ /* 0x010fde000000180c */
[----:B------:R-:W-:-:S09]  /*14e70*/  NOP ;  /* 0x0000000000007918 */ /* 0x000fd20000000000 */
[----:B------:R-:W-:Y:S01]  /*14e80*/  IMAD.MOV.U32 R14, RZ, RZ, R4 ;  /* 0x000000ffff0e7224 */ /* 0x000fe200078e0004 */
[----:B--2---:R-:W-:Y:S04]  /*14e90*/  STL.64 [R1+0x10e0], R26 ;  /* 0x0010e01a01007387 */ /* 0x004fe80000100a00 */
[----:B---3--:R0:W-:Y:S04]  /*14ea0*/  STL.64 [R1+0x10d8], R24 ;  /* 0x0010d81801007387 */ /* 0x0081e80000100a00 */
[----:B0-----:R-:W2:Y:S04]  /*14eb0*/  LDL.LU R24, [R1+0xd0] ;  /* 0x0000d00001187983 */ /* 0x001ea80000300800 */
[----:B------:R-:W2:Y:S04]  /*14ec0*/  LDL.LU R25, [R1+0xd4] ;  /* 0x0000d40001197983 */ /* 0x000ea80000300800 */
[----:B------:R-:W2:Y:S04]  /*14ed0*/  LDL.LU R26, [R1+0xd8] ;  /* 0x0000d800011a7983 */ /* 0x000ea80000300800 */
[----:B------:R0:W-:Y:S04]  /*14ee0*/  STL [R1+0x10c0], R14 ;  /* 0x0010c00e01007387 */ /* 0x0001e80000100800 */
[----:B------:R-:W3:Y:S04]  /*14ef0*/  LDL.LU R12, [R1+0x60] ;  /* 0x00006000010c7983 */ /* 0x000ee80000300800 */
[----:B------:R-:W3:Y:S04]  /*14f00*/  LDL.LU R13, [R1+0x64] ;  /* 0x00006400010d7983 */ /* 0x000ee80000300800 */
[----:B0-----:R-:W4:Y:S04]  /*14f10*/  LDL.LU R14, [R1+0x68] ;  /* 0x00006800010e7983 */ /* 0x001f280000300800 */
[----:B------:R-:W4:Y:S01]  /*14f20*/  LDL.LU R15, [R1+0x6c] ;  /* 0x00006c00010f7983 */ /* 0x000f220000300800 */
[----:B------:R-:W-:-:S02]  /*14f30*/  IMAD.MOV.U32 R27, RZ, RZ, R2 ;  /* 0x000000ffff1b7224 */ /* 0x000fc400078e0002 */
[----:B------:R-:W-:Y:S02]  /*14f40*/  IMAD.MOV.U32 R9, RZ, RZ, R5 ;  /* 0x000000ffff097224 */ /* 0x000fe400078e0005 */
[----:B------:R-:W-:Y:S02]  /*14f50*/  IMAD.MOV.U32 R8, RZ, RZ, R6 ;  /* 0x000000ffff087224 */ /* 0x000fe400078e0006 */
[----:B------:R-:W-:Y:S02]  /*14f60*/  IMAD.MOV.U32 R2, RZ, RZ, R7 ;  /* 0x000000ffff027224 */ /* 0x000fe400078e0007 */
[----:B------:R-:W0:Y:S04]  /*14f70*/  LDSM.16.MT88.4 R4, [R0+UR4+0x4080] ;  /* 0x004080040004783b */ /* 0x000e280008004200 */
[----:B----4-:R-:W-:Y:S04]  /*14f80*/  STL.64 [R1+0x10d0], R14 ;  /* 0x0010d00e01007387 */ /* 0x010fe80000100a00 */
[----:B---3--:R1:W-:Y:S04]  /*14f90*/  STL.64 [R1+0x10c8], R12 ;  /* 0x0010c80c01007387 */ /* 0x0083e80000100a00 */
[----:B-1----:R-:W3:Y:S04]  /*14fa0*/  LDL.LU R12, [R1+0xc0] ;  /* 0x0000c000010c7983 */ /* 0x002ee80000300800 */
[----:B------:R-:W3:Y:S04]  /*14fb0*/  LDL.LU R13, [R1+0xc4] ;  /* 0x0000c400010d7983 */ /* 0x000ee80000300800 */
[----:B------:R-:W3:Y:S04]  /*14fc0*/  LDL.LU R14, [R1+0xc8] ;  /* 0x0000c800010e7983 */ /* 0x000ee80000300800 */
[----:B------:R-:W3:Y:S04]  /*14fd0*/  LDL.LU R15, [R1+0xcc] ;  /* 0x0000cc00010f7983 */ /* 0x000ee80000300800 */
[----:B0-----:R-:W-:Y:S04]  /*14fe0*/  STL.64 [R1+0xb0], R4 ;  /* 0x0000b00401007387 */ /* 0x001fe80000100a00 */
[----:B------:R0:W-:Y:S04]  /*14ff0*/  STL.64 [R1+0xb8], R6 ;  /* 0x0000b80601007387 */ /* 0x0001e80000100a00 */
[----:B0-----:R-:W4:Y:S04]  /*15000*/  LDL.LU.64 R6, [R1+0x10f8] ;  /* 0x0010f80001067983 */ /* 0x001f280000300a00 */
[----:B------:R-:W3:Y:S01]  /*15010*/  LDL.LU.64 R4, [R1+0x10f0] ;  /* 0x0010f00001047983 */ /* 0x000ee20000300a00 */
[----:B----4-:R-:W-:-:S15]  /*15020*/  HMMA.16816.F32 R16, R20, R6, R16 ;  /* 0x000000061410723c */ /* 0x010fde0000001810 */
[----:B------:R-:W-:-:S08]  /*15030*/  NOP ;  /* 0x0000000000007918 */ /* 0x000fd00000000000 */
[----:B------:R-:W-:Y:S04]  /*15040*/  STL [R1+0x1084], R17 ;  /* 0x0010841101007387 */ /* 0x000fe80000100800 */
[----:B------:R-:W-:Y:S04]  /*15050*/  STL [R1+0x1080], R18 ;  /* 0x0010801201007387 */ /* 0x000fe80000100800 */
[----:B------:R-:W-:Y:S04]  /*15060*/  STL [R1+0x107c], R19 ;  /* 0x00107c1301007387 */ /* 0x000fe80000100800 */
[----:B------:R0:W-:Y:S04]  /*15070*/  STL [R1+0x10a8], R16 ;  /* 0x0010a81001007387 */ /* 0x0001e80000100800 */
[----:B0-----:R-:W4:Y:S04]  /*15080*/  LDL.LU R16, [R1+0x50] ;  /* 0x0000500001107983 */ /* 0x001f280000300800 */
[----:B------:R-:W4:Y:S01]  /*15090*/  LDL.LU R17, [R1+0x54] ;  /* 0x0000540001117983 */ /* 0x000f220000300800 */
[----:B------:R-:W-:-:S02]  /*150a0*/  IMAD.MOV.U32 R18, RZ, RZ, R10 ;  /* 0x000000ffff127224 */ /* 0x000fc400078e000a */
[----:B------:R-:W-:Y:S01]  /*150b0*/  IMAD.MOV.U32 R19, RZ, RZ, R11 ;  /* 0x000000ffff137224 */ /* 0x000fe200078e000b */
[----:B------:R-:W2:Y:S04]  /*150c0*/  LDL.LU R10, [R1+0x10ec] ;  /* 0x0010ec00010a7983 */ /* 0x000ea80000300800 */
[----:B------:R-:W2:Y:S04]  /*150d0*/  LDL.LU R11, [R1+0x10e8] ;  /* 0x0010e800010b7983 */ /* 0x000ea80000300800 */
[----:B------:R-:W-:Y:S04]  /*150e0*/  STL.64 [R1+0x10b8], R18 ;  /* 0x0010b81201007387 */ /* 0x000fe80000100a00 */
[----:B----4-:R0:W-:Y:S01]  /*150f0*/  STL.64 [R1+0x10b0], R16 ;  /* 0x0010b01001007387 */ /* 0x0101e20000100a00 */
[----:B--2---:R-:W-:Y:S03]  /*15100*/  HMMA.16816.F32 R20, R20, R10, R24 ;  /* 0x0000000a1414723c */ /* 0x004fe60000001818 */
[----:B0-----:R-:W2:Y:S04]  /*15110*/  LDL.LU R16, [R1+0x70] ;  /* 0x0000700001107983 */ /* 0x001ea80000300800 */
[----:B------:R-:W2:Y:S04]  /*15120*/  LDL.LU R17, [R1+0x74] ;  /* 0x0000740001117983 */ /* 0x000ea80000300800 */
[----:B------:R-:W2:Y:S04]  /*15130*/  LDL.LU R18, [R1+0x78] ;  /* 0x0000780001127983 */ /* 0x000ea80000300800 */
[----:B------:R-:W2:Y:S04]  /*15140*/  LDL.LU R19, [R1+0x7c] ;  /* 0x00007c0001137983 */ /* 0x000ea80000300800 */
[----:B------:R-:W3:Y:S04]  /*15150*/  LDL.LU.64 R26, [R1+0x10e0] ;  /* 0x0010e000011a7983 */ /* 0x000ee80000300a00 */
[----:B------:R-:W3:Y:S04]  /*15160*/  LDL.LU.64 R24, [R1+0x10d8] ;  /* 0x0010d80001187983 */ /* 0x000ee80000300a00 */
[----:B------:R-:W-:Y:S04]  /*15170*/  STL [R1+0x1070], R21 ;  /* 0x0010701501007387 */ /* 0x000fe80000100800 */
[----:B------:R-:W-:Y:S04]  /*15180*/  STL [R1+0x106c], R22 ;  /* 0x00106c1601007387 */ /* 0x000fe80000100800 */
[----:B------:R-:W-:Y:S01]  /*15190*/  STL [R1+0x1068], R23 ;  /* 0x0010681701007387 */ /* 0x000fe20000100800 */
[----:B---3--:R-:W-:-:S15]  /*151a0*/  HMMA.16816.F32 R12, R24, R6, R12 ;  /* 0x00000006180c723c */ /* 0x008fde000000180c */
[----:B------:R-:W-:-:S08]  /*151b0*/  NOP ;  /* 0x0000000000007918 */ /* 0x000fd00000000000 */
[----:B------:R-:W-:Y:S04]  /*151c0*/  STL.64 [R1+0xa0], R12 ;  /* 0x0000a00c01007387 */ /* 0x000fe80000100a00 */
[----:B------:R0:W-:Y:S04]  /*151d0*/  STL.64 [R1+0xa8], R14 ;  /* 0x0000a80e01007387 */ /* 0x0001e80000100a00 */
[----:B0-----:R-:W3:Y:S04]  /*151e0*/  LDL.LU.64 R14, [R1+0x10d0] ;  /* 0x0010d000010e7983 */ /* 0x001ee80000300a00 */
[----:B------:R-:W3:Y:S02]  /*151f0*/  LDL.LU.64 R12, [R1+0x10c8] ;  /* 0x0010c800010c7983 */ /* 0x000ee40000300a00 */
[----:B---3--:R-:W-:Y:S02]  /*15200*/  HMMA.16816.F32 R24, R24, R10, R12 ;  /* 0x0000000a1818723c */ /* 0x008fe4000000180c */
[----:B------:R-:W3:-:S15]  /*15210*/  LDL.LU R14, [R1+0x10c0] ;  /* 0x0010c000010e7983 */ /* 0x000ede0000300800 */
[----:B------:R-:W-:-:S06]  /*15220*/  NOP ;  /* 0x0000000000007918 */ /* 0x000fcc0000000000 */
[----:B------:R-:W-:Y:S04]  /*15230*/  STL.64 [R1+0x1040], R26 ;  /* 0x0010401a01007387 */ /* 0x000fe80000100a00 */
[----:B------:R0:W-:Y:S04]  /*15240*/  STL.64 [R1+0x1038], R24 ;  /* 0x0010381801007387 */ /* 0x0001e80000100a00 */
[----:B0-----:R-:W4:Y:S04]  /*15250*/  LDL.LU R24, [R1+0x90] ;  /* 0x0000900001187983 */ /* 0x001f280000300800 */
[----:B------:R-:W4:Y:S04]  /*15260*/  LDL.LU R25, [R1+0x94] ;  /* 0x0000940001197983 */ /* 0x000f280000300800 */
[----:B------:R-:W2:Y:S04]  /*15270*/  LDL.LU R26, [R1+0x98] ;  /* 0x00009800011a7983 */ /* 0x000ea80000300800 */
[----:B------:R-:W2:Y:S04]  /*15280*/  LDL.LU R27, [R1+0x9c] ;  /* 0x00009c00011b7983 */ /* 0x000ea80000300800 */
[----:B--2---:R-:W-:Y:S04]  /*15290*/  STL.64 [R1+0x10a0], R26 ;  /* 0x0010a01a01007387 */ /* 0x004fe80000100a00 */
[----:B----4-:R0:W-:Y:S04]  /*152a0*/  STL.64 [R1+0x1098], R24 ;  /* 0x0010981801007387 */ /* 0x0101e80000100a00 */
[----:B0-----:R-:W2:Y:S04]  /*152b0*/  LDL.LU R24, [R1+0x10] ;  /* 0x0000100001187983 */ /* 0x001ea80000300800 */
[----:B------:R-:W2:Y:S04]  /*152c0*/  LDL.LU R25, [R1+0x14] ;  /* 0x0000140001197983 */ /* 0x000ea80000300800 */
[----:B------:R-:W2:Y:S04]  /*152d0*/  LDL.LU R26, [R1+0x18] ;  /* 0x00001800011a7983 */ /* 0x000ea80000300800 */
[----:B------:R-:W2:Y:S02]  /*152e0*/  LDL.LU R27, [R1+0x1c] ;  /* 0x00001c00011b7983 */ /* 0x000ea40000300800 */
[----:B--2---:R-:W-:-:S15]  /*152f0*/  HMMA.16816.F32 R16, R24, R6, R16 ;  /* 0x000000061810723c */ /* 0x004fde0000001810 */
[----:B------:R-:W-:-:S09]  /*15300*/  NOP ;  /* 0x0000000000007918 */ /* 0x000fd20000000000 */
[----:B------:R-:W-:Y:S02]  /*15310*/  IMAD.MOV.U32 R22, RZ, RZ, R18 ;  /* 0x000000ffff167224 */ /* 0x000fe400078e0012 */
[----:B------:R-:W-:Y:S02]  /*15320*/  IMAD.MOV.U32 R23, RZ, RZ, R19 ;  /* 0x000000ffff177224 */ /* 0x000fe400078e0013 */
[----:B------:R-:W-:Y:S02]  /*15330*/  IMAD.MOV.U32 R13, RZ, RZ, R16 ;  /* 0x000000ffff0d7224 */ /* 0x000fe400078e0010 */
[----:B------:R-:W-:Y:S01]  /*15340*/  IMAD.MOV.U32 R21, RZ, RZ, R17 ;  /* 0x000000ffff157224 */ /* 0x000fe200078e0011 */
[----:B------:R-:W2:Y:S04]  /*15350*/  LDL.LU.64 R18, [R1+0x10b8] ;  /* 0x0010b80001127983 */ /* 0x000ea80000300a00 */
[----:B------:R-:W2:Y:S04]  /*15360*/  LDL.LU.64 R16, [R1+0x10b0] ;  /* 0x0010b00001107983 */ /* 0x000ea80000300a00 */
[----:B------:R-:W-:Y:S04]  /*15370*/  STL.64 [R1+0x1090], R22 ;  /* 0x0010901601007387 */ /* 0x000fe80000100a00 */
[----:B------:R0:W-:Y:S01]  /*15380*/  STL.64 [R1+0x1088], R20 ;  /* 0x0010881401007387 */ /* 0x0001e20000100a00 */
[----:B--2---:R-:W-:Y:S03]  /*15390*/  HMMA.16816.F32 R24, R24, R10, R16 ;  /* 0x0000000a1818723c */ /* 0x004fe60000001810 */
[----:B------:R-:W2:-:S15]  /*153a0*/  LDL.LU R16, [R1+0x10a8] ;  /* 0x0010a80001107983 */ /* 0x000e9e0000300800 */
[----:B------:R-:W-:-:S06]  /*153b0*/  NOP ;  /* 0x0000000000007918 */ /* 0x000fcc0000000000 */
[----:B------:R-:W-:Y:S02]  /*153c0*/  IMAD.MOV.U32 R19, RZ, RZ, R26 ;  /* 0x000000ffff137224 */ /* 0x000fe400078e001a */
[----:B------:R-:W-:Y:S02]  /*153d0*/  IMAD.MOV.U32 R12, RZ, RZ, R27 ;  /* 0x000000ffff0c7224 */ /* 0x000fe400078e001b */
[----:B------:R-:W-:Y:S02]  /*153e0*/  IMAD.MOV.U32 R17, RZ, RZ, R24 ;  /* 0x000000ffff117224 */ /* 0x000fe400078e0018 */
[----:B------:R-:W-:Y:S01]  /*153f0*/  IMAD.MOV.U32 R18, RZ, RZ, R25 ;  /* 0x000000ffff127224 */ /* 0x000fe200078e0019 */
[----:B------:R-:W4:Y:S04]  /*15400*/  LDL.LU.64 R26, [R1+0x10a0] ;  /* 0x0010a000011a7983 */ /* 0x000f280000300a00 */
[----:B------:R-:W4:Y:S01]  /*15410*/  LDL.LU.64 R24, [R1+0x1098] ;  /* 0x0010980001187983 */ /* 0x000f220000300a00 */
[----:B0-----:R-:W-:-:S02]  /*15420*/  IMAD.MOV.U32 R20, RZ, RZ, R29 ;  /* 0x000000ffff147224 */ /* 0x001fc400078e001d */
[----:B------:R-:W-:Y:S02]  /*15430*/  IMAD.MOV.U32 R21, RZ, RZ, R28 ;  /* 0x000000ffff157224 */ /* 0x000fe400078e001c */
[----:B------:R-:W-:Y:S02]  /*15440*/  IMAD.MOV.U32 R22, RZ, RZ, R5 ;  /* 0x000000ffff167224 */ /* 0x000fe400078e0005 */
[----:B------:R-:W-:-:S07]  /*15450*/  IMAD.MOV.U32 R23, RZ, RZ, R4 ;  /* 0x000000ffff177224 */ /* 0x000fce00078e0004 */
[----:B----4-:R-:W-:Y:S01]  /*15460*/  HMMA.16816.F32 R4, R24, R6, R20 ;  /* 0x000000061804723c */ /* 0x010fe20000001814 */
[----:B------:R-:W0:-:S15]  /*15470*/  LDSM.16.MT88.4 R20, [R3+UR4+0x5000] ;  /* 0x005000040314783b */ /* 0x000e1e0008004200 */
[----:B------:R-:W-:-:S07]  /*15480*/  NOP ;  /* 0x0000000000007918 */ /* 0x000fce0000000000 */
[----:B------:R-:W-:Y:S04]  /*15490*/  STL.64 [R1+0x1010], R6 ;  /* 0x0010100601007387 */ /* 0x000fe80000100a00 */
[----:B------:R3:W-:Y:S04]  /*154a0*/  STL.64 [R1+0x1008], R4 ;  /* 0x0010080401007387 */ /* 0x0007e80000100a00 */
[----:B0-----:R-:W-:Y:S04]  /*154b0*/  STL.64 [R1+0x50], R20 ;  /* 0x0000501401007387 */ /* 0x001fe80000100a00 */
[----:B------:R-:W-:Y:S04]  /*154c0*/  STL.64 [R1+0x58], R22 ;  /* 0x0000581601007387 */ /* 0x000fe80000100a00 */
[----:B------:R-:W0:Y:S01]  /*154d0*/  LDSM.16.MT88.4 R20, [R3+UR4+0x5080] ;  /* 0x005080040314783b */ /* 0x000e220008004200 */
[----:B---3--:R-:W-:-:S02]  /*154e0*/  IMAD.MOV.U32 R4, RZ, RZ, R14 ;  /* 0x000000ffff047224 */ /* 0x008fc400078e000e */
[----:B------:R-:W-:Y:S02]  /*154f0*/  IMAD.MOV.U32 R5, RZ, RZ, R9 ;  /* 0x000000ffff057224 */ /* 0x000fe400078e0009 */
[----:B------:R-:W-:Y:S02]  /*15500*/  IMAD.MOV.U32 R6, RZ, RZ, R8 ;  /* 0x000000ffff067224 */ /* 0x000fe400078e0008 */
[----:B------:R-:W-:-:S07]  /*15510*/  IMAD.MOV.U32 R7, RZ, RZ, R2 ;  /* 0x000000ffff077224 */ /* 0x000fce00078e0002 */
[----:B------:R-:W-:Y:S01]  /*15520*/  HMMA.16816.F32 R4, R24, R10, R4 ;  /* 0x0000000a1804723c */ /* 0x000fe20000001804 */
[----:B0-----:R-:W-:Y:S01]  /*15530*/  IMAD.MOV.U32 R14, RZ, RZ, R20 ;  /* 0x000000ffff0e7224 */ /* 0x001fe200078e0014 */
[----:B------:R-:W-:Y:S01]  /*15540*/  STL.64 [R1+0x38], R22 ;  /* 0x0000381601007387 */ /* 0x000fe20000100a00 */
[----:B------:R-:W-:-:S03]  /*15550*/  IMAD.MOV.U32 R15, RZ, RZ, R21 ;  /* 0x000000ffff0f7224 */ /* 0x000fc600078e0015 */
[----:B------:R-:W0:Y:S04]  /*15560*/  LDSM.16.MT88.4 R20, [R0+UR4+0x5000] ;  /* 0x005000040014783b */ /* 0x000e280008004200 */
[----:B------:R-:W-:Y:S04]  /*15570*/  STL [R1+0xfd8], R3 ;  /* 0x000fd80301007387 */ /* 0x000fe80000100800 */
[----:B0-----:R-:W-:Y:S04]  /*15580*/  STL.64 [R1+0x10], R20 ;  /* 0x0000101401007387 */ /* 0x001fe80000100a00 */
[----:B------:R0:W-:Y:S04]  /*15590*/  STL.64 [R1+0x18], R22 ;  /* 0x0000181601007387 */ /* 0x0001e80000100a00 */
[----:B0-----:R-:W3:Y:S04]  /*155a0*/  LDL.LU.64 R22, [R1+0x1090] ;  /* 0x0010900001167983 */ /* 0x001ee80000300a00 */
[----:B------:R-:W4:Y:S04]  /*155b0*/  LDL.LU.64 R20, [R1+0x1088] ;  /* 0x0010880001147983 */ /* 0x000f280000300a00 */
[----:B------:R-:W2:Y:S04]  /*155c0*/  LDL.LU.64 R8, [R1] ;  /* 0x0000000001087983 */ /* 0x000ea80000300a00 */
[----:B------:R-:W2:Y:S04]  /*155d0*/  LDL.LU.64 R10, [R1+0x8] ;  /* 0x00000800010a7983 */ /* 0x000ea80000300a00 */
[----:B------:R-:W-:Y:S04]  /*155e0*/  STL.64 [R1+0xe0], R4 ;  /* 0x0000e00401007387 */ /* 0x000fe80000100a00 */
[----:B------:R-:W-:Y:S04]  /*155f0*/  STL.64 [R1+0xe8], R6 ;  /* 0x0000e80601007387 */ /* 0x000fe80000100a00 */
[----:B------:R-:W0:Y:S04]  /*15600*/  LDSM.16.MT88.4 R4, [R0+UR4+0x5080] ;  /* 0x005080040004783b */ /* 0x000e280008004200 */
[----:B0-----:R0:W-:Y:S04]  /*15610*/  STL [R1+0x60], R4 ;  /* 0x0000600401007387 */ /* 0x0011e80000100800 */
[----:B------:R-:W2:Y:S04]  /*15620*/  LDL.LU R24, [R1+0xa0] ;  /* 0x0000a00001187983 */ /* 0x000ea80000300800 */
[----:B------:R-:W2:Y:S01]  /*15630*/  LDL.LU R25, [R1+0xa4] ;  /* 0x0000a40001197983 */ /* 0x000ea20000300800 */
[----:B------:R-:W-:-:S02]  /*15640*/  IMAD.MOV.U32 R28, RZ, RZ, R6 ;  /* 0x000000ffff1c7224 */ /* 0x000fc400078e0006 */
[----:B------:R-:W-:Y:S01]  /*15650*/  IMAD.MOV.U32 R2, RZ, RZ, R7 ;  /* 0x000000ffff027224 */ /* 0x000fe200078e0007 */
[----:B------:R-:W2:Y:S01]  /*15660*/  LDL.LU R26, [R1+0xa8] ;  /* 0x0000a800011a7983 */ /* 0x000ea20000300800 */
[----:B------:R-:W-:-:S03]  /*15670*/  IMAD.MOV.U32 R29, RZ, RZ, R5 ;  /* 0x000000ffff1d7224 */ /* 0x000fc600078e0005 */
[----:B------:R-:W2:Y:S01]  /*15680*/  LDL.LU R27, [R1+0xac] ;  /* 0x0000ac00011b7983 */ /* 0x000ea20000300800 */
[----:B0-----:R-:W-:Y:S02]  /*15690*/  IMAD.MOV.U32 R4, RZ, RZ, R17 ;  /* 0x000000ffff047224 */ /* 0x001fe400078e0011 */
[----:B------:R-:W-:Y:S02]  /*156a0*/  IMAD.MOV.U32 R6, RZ, RZ, R19 ;  /* 0x000000ffff067224 */ /* 0x000fe400078e0013 */
[----:B------:R-:W-:Y:S01]  /*156b0*/  IMAD.MOV.U32 R7, RZ, RZ, R12 ;  /* 0x000000ffff077224 */ /* 0x000fe200078e000c */
[----:B------:R-:W2:Y:S01]  /*156c0*/  LDL.LU R17, [R1+0x1084] ;  /* 0x0010840001117983 */ /* 0x000ea20000300800 */
[----:B------:R-:W-:-:S03]  /*156d0*/  IMAD.MOV.U32 R5, RZ, RZ, R18 ;  /* 0x000000ffff057224 */ /* 0x000fc600078e0012 */
[----:B------:R-:W2:Y:S04]  /*156e0*/  LDL.LU R18, [R1+0x1080] ;  /* 0x0010800001127983 */ /* 0x000ea80000300800 */
[----:B------:R-:W2:Y:S04]  /*156f0*/  LDL.LU R19, [R1+0x107c] ;  /* 0x00107c0001137983 */ /* 0x000ea80000300800 */
[----:B------:R-:W2:Y:S04]  /*15700*/  LDL.LU R12, [R1+0x1078] ;  /* 0x00107800010c7983 */ /* 0x000ea80000300800 */
[----:B------:R-:W-:Y:S04]  /*15710*/  STL.64 [R1+0x1020], R6 ;  /* 0x0010200601007387 */ /* 0x000fe80000100a00 */
[----:B------:R0:W-:Y:S02]  /*15720*/  STL.64 [R1+0x1018], R4 ;  /* 0x0010180401007387 */ /* 0x0001e40000100a00 */
[----:B0-----:R-:W-:-:S02]  /*15730*/  IMAD.MOV.U32 R4, RZ, RZ, R13 ;  /* 0x000000ffff047224 */ /* 0x001fc400078e000d */
[----:B------:R-:W2:Y:S01]  /*15740*/  LDL.LU R13, [R1+0x1074] ;  /* 0x00107400010d7983 */ /* 0x000ea20000300800 */
[----:B---3--:R-:W-:Y:S02]  /*15750*/  IMAD.MOV.U32 R6, RZ, RZ, R22 ;  /* 0x000000ffff067224 */ /* 0x008fe400078e0016 */
[----:B----4-:R-:W-:Y:S02]  /*15760*/  IMAD.MOV.U32 R5, RZ, RZ, R21 ;  /* 0x000000ffff057224 */ /* 0x010fe400078e0015 */
[----:B------:R-:W-:Y:S01]  /*15770*/  IMAD.MOV.U32 R7, RZ, RZ, R23 ;  /* 0x000000ffff077224 */ /* 0x000fe200078e0017 */
[----:B------:R-:W3:Y:S04]  /*15780*/  LDL.LU R21, [R1+0x1070] ;  /* 0x0010700001157983 */ /* 0x000ee80000300800 */
[----:B------:R-:W3:Y:S04]  /*15790*/  LDL.LU R22, [R1+0x106c] ;  /* 0x00106c0001167983 */ /* 0x000ee80000300800 */
[----:B------:R-:W3:Y:S04]  /*157a0*/  LDL.LU R23, [R1+0x1068] ;  /* 0x0010680001177983 */ /* 0x000ee80000300800 */
[----:B------:R0:W-:Y:S04]  /*157b0*/  STL [R1+0xfe0], R2 ;  /* 0x000fe00201007387 */ /* 0x0001e80000100800 */
[----:B------:R1:W-:Y:S04]  /*157c0*/  STL [R1+0xfdc], R28 ;  /* 0x000fdc1c01007387 */ /* 0x0003e80000100800 */
[----:B------:R-:W-:Y:S04]  /*157d0*/  STL [R1+0xfd4], R29 ;  /* 0x000fd41d01007387 */ /* 0x000fe80000100800 */
[----:B------:R4:W-:Y:S01]  /*157e0*/  STL [R1+0xfd0], R0 ;  /* 0x000fd00001007387 */ /* 0x0009e20000100800 */
[----:B--2---:R-:W-:-:S02]  /*157f0*/  IMAD.MOV.U32 R3, RZ, RZ, R9 ;  /* 0x000000ffff037224 */ /* 0x004fc400078e0009 */
[----:B0-----:R-:W-:Y:S02]  /*15800*/  IMAD.MOV.U32 R2, RZ, RZ, R10 ;  /* 0x000000ffff027224 */ /* 0x001fe400078e000a */
[----:B-1----:R-:W-:Y:S02]  /*15810*/  IMAD.MOV.U32 R28, RZ, RZ, R8 ;  /* 0x000000ffff1c7224 */ /* 0x002fe400078e0008 */
[----:B----4-:R-:W-:Y:S01]  /*15820*/  IMAD.MOV.U32 R0, RZ, RZ, R11 ;  /* 0x000000ffff007224 */ /* 0x010fe200078e000b */
[----:B------:R-:W-:-:S15]  /*15830*/  HMMA.16816.F32 R16, R8, R12, R16 ;  /* 0x0000000c0810723c */ /* 0x000fde0000001810 */
[----:B------:R-:W-:-:S09]  /*15840*/  NOP ;  /* 0x0000000000007918 */ /* 0x000fd20000000000 */
[----:B------:R-:W-:Y:S02]  /*15850*/  IMAD.MOV.U32 R9, RZ, RZ, R18 ;  /* 0x000000ffff097224 */ /* 0x000fe400078e0012 */
[----:B------:R-:W-:Y:S02]  /*15860*/  IMAD.MOV.U32 R8, RZ, RZ, R19 ;  /* 0x000000ffff087224 */ /* 0x000fe400078e0013 */
[----:B------:R-:W-:Y:S02]  /*15870*/  IMAD.MOV.U32 R11, RZ, RZ, R16 ;  /* 0x000000ffff0b7224 */ /* 0x000fe400078e0010 */
[----:B------:R-:W-:Y:S01]  /*15880*/  IMAD.MOV.U32 R10, RZ, RZ, R17 ;  /* 0x000000ffff0a7224 */ /* 0x000fe200078e0011 */
[----:B------:R-:W2:Y:S04]  /*15890*/  LDL.LU.64 R18, [R1+0x1060] ;  /* 0x0010600001127983 */ /* 0x000ea80000300a00 */
[----:B------:R-:W3:Y:S04]  /*158a0*/  LDL.LU.64 R16, [R1+0x1058] ;  /* 0x0010580001107983 */ /* 0x000ee80000300a00 */
[----:B------:R0:W-:Y:S04]  /*158b0*/  STL [R1+0xff0], R8 ;  /* 0x000ff00801007387 */ /* 0x0001e80000100800 */
[----:B------:R1:W-:Y:S04]  /*158c0*/  STL [R1+0xfec], R9 ;  /* 0x000fec0901007387 */ /* 0x0003e80000100800 */
[----:B------:R4:W-:Y:S04]  /*158d0*/  STL [R1+0xfe8], R10 ;  /* 0x000fe80a01007387 */ /* 0x0009e80000100800 */
[----:B------:R4:W-:Y:S01]  /*158e0*/  STL [R1+0xfe4], R11 ;  /* 0x000fe40b01007387 */ /* 0x0009e20000100800 */
[----:B0-----:R-:W-:-:S02]  /*158f0*/  IMAD.MOV.U32 R8, RZ, RZ, R28 ;  /* 0x000000ffff087224 */ /* 0x001fc400078e001c */
[----:B-1----:R-:W-:Y:S02]  /*15900*/  IMAD.MOV.U32 R9, RZ, RZ, R3 ;  /* 0x000000ffff097224 */ /* 0x002fe400078e0003 */
[----:B----4-:R-:W-:Y:S02]  /*15910*/  IMAD.MOV.U32 R10, RZ, RZ, R2 ;  /* 0x000000ffff0a7224 */ /* 0x010fe400078e0002 */
[----:B------:R-:W-:-:S07]  /*15920*/  IMAD.MOV.U32 R11, RZ, RZ, R0 ;  /* 0x000000ffff0b7224 */ /* 0x000fce00078e0000 */
[----:B---3--:R-:W-:Y:S01]  /*15930*/  HMMA.16816.F32 R8, R8, R16, R20 ;  /* 0x000000100808723c */ /* 0x008fe20000001814 */
[----:B------:R-:W3:Y:S04]  /*15940*/  LDL.LU.64 R22, [R1+0x1050] ;  /* 0x0010500001167983 */ /* 0x000ee80000300a00 */
[----:B------:R-:W3:-:S15]  /*15950*/  LDL.LU.64 R20, [R1+0x1048] ;  /* 0x0010480001147983 */ /* 0x000ede0000300a00 */
[----:B------:R-:W-:-:S04]  /*15960*/  NOP ;  /* 0x0000000000007918 */ /* 0x000fc80000000000 */
[----:B------:R-:W-:Y:S02]  /*15970*/  IMAD.MOV.U32 R29, RZ, RZ, R10 ;  /* 0x000000ffff1d7224 */ /* 0x000fe400078e000a */
[----:B------:R-:W-:Y:S02]  /*15980*/  IMAD.MOV.U32 R3, RZ, RZ, R9 ;  /* 0x000000ffff037224 */ /* 0x000fe400078e0009 */
[----:B------:R-:W-:Y:S02]  /*15990*/  IMAD.MOV.U32 R28, RZ, RZ, R8 ;  /* 0x000000ffff1c7224 */ /* 0x000fe400078e0008 */
[----:B------:R-:W-:Y:S01]  /*159a0*/  IMAD.MOV.U32 R0, RZ, RZ, R11 ;  /* 0x000000ffff007224 */ /* 0x000fe200078e000b */
[----:B------:R0:W-:Y:S04]  /*159b0*/  STL [R1+0xffc], R29 ;  /* 0x000ffc1d01007387 */ /* 0x0001e80000100800 */
[----:B------:R1:W-:Y:S04]  /*159c0*/  STL [R1+0xff8], R3 ;  /* 0x000ff80301007387 */ /* 0x0003e80000100800 */
[----:B------:R4:W-:Y:S01]  /*159d0*/  STL [R1+0xff4], R28 ;  /* 0x000ff41c01007387 */ /* 0x0009e20000100800 */
[----:B---3--:R-:W-:-:S15]  /*159e0*/  HMMA.16816.F32 R24, R20, R12, R24 ;  /* 0x0000000c1418723c */ /* 0x008fde0000001818 */
[----:B------:R-:W-:-:S09]  /*159f0*/  NOP ;  /* 0x0000000000007918 */ /* 0x000fd20000000000 */
[----:B------:R-:W-:Y:S02]  /*15a00*/  IMAD.MOV.U32 R11, RZ, RZ, R26 ;  /* 0x000000ffff0b7224 */ /* 0x000fe400078e001a */
[----:B------:R-:W-:Y:S02]  /*15a10*/  IMAD.MOV.U32 R2, RZ, RZ, R27 ;  /* 0x000000ffff027224 */ /* 0x000fe400078e001b */
[----:B------:R-:W-:Y:S02]  /*15a20*/  IMAD.MOV.U32 R9, RZ, RZ, R24 ;  /* 0x000000ffff097224 */ /* 0x000fe400078e0018 */
[----:B------:R-:W-:Y:S01]  /*15a30*/  IMAD.MOV.U32 R10, RZ, RZ, R25 ;  /* 0x000000ffff0a7224 */ /* 0x000fe200078e0019 */
[----:B------:R-:W3:Y:S04]  /*15a40*/  LDL.LU.64 R26, [R1+0x1040] ;  /* 0x00104000011a7983 */ /* 0x000ee80000300a00 */
[----:B------:R-:W3:Y:S02]  /*15a50*/  LDL.LU.64 R24, [R1+0x1038] ;  /* 0x0010380001187983 */ /* 0x000ee40000300a00 */
[----:B---3--:R-:W-:Y:S02]  /*15a60*/  HMMA.16816.F32 R20, R20, R16, R24 ;  /* 0x000000101414723c */ /* 0x008fe40000001818 */
[----:B------:R-:W3:Y:S04]  /*15a70*/  LDL.LU.64 R26, [R1+0x1030] ;  /* 0x00103000011a7983 */ /* 0x000ee80000300a00 */
[----:B------:R-:W3:-:S15]  /*15a80*/  LDL.LU.64 R24, [R1+0x1028] ;  /* 0x0010280001187983 */ /* 0x000ede0000300a00 */
[----:B------:R-:W-:-:S03]  /*15a90*/  NOP ;  /* 0x0000000000007918 */ /* 0x000fc60000000000 */
[----:B0-----:R-:W-:Y:S02]  /*15aa0*/  IMAD.MOV.U32 R29, RZ, RZ, R20 ;  /* 0x000000ffff1d7224 */ /* 0x001fe400078e0014 */
[----:B-1----:R-:W-:Y:S02]  /*15ab0*/  IMAD.MOV.U32 R3, RZ, RZ, R21 ;  /* 0x000000ffff037224 */ /* 0x002fe400078e0015 */
[----:B----4-:R-:W-:Y:S02]  /*15ac0*/  IMAD.MOV.U32 R28, RZ, RZ, R22 ;  /* 0x000000ffff1c7224 */ /* 0x010fe400078e0016 */
[----:B------:R-:W-:Y:S01]  /*15ad0*/  IMAD.MOV.U32 R8, RZ, RZ, R23 ;  /* 0x000000ffff087224 */ /* 0x000fe200078e0017 */
        /* <DEDUP_REMOVED lines=10> */
[----:B------:R-:W3:Y:S04]  /*15b80*/  LDL.LU.64 R4, [R1+0x1008] ;  /* 0x0010080001047983 */ /* 0x000ee80000300a00 */
[----:B--2---:R-:W-:Y:S04]  /*15b90*/  STL.64 [R1+0xfc8], R18 ;  /* 0x000fc81201007387 */ /* 0x004fe80000100a00 */
[----:B------:R0:W-:Y:S04]  /*15ba0*/  STL.64 [R1+0xfc0], R16 ;  /* 0x000fc01001007387 */ /* 0x0001e80000100a00 */
[----:B0-----:R-:W3:Y:S04]  /*15bb0*/  LDL.LU.64 R16, [R1+0xb0] ;  /* 0x0000b00001107983 */ /* 0x001ee80000300a00 */
[----:B------:R-:W3:Y:S04]  /*15bc0*/  LDL.LU.64 R18, [R1+0xb8] ;  /* 0x0000b80001127983 */ /* 0x000ee80000300a00 */
[----:B------:R0:W-:Y:S04]  /*15bd0*/  STL.64 [R1+0xf50], R26 ;  /* 0x000f501a01007387 */ /* 0x0001e80000100a00 */
[----:B------:R1:W-:Y:S01]  /*15be0*/  STL.64 [R1+0xf48], R24 ;  /* 0x000f481801007387 */ /* 0x0003e20000100a00 */
[----:B0-----:R-:W-:-:S02]  /*15bf0*/  IMAD.MOV.U32 R26, RZ, RZ, R21 ;  /* 0x000000ffff1a7224 */ /* 0x001fc400078e0015 */
[----:B------:R-:W-:Y:S02]  /*15c00*/  IMAD.MOV.U32 R27, RZ, RZ, R20 ;  /* 0x000000ffff1b7224 */ /* 0x000fe400078e0014 */
[----:B-1----:R-:W-:Y:S02]  /*15c10*/  IMAD.MOV.U32 R24, RZ, RZ, R23 ;  /* 0x000000ffff187224 */ /* 0x002fe400078e0017 */
[----:B------:R-:W-:Y:S01]  /*15c20*/  IMAD.MOV.U32 R25, RZ, RZ, R22 ;  /* 0x000000ffff197224 */ /* 0x000fe200078e0016 */
[----:B------:R-:W-:Y:S04]  /*15c30*/  STL.64 [R1+0xf60], R26 ;  /* 0x000f601a01007387 */ /* 0x000fe80000100a00 */
[----:B------:R0:W-:Y:S02]  /*15c40*/  STL.64 [R1+0xf58], R24 ;  /* 0x000f581801007387 */ /* 0x0001e40000100a00 */
[----:B0-----:R-:W-:-:S02]  /*15c50*/  IMAD.MOV.U32 R24, RZ, RZ, R14 ;  /* 0x000000ffff187224 */ /* 0x001fc400078e000e */
[----:B------:R-:W-:Y:S01]  /*15c60*/  IMAD.MOV.U32 R25, RZ, RZ, R15 ;  /* 0x000000ffff197224 */ /* 0x000fe200078e000f */
[----:B------:R-:W2:Y:S04]  /*15c70*/  LDL.LU R14, [R1+0x1004] ;  /* 0x00100400010e7983 */ /* 0x000ea80000300800 */
[----:B------:R-:W2:Y:S04]  /*15c80*/  LDL.LU R15, [R1+0x1000] ;  /* 0x00100000010f7983 */ /* 0x000ea80000300800 */
[----:B------:R-:W4:Y:S04]  /*15c90*/  LDL.LU R26, [R1+0x38] ;  /* 0x00003800011a7983 */ /* 0x000f280000300800 */
[----:B------:R-:W4:Y:S01]  /*15ca0*/  LDL.LU R27, [R1+0x3c] ;  /* 0x00003c00011b7983 */ /* 0x000f220000300800 */
[----:B---3--:R-:W-:Y:S03]  /*15cb0*/  HMMA.16816.F32 R20, R16, R12, R4 ;  /* 0x0000000c1014723c */ /* 0x008fe60000001804 */
[----:B----4-:R-:W-:Y:S04]  /*15cc0*/  STL.64 [R1+0xf90], R26 ;  /* 0x000f901a01007387 */ /* 0x010fe80000100a00 */
[----:B------:R-:W-:Y:S04]  /*15cd0*/  STL.64 [R1+0xf88], R24 ;  /* 0x000f881801007387 */ /* 0x000fe80000100a00 */
[----:B--2---:R-:W-:-:S12]  /*15ce0*/  STL.64 [R1+0xfb8], R14 ;  /* 0x000fb80e01007387 */ /* 0x004fd80000100a00 */
[----:B------:R-:W-:Y:S04]  /*15cf0*/  STL.64 [R1+0xf40], R22 ;  /* 0x000f401601007387 */ /* 0x000fe80000100a00 */
[----:B------:R0:W-:Y:S04]  /*15d00*/  STL.64 [R1+0xf38], R20 ;  /* 0x000f381401007387 */ /* 0x0001e80000100a00 */
[----:B0-----:R-:W2:Y:S04]  /*15d10*/  LDL.LU R20, [R1+0x10] ;  /* 0x0000100001147983 */ /* 0x001ea80000300800 */
[----:B------:R-:W2:Y:S04]  /*15d20*/  LDL.LU R21, [R1+0x14] ;  /* 0x0000140001157983 */ /* 0x000ea80000300800 */
[----:B------:R-:W3:Y:S04]  /*15d30*/  LDL.LU R22, [R1+0x18] ;  /* 0x0000180001167983 */ /* 0x000ee80000300800 */
[----:B------:R-:W3:Y:S01]  /*15d40*/  LDL.LU R23, [R1+0x1c] ;  /* 0x00001c0001177983 */ /* 0x000ee20000300800 */
[----:B------:R-:W-:-:S03]  /*15d50*/  IMAD.MOV.U32 R4, RZ, RZ, R19 ;  /* 0x000000ffff047224 */ /* 0x000fc600078e0013 */
[----:B------:R-:W4:Y:S04]  /*15d60*/  LDL R19, [R1+0xd50] ;  /* 0x000d500001137983 */ /* 0x000f280000100800 */
[----:B------:R-:W4:Y:S04]  /*15d70*/  LDL.LU R24, [R1+0x50] ;  /* 0x0000500001187983 */ /* 0x000f280000300800 */
[----:B------:R-:W4:Y:S04]  /*15d80*/  LDL.LU R25, [R1+0x54] ;  /* 0x0000540001197983 */ /* 0x000f280000300800 */
[----:B------:R-:W4:Y:S04]  /*15d90*/  LDL.LU R26, [R1+0x58] ;  /* 0x00005800011a7983 */ /* 0x000f280000300800 */
[----:B------:R-:W4:Y:S04]  /*15da0*/  LDL.LU R27, [R1+0x5c] ;  /* 0x00005c00011b7983 */ /* 0x000f280000300800 */
[----:B---3--:R-:W-:Y:S04]  /*15db0*/  STL.64 [R1+0xf70], R22 ;  /* 0x000f701601007387 */ /* 0x008fe80000100a00 */
[----:B--2---:R0:W-:Y:S02]  /*15dc0*/  STL.64 [R1+0xf68], R20 ;  /* 0x000f681401007387 */ /* 0x0041e40000100a00 */
[----:B0-----:R-:W-:-:S02]  /*15dd0*/  IMAD.MOV.U32 R20, RZ, RZ, R29 ;  /* 0x000000ffff147224 */ /* 0x001fc400078e001d */
[----:B------:R-:W-:Y:S01]  /*15de0*/  IMAD.MOV.U32 R21, RZ, RZ, R3 ;  /* 0x000000ffff157224 */ /* 0x000fe200078e0003 */
[----:B------:R-:W2:Y:S04]  /*15df0*/  LDL.LU R29, [R1+0xffc] ;  /* 0x000ffc00011d7983 */ /* 0x000ea80000300800 */
[----:B------:R-:W3:Y:S01]  /*15e00*/  LDL.LU R3, [R1+0xff8] ;  /* 0x000ff80001037983 */ /* 0x000ee20000300800 */
[----:B------:R-:W-:-:S03]  /*15e10*/  IMAD.MOV.U32 R22, RZ, RZ, R28 ;  /* 0x000000ffff167224 */ /* 0x000fc600078e001c */
[----:B------:R-:W4:Y:S01]  /*15e20*/  LDL.LU R28, [R1+0xff4] ;  /* 0x000ff400011c7983 */ /* 0x000f220000300800 */
[----:B------:R-:W-:-:S03]  /*15e30*/  IMAD.MOV.U32 R23, RZ, RZ, R8 ;  /* 0x000000ffff177224 */ /* 0x000fc600078e0008 */
[----:B------:R-:W2:Y:S04]  /*15e40*/  LDL.LU R8, [R1+0xff0] ;  /* 0x000ff00001087983 */ /* 0x000ea80000300800 */
[----:B------:R0:W-:Y:S04]  /*15e50*/  STL.64 [R1+0xf80], R22 ;  /* 0x000f801601007387 */ /* 0x0001e80000100a00 */
[----:B------:R1:W-:Y:S01]  /*15e60*/  STL.64 [R1+0xf78], R20 ;  /* 0x000f781401007387 */ /* 0x0003e20000100a00 */
[----:B0-----:R-:W-:Y:S02]  /*15e70*/  IMAD.MOV.U32 R22, RZ, RZ, R11 ;  /* 0x000000ffff167224 */ /* 0x001fe400078e000b */
[----:B-1----:R-:W-:-:S02]  /*15e80*/  IMAD.MOV.U32 R20, RZ, RZ, R9 ;  /* 0x000000ffff147224 */ /* 0x002fc400078e0009 */
[----:B------:R-:W-:Y:S01]  /*15e90*/  IMAD.MOV.U32 R23, RZ, RZ, R2 ;  /* 0x000000ffff177224 */ /* 0x000fe200078e0002 */
[----:B------:R-:W2:Y:S01]  /*15ea0*/  LDL.LU R9, [R1+0xfec] ;  /* 0x000fec0001097983 */ /* 0x000ea20000300800 */
[----:B------:R-:W-:-:S03]  /*15eb0*/  IMAD.MOV.U32 R21, RZ, RZ, R10 ;  /* 0x000000ffff157224 */ /* 0x000fc600078e000a */
[----:B------:R-:W2:Y:S04]  /*15ec0*/  LDL.LU R10, [R1+0xfe8] ;  /* 0x000fe800010a7983 */ /* 0x000ea80000300800 */
[----:B------:R-:W2:Y:S04]  /*15ed0*/  LDL.LU R11, [R1+0xfe4] ;  /* 0x000fe400010b7983 */ /* 0x000ea80000300800 */
[----:B------:R-:W2:Y:S04]  /*15ee0*/  LDL.LU R2, [R1+0xfe0] ;  /* 0x000fe00001027983 */ /* 0x000ea80000300800 */
[----:B------:R0:W-:Y:S04]  /*15ef0*/  STL.64 [R1+0xfa0], R22 ;  /* 0x000fa01601007387 */ /* 0x0001e80000100a00 */
[----:B------:R3:W-:Y:S01]  /*15f00*/  STL.64 [R1+0xf98], R20 ;  /* 0x000f981401007387 */ /* 0x0007e20000100a00 */
[----:B0-----:R-:W-:-:S02]  /*15f10*/  IMAD.MOV.U32 R23, RZ, RZ, R0 ;  /* 0x000000ffff177224 */ /* 0x001fc400078e0000 */
[----:B---3--:R-:W-:Y:S02]  /*15f20*/  IMAD.MOV.U32 R21, RZ, RZ, R3 ;  /* 0x000000ffff157224 */ /* 0x008fe400078e0003 */
[----:B----4-:R-:W-:Y:S02]  /*15f30*/  IMAD.MOV.U32 R20, RZ, RZ, R28 ;  /* 0x000000ffff147224 */ /* 0x010fe400078e001c */
[----:B------:R-:W3:Y:S04]  /*15f40*/  LDL.LU R28, [R1+0xfdc] ;  /* 0x000fdc00011c7983 */ /* 0x000ee80000300800 */
[----:B------:R-:W4:Y:S01]  /*15f50*/  LDL.LU R3, [R1+0xfd8] ;  /* 0x000fd80001037983 */ /* 0x000f220000300800 */
[----:B--2---:R-:W-:-:S03]  /*15f60*/  IMAD.MOV.U32 R22, RZ, RZ, R29 ;  /* 0x000000ffff167224 */ /* 0x004fc600078e001d */
[----:B------:R-:W2:Y:S04]  /*15f70*/  LDL.LU R29, [R1+0xfd4] ;  /* 0x000fd400011d7983 */ /* 0x000ea80000300800 */
[----:B------:R-:W3:Y:S01]  /*15f80*/  LDL.LU R0, [R1+0xfd0] ;  /* 0x000fd00001007983 */ /* 0x000ee20000300800 */
[----:B------:R-:W-:Y:S02]  /*15f90*/  IMAD.MOV.U32 R7, RZ, RZ, R16 ;  /* 0x000000ffff077224 */ /* 0x000fe400078e0010 */
[----:B------:R-:W-:Y:S02]  /*15fa0*/  IMAD.MOV.U32 R6, RZ, RZ, R17 ;  /* 0x000000ffff067224 */ /* 0x000fe400078e0011 */
[----:B------:R-:W-:Y:S01]  /*15fb0*/  IMAD.MOV.U32 R5, RZ, RZ, R18 ;  /* 0x000000ffff057224 */ /* 0x000fe200078e0012 */
[----:B------:R0:W-:Y:S04]  /*15fc0*/  STL.64 [R1+0xfb0], R22 ;  /* 0x000fb01601007387 */ /* 0x0001e80000100a00 */
[----:B------:R1:W-:Y:S01]  /*15fd0*/  STL.64 [R1+0xfa8], R20 ;  /* 0x000fa81401007387 */ /* 0x0003e20000100a00 */
[----:B------:R-:W-:-:S02]  /*15fe0*/  IMAD.MOV.U32 R12, RZ, RZ, R7 ;  /* 0x000000ffff0c7224 */ /* 0x000fc400078e0007 */
[----:B------:R-:W-:Y:S02]  /*15ff0*/  IMAD.MOV.U32 R13, RZ, RZ, R6 ;  /* 0x000000ffff0d7224 */ /* 0x000fe400078e0006 */
[----:B------:R-:W-:Y:S02]  /*16000*/  IMAD.MOV.U32 R14, RZ, RZ, R5 ;  /* 0x000000ffff0e7224 */ /* 0x000fe400078e0005 */
[----:B------:R-:W-:Y:S02]  /*16010*/  IMAD.MOV.U32 R15, RZ, RZ, R4 ;  /* 0x000000ffff0f7224 */ /* 0x000fe400078e0004 */
[----:B0-----:R-:W-:Y:S02]  /*16020*/  IMAD.MOV.U32 R22, RZ, RZ, R9 ;  /* 0x000000ffff167224 */ /* 0x001fe400078e0009 */
[----:B-1----:R-:W-:Y:S02]  /*16030*/  IMAD.MOV.U32 R20, RZ, RZ, R11 ;  /* 0x000000ffff147224 */ /* 0x002fe400078e000b */
[----:B------:R-:W-:-:S02]  /*16040*/  IMAD.MOV.U32 R21, RZ, RZ, R10 ;  /* 0x000000ffff157224 */ /* 0x000fc400078e000a */
[----:B------:R-:W-:Y:S02]  /*16050*/  IMAD.MOV.U32 R23, RZ, RZ, R8 ;  /* 0x000000ffff177224 */ /* 0x000fe400078e0008 */
[----:B------:R-:W0:Y:S04]  /*16060*/  LDSM.16.M88.4 R8, [R19+UR4+0x8080] ;  /* 0x008080041308783b */ /* 0x000e280008000200 */
[----:B0-----:R-:W-:Y:S04]  /*16070*/  STL [R1+0xf04], R10 ;  /* 0x000f040a01007387 */ /* 0x001fe80000100800 */
[----:B----4-:R-:W0:Y:S04]  /*16080*/  LDSM.16.MT88.4 R4, [R3+UR4+0x6000] ;  /* 0x006000040304783b */ /* 0x010e280008004200 */
[----:B0-----:R-:W-:Y:S04]  /*16090*/  STL.64 [R1+0x40], R4 ;  /* 0x0000400401007387 */ /* 0x001fe80000100a00 */
[----:B------:R-:W-:Y:S04]  /*160a0*/  STL.64 [R1+0x48], R6 ;  /* 0x0000480601007387 */ /* 0x000fe80000100a00 */
[----:B------:R-:W0:Y:S04]  /*160b0*/  LDSM.16.M88.4 R4, [R19+UR4+0x8880] ;  /* 0x008880041304783b */ /* 0x000e280008000200 */
[----:B------:R-:W1:Y:S04]  /*160c0*/  LDSM.16.MT88.4 R16, [R3+UR4+0x6080] ;  /* 0x006080040310783b */ /* 0x000e680008004200 */
[----:B------:R-:W-:Y:S04]  /*160d0*/  STL [R1+0xf00], R11 ;  /* 0x000f000b01007387 */ /* 0x000fe80000100800 */
[----:B------:R4:W-:Y:S04]  /*160e0*/  STL.64 [R1+0xf28], R8 ;  /* 0x000f280801007387 */ /* 0x0009e80000100a00 */
[----:B----4-:R-:W4:Y:S04]  /*160f0*/  LDL.LU R8, [R1+0xe0] ;  /* 0x0000e00001087983 */ /* 0x010f280000300800 */
[----:B------:R-:W4:Y:S04]  /*16100*/  LDL.LU R9, [R1+0xe4] ;  /* 0x0000e40001097983 */ /* 0x000f280000300800 */
[----:B------:R-:W4:Y:S04]  /*16110*/  LDL.LU R10, [R1+0xe8] ;  /* 0x0000e800010a7983 */ /* 0x000f280000300800 */
[----:B------:R-:W4:Y:S04]  /*16120*/  LDL.LU R11, [R1+0xec] ;  /* 0x0000ec00010b7983 */ /* 0x000f280000300800 */
[----:B0-----:R-:W-:Y:S04]  /*16130*/  STL.64 [R1+0xf20], R6 ;  /* 0x000f200601007387 */ /* 0x001fe80000100a00 */
[----:B------:R0:W-:Y:S04]  /*16140*/  STL.64 [R1+0xf18], R4 ;  /* 0x000f180401007387 */ /* 0x0001e80000100a00 */
[----:B0-----:R-:W2:Y:S04]  /*16150*/  LDL.LU R4, [R1+0x60] ;  /* 0x0000600001047983 */ /* 0x001ea80000300800 */
[----:B-1----:R-:W-:Y:S04]  /*16160*/  STL.64 [R1+0x20], R16 ;  /* 0x0000201001007387 */ /* 0x002fe80000100a00 */
[----:B------:R-:W-:Y:S04]  /*16170*/  STL.64 [R1+0x28], R18 ;  /* 0x0000281201007387 */ /* 0x000fe80000100a00 */
[----:B---3--:R-:W0:Y:S04]  /*16180*/  LDSM.16.MT88.4 R16, [R0+UR4+0x6000] ;  /* 0x006000040010783b */ /* 0x008e280008004200 */
[----:B0-----:R-:W-:Y:S04]  /*16190*/  STL.64 [R1], R16 ;  /* 0x0000001001007387 */ /* 0x001fe80000100a00 */
[----:B------:R0:W-:Y:S04]  /*161a0*/  STL.64 [R1+0x8], R18 ;  /* 0x0000081201007387 */ /* 0x0001e80000100a00 */
[----:B0-----:R-:W3:Y:S04]  /*161b0*/  LDL.LU.64 R18, [R1+0xfc8] ;  /* 0x000fc80001127983 */ /* 0x001ee80000300a00 */
[----:B------:R-:W4:Y:S02]  /*161c0*/  LDL.LU.64 R16, [R1+0xfc0] ;  /* 0x000fc00001107983 */ /* 0x000f240000300a00 */
[----:B----4-:R-:W-:-:S15]  /*161d0*/  HMMA.16816.F32 R8, R12, R16, R8 ;  /* 0x000000100c08723c */ /* 0x010fde0000001808 */
[----:B------:R-:W-:-:S08]  /*161e0*/  NOP ;  /* 0x0000000000007918 */ /* 0x000fd00000000000 */
[----:B------:R-:W-:Y:S04]  /*161f0*/  STL [R1+0xf34], R10 ;  /* 0x000f340a01007387 */ /* 0x000fe80000100800 */
[----:B------:R-:W-:Y:S04]  /*16200*/  STL [R1+0xf30], R11 ;  /* 0x000f300b01007387 */ /* 0x000fe80000100800 */
[----:B------:R-:W4:Y:S04]  /*16210*/  LDL R17, [R1+0xd4c] ;  /* 0x000d4c0001117983 */ /* 0x000f280000100800 */
[----:B----4-:R-:W0:Y:S04]  /*16220*/  LDSM.16.MT88.4 R12, [R17+UR4+0x6080] ;  /* 0x00608004110c783b */ /* 0x010e280008004200 */
[----:B0-----:R-:W-:Y:S04]  /*16230*/  STL.64 [R1+0x70], R12 ;  /* 0x0000700c01007387 */ /* 0x001fe80000100a00 */
[----:B------:R0:W-:Y:S04]  /*16240*/  STL.64 [R1+0x78], R14 ;  /* 0x0000780e01007387 */ /* 0x0001e80000100a00 */
[----:B0-----:R-:W4:Y:S01]  /*16250*/  LDL.LU.64 R14, [R1+0xfb8] ;  /* 0x000fb800010e7983 */ /* 0x001f220000300a00 */
[----:B--2---:R-:W-:Y:S01]  /*16260*/  IMAD.MOV.U32 R5, RZ, RZ, R29 ;  /* 0x000000ffff057224 */ /* 0x004fe200078e001d */
[----:B----4-:R-:W-:-:S15]  /*16270*/  HMMA.16816.F32 R20, R24, R14, R20 ;  /* 0x0000000e1814723c */ /* 0x010fde0000001814 */
        /* <DEDUP_REMOVED lines=9> */
[----:B------:R-:W-:-:S03]  /*16310*/  NOP ;  /* 0x0000000000007918 */ /* 0x000fc60000000000 */
[----:B------:R-:W-:Y:S02]  /*16320*/  IMAD.MOV.U32 R13, RZ, RZ, R26 ;  /* 0x000000ffff0d7224 */ /* 0x000fe400078e001a */
[----:B------:R-:W-:Y:S02]  /*16330*/  IMAD.MOV.U32 R12, RZ, RZ, R27 ;  /* 0x000000ffff0c7224 */ /* 0x000fe400078e001b */
[----:B------:R-:W-:Y:S02]  /*16340*/  IMAD.MOV.U32 R10, RZ, RZ, R24 ;  /* 0x000000ffff0a7224 */ /* 0x000fe400078e0018 */
[----:B------:R-:W-:Y:S01]  /*16350*/  IMAD.MOV.U32 R11, RZ, RZ, R25 ;  /* 0x000000ffff0b7224 */ /* 0x000fe200078e0019 */
[----:B------:R-:W2:Y:S04]  /*16360*/  LDL.LU.64 R26, [R1+0xf90] ;  /* 0x000f9000011a7983 */ /* 0x000ea80000300a00 */
        /* <DEDUP_REMOVED lines=12> */
[----:B------:R0:W-:Y:S04]  /*16430*/  STL.64 [R1+0x38], R26 ;  /* 0x0000381a01007387 */ /* 0x0001e80000100a00 */
[----:B0-----:R-:W2:Y:S04]  /*16440*/  LDL.LU.64 R26, [R1+0xf60] ;  /* 0x000f6000011a7983 */ /* 0x001ea80000300a00 */
[----:B------:R-:W2:Y:S02]  /*16450*/  LDL.LU.64 R24, [R1+0xf58] ;  /* 0x000f580001187983 */ /* 0x000ea40000300a00 */
[----:B--2---:R-:W-:-:S15]  /*16460*/  HMMA.16816.F32 R24, R20, R14, R24 ;  /* 0x0000000e1418723c */ /* 0x004fde0000001818 */
[----:B------:R-:W-:-:S08]  /*16470*/  NOP ;  /* 0x0000000000007918 */ /* 0x000fd00000000000 */
[----:B------:R-:W-:Y:S04]  /*16480*/  STL.64 [R1+0xb0], R24 ;  /* 0x0000b01801007387 */ /* 0x000fe80000100a00 */
[----:B------:R0:W-:Y:S04]  /*16490*/  STL.64 [R1+0xb8], R26 ;  /* 0x0000b81a01007387 */ /* 0x0001e80000100a00 */
[----:B0-----:R-:W2:Y:S04]  /*164a0*/  LDL.LU.64 R26, [R1+0xf50] ;  /* 0x000f5000011a7983 */ /* 0x001ea80000300a00 */
[----:B------:R-:W2:Y:S01]  /*164b0*/  LDL.LU.64 R24, [R1+0xf48] ;  /* 0x000f480001187983 */ /* 0x000ea20000300a00 */
[----:B------:R-:W-:-:S02]  /*164c0*/  IMAD.MOV.U32 R6, RZ, RZ, R28 ;  /* 0x000000ffff067224 */ /* 0x000fc400078e001c */
[----:B------:R-:W-:Y:S01]  /*164d0*/  IMAD.MOV.U32 R7, RZ, RZ, R2 ;  /* 0x000000ffff077224 */ /* 0x000fe200078e0002 */
[----:B--2---:R-:W-:Y:S01]  /*164e0*/  HMMA.16816.F32 R24, R20, R18, R24 ;  /* 0x000000121418723c */ /* 0x004fe20000001818 */
[----:B------:R-:W2:Y:S04]  /*164f0*/  LDL.LU.64 R22, [R1+0xf40] ;  /* 0x000f400001167983 */ /* 0x000ea80000300a00 */
[----:B------:R-:W2:-:S15]  /*16500*/  LDL.LU.64 R20, [R1+0xf38] ;  /* 0x000f380001147983 */ /* 0x000e9e0000300a00 */
[----:B------:R-:W-:-:S03]  /*16510*/  NOP ;  /* 0x0000000000007918 */ /* 0x000fc60000000000 */
[----:B------:R-:W-:Y:S04]  /*16520*/  STL.64 [R1+0xa0], R24 ;  /* 0x0000a01801007387 */ /* 0x000fe80000100a00 */
[----:B------:R-:W-:Y:S01]  /*16530*/  STL.64 [R1+0xa8], R26 ;  /* 0x0000a81a01007387 */ /* 0x000fe20000100a00 */
[----:B--2---:R-:W-:-:S15]  /*16540*/  HMMA.16816.F32 R20, R4, R14, R20 ;  /* 0x0000000e0414723c */ /* 0x004fde0000001814 */
[----:B------:R-:W-:-:S09]  /*16550*/  NOP ;  /* 0x0000000000007918 */ /* 0x000fd20000000000 */
[----:B------:R-:W-:Y:S02]  /*16560*/  IMAD.MOV.U32 R0, RZ, RZ, R23 ;  /* 0x000000ffff007224 */ /* 0x000fe400078e0017 */
[----:B------:R-:W2:Y:S01]  /*16570*/  LDL R23, [R1+0x120] ;  /* 0x0001200001177983 */ /* 0x000ea20000100800 */
[----:B------:R-:W-:Y:S02]  /*16580*/  IMAD.MOV.U32 R2, RZ, RZ, R22 ;  /* 0x000000ffff027224 */ /* 0x000fe400078e0016 */
[----:B------:R-:W-:Y:S02]  /*16590*/  IMAD.MOV.U32 R3, RZ, RZ, R21 ;  /* 0x000000ffff037224 */ /* 0x000fe400078e0015 */
[----:B------:R-:W-:Y:S01]  /*165a0*/  IMAD.MOV.U32 R28, RZ, RZ, R20 ;  /* 0x000000ffff1c7224 */ /* 0x000fe200078e0014 */
[----:B------:R-:W-:Y:S04]  /*165b0*/  STL [R1+0xf14], R0 ;  /* 0x000f140001007387 */ /* 0x000fe80000100800 */
[----:B------:R-:W-:Y:S04]  /*165c0*/  STL [R1+0xf10], R2 ;  /* 0x000f100201007387 */ /* 0x000fe80000100800 */
[----:B------:R-:W-:Y:S04]  /*165d0*/  STL [R1+0xf0c], R3 ;  /* 0x000f0c0301007387 */ /* 0x000fe80000100800 */
[----:B------:R-:W-:Y:S04]  /*165e0*/  STL [R1+0xf08], R28 ;  /* 0x000f081c01007387 */ /* 0x000fe80000100800 */
[----:B--2---:R-:W0:Y:S04]  /*165f0*/  LDSM.16.MT88.4 R24, [R23+UR4+0x7000] ;  /* 0x007000041718783b */ /* 0x004e280008004200 */
[----:B------:R-:W1:Y:S04]  /*16600*/  LDSM.16.MT88.4 R20, [R23+UR4+0x7080] ;  /* 0x007080041714783b */ /* 0x000e680008004200 */
[----:B0-----:R-:W-:Y:S04]  /*16610*/  STL.64 [R1+0xe98], R26 ;  /* 0x000e981a01007387 */ /* 0x001fe80000100a00 */
[----:B------:R0:W-:Y:S04]  /*16620*/  STL.64 [R1+0xe90], R24 ;  /* 0x000e901801007387 */ /* 0x0001e80000100a00 */
[----:B0-----:R-:W2:Y:S04]  /*16630*/  LDL.LU R24, [R1+0x70] ;  /* 0x0000700001187983 */ /* 0x001ea80000300800 */
[----:B------:R-:W2:Y:S04]  /*16640*/  LDL.LU R25, [R1+0x74] ;  /* 0x0000740001197983 */ /* 0x000ea80000300800 */
[----:B------:R-:W3:Y:S04]  /*16650*/  LDL.LU R26, [R1+0x78] ;  /* 0x00007800011a7983 */ /* 0x000ee80000300800 */
[----:B------:R-:W3:Y:S04]  /*16660*/  LDL.LU R27, [R1+0x7c] ;  /* 0x00007c00011b7983 */ /* 0x000ee80000300800 */
[----:B---3--:R-:W-:Y:S04]  /*16670*/  STL.64 [R1+0xec8], R26 ;  /* 0x000ec81a01007387 */ /* 0x008fe80000100a00 */
[----:B--2---:R0:W-:Y:S04]  /*16680*/  STL.64 [R1+0xec0], R24 ;  /* 0x000ec01801007387 */ /* 0x0041e80000100a00 */
[----:B0-----:R-:W2:Y:S04]  /*16690*/  LDL.LU R24, [R1+0x40] ;  /* 0x0000400001187983 */ /* 0x001ea80000300800 */
[----:B------:R-:W2:Y:S04]  /*166a0*/  LDL.LU R25, [R1+0x44] ;  /* 0x0000440001197983 */ /* 0x000ea80000300800 */
[----:B------:R-:W2:Y:S04]  /*166b0*/  LDL.LU R26, [R1+0x48] ;  /* 0x00004800011a7983 */ /* 0x000ea80000300800 */
[----:B------:R-:W2:Y:S04]  /*166c0*/  LDL.LU R27, [R1+0x4c] ;  /* 0x00004c00011b7983 */ /* 0x000ea80000300800 */
[----:B-1----:R-:W-:Y:S04]  /*166d0*/  STL.64 [R1+0xe78], R22 ;  /* 0x000e781601007387 */ /* 0x002fe80000100a00 */
[----:B------:R0:W-:Y:S02]  /*166e0*/  STL.64 [R1+0xe70], R20 ;  /* 0x000e701401007387 */ /* 0x0001e40000100a00 */
[----:B0-----:R-:W-:-:S02]  /*166f0*/  IMAD.MOV.U32 R20, RZ, RZ, R10 ;  /* 0x000000ffff147224 */ /* 0x001fc400078e000a */
[----:B------:R-:W-:Y:S01]  /*16700*/  IMAD.MOV.U32 R21, RZ, RZ, R11 ;  /* 0x000000ffff157224 */ /* 0x000fe200078e000b */
[----:B------:R-:W3:Y:S04]  /*16710*/  LDL.LU R10, [R1+0xf34] ;  /* 0x000f3400010a7983 */ /* 0x000ee80000300800 */
[----:B------:R-:W3:Y:S01]  /*16720*/  LDL.LU R11, [R1+0xf30] ;  /* 0x000f3000010b7983 */ /* 0x000ee20000300800 */
[----:B------:R-:W-:Y:S02]  /*16730*/  IMAD.MOV.U32 R22, RZ, RZ, R13 ;  /* 0x000000ffff167224 */ /* 0x000fe400078e000d */
[----:B------:R-:W-:Y:S02]  /*16740*/  IMAD.MOV.U32 R23, RZ, RZ, R12 ;  /* 0x000000ffff177224 */ /* 0x000fe400078e000c */
[----:B------:R-:W0:Y:S04]  /*16750*/  LDSM.16.MT88.4 R12, [R17+UR4+0x7000] ;  /* 0x00700004110c783b */ /* 0x000e280008004200 */
[----:B0-----:R-:W-:Y:S04]  /*16760*/  STL.64 [R1+0xe48], R14 ;  /* 0x000e480e01007387 */ /* 0x001fe80000100a00 */
[----:B------:R0:W-:Y:S04]  /*16770*/  STL.64 [R1+0xe40], R12 ;  /* 0x000e400c01007387 */ /* 0x0001e80000100a00 */
[----:B0-----:R-:W2:Y:S04]  /*16780*/  LDL.LU R12, [R1+0xe0] ;  /* 0x0000e000010c7983 */ /* 0x001ea80000300800 */
[----:B------:R-:W2:Y:S01]  /*16790*/  LDL.LU R13, [R1+0xe4] ;  /* 0x0000e400010d7983 */ /* 0x000ea20000300800 */
[----:B------:R-:W-:Y:S01]  /*167a0*/  IMAD.MOV.U32 R14, RZ, RZ, R29 ;  /* 0x000000ffff0e7224 */ /* 0x000fe200078e001d */
[----:B---3--:R-:W-:Y:S02]  /*167b0*/  HMMA.16816.F32 R4, R4, R18, R8 ;  /* 0x000000120404723c */ /* 0x008fe40000001808 */
[----:B------:R-:W2:-:S15]  /*167c0*/  LDL.LU.64 R8, [R1+0xf28] ;  /* 0x000f280001087983 */ /* 0x000e9e0000300a00 */
[----:B------:R-:W-:-:S06]  /*167d0*/  NOP ;  /* 0x0000000000007918 */ /* 0x000fcc0000000000 */
[----:B------:R0:W-:Y:S01]  /*167e0*/  STL [R1+0x80], R4 ;  /* 0x0000800401007387 */ /* 0x0001e20000100800 */
[----:B------:R-:W-:Y:S02]  /*167f0*/  IMAD.MOV.U32 R11, RZ, RZ, R6 ;  /* 0x000000ffff0b7224 */ /* 0x000fe400078e0006 */
[----:B------:R-:W-:Y:S02]  /*16800*/  IMAD.MOV.U32 R29, RZ, RZ, R7 ;  /* 0x000000ffff1d7224 */ /* 0x000fe400078e0007 */
[----:B------:R-:W-:Y:S01]  /*16810*/  IMAD.MOV.U32 R10, RZ, RZ, R5 ;  /* 0x000000ffff0a7224 */ /* 0x000fe200078e0005 */
[----:B------:R-:W3:Y:S04]  /*16820*/  LDL.LU.64 R6, [R1+0xf20] ;  /* 0x000f200001067983 */ /* 0x000ee80000300a00 */
[----:B0-----:R-:W4:Y:S01]  /*16830*/  LDL.LU.64 R4, [R1+0xf18] ;  /* 0x000f180001047983 */ /* 0x001f220000300a00 */
[----:B------:R-:W-:-:S03]  /*16840*/  IMAD.MOV.U32 R15, RZ, RZ, R16 ;  /* 0x000000ffff0f7224 */ /* 0x000fc600078e0010 */
[----:B------:R-:W0:Y:S04]  /*16850*/  LDSM.16.MT88.4 R16, [R17+UR4+0x7080] ;  /* 0x007080041110783b */ /* 0x000e280008004200 */
[----:B0-----:R-:W-:Y:S04]  /*16860*/  STL.64 [R1+0xe30], R18 ;  /* 0x000e301201007387 */ /* 0x001fe80000100a00 */
[----:B------:R-:W-:Y:S01]  /*16870*/  STL.64 [R1+0xe28], R16 ;  /* 0x000e281001007387 */ /* 0x000fe20000100a00 */
[----:B--2---:R-:W-:-:S15]  /*16880*/  HMMA.16816.F32 R12, R24, R8, R12 ;  /* 0x00000008180c723c */ /* 0x004fde000000180c */
[----:B------:R-:W-:-:S09]  /*16890*/  NOP ;  /* 0x0000000000007918 */ /* 0x000fd20000000000 */
[----:B------:R-:W-:Y:S01]  /*168a0*/  IMAD.MOV.U32 R0, RZ, RZ, R12 ;  /* 0x000000ffff007224 */ /* 0x000fe200078e000c */
[----:B---3--:R-:W-:Y:S01]  /*168b0*/  STL.64 [R1+0xef8], R6 ;  /* 0x000ef80601007387 */ /* 0x008fe20000100a00 */
[----:B------:R-:W-:Y:S02]  /*168c0*/  IMAD.MOV.U32 R2, RZ, RZ, R13 ;  /* 0x000000ffff027224 */ /* 0x000fe400078e000d */
[----:B------:R-:W-:Y:S02]  /*168d0*/  IMAD.MOV.U32 R3, RZ, RZ, R14 ;  /* 0x000000ffff037224 */ /* 0x000fe400078e000e */
[----:B------:R-:W-:Y:S01]  /*168e0*/  IMAD.MOV.U32 R28, RZ, RZ, R15 ;  /* 0x000000ffff1c7224 */ /* 0x000fe200078e000f */
[----:B----4-:R0:W-:Y:S04]  /*168f0*/  STL.64 [R1+0xef0], R4 ;  /* 0x000ef00401007387 */ /* 0x0101e80000100a00 */
[----:B------:R-:W2:Y:S04]  /*16900*/  LDL.LU R12, [R1+0x20] ;  /* 0x00002000010c7983 */ /* 0x000ea80000300800 */
[----:B------:R-:W2:Y:S04]  /*16910*/  LDL.LU R13, [R1+0x24] ;  /* 0x00002400010d7983 */ /* 0x000ea80000300800 */
[----:B------:R-:W2:Y:S01]  /*16920*/  LDL.LU R14, [R1+0x28] ;  /* 0x00002800010e7983 */ /* 0x000ea20000300800 */
[----:B------:R-:W-:Y:S03]  /*16930*/  HMMA.16816.F32 R20, R24, R4, R20 ;  /* 0x000000041814723c */ /* 0x000fe60000001814 */
[----:B------:R-:W2:Y:S04]  /*16940*/  LDL.LU R15, [R1+0x2c] ;  /* 0x00002c00010f7983 */ /* 0x000ea80000300800 */
[----:B------:R-:W3:Y:S04]  /*16950*/  LDL.LU R24, [R1+0xa0] ;  /* 0x0000a00001187983 */ /* 0x000ee80000300800 */
[----:B------:R-:W3:Y:S04]  /*16960*/  LDL.LU R25, [R1+0xa4] ;  /* 0x0000a40001197983 */ /* 0x000ee80000300800 */
[----:B------:R-:W4:Y:S04]  /*16970*/  LDL.LU R26, [R1+0xa8] ;  /* 0x0000a800011a7983 */ /* 0x000f280000300800 */
[----:B------:R-:W4:Y:S04]  /*16980*/  LDL.LU R27, [R1+0xac] ;  /* 0x0000ac00011b7983 */ /* 0x000f280000300800 */
[----:B0-----:R-:W2:Y:S04]  /*16990*/  LDL.LU R4, [R1+0x50] ;  /* 0x0000500001047983 */ /* 0x001ea80000300800 */
[----:B------:R-:W2:Y:S04]  /*169a0*/  LDL.LU R5, [R1+0x54] ;  /* 0x0000540001057983 */ /* 0x000ea80000300800 */
[----:B------:R-:W2:Y:S04]  /*169b0*/  LDL.LU R6, [R1+0x58] ;  /* 0x0000580001067983 */ /* 0x000ea80000300800 */
[----:B------:R-:W2:Y:S04]  /*169c0*/  LDL.LU R7, [R1+0x5c] ;  /* 0x00005c0001077983 */ /* 0x000ea80000300800 */
[----:B------:R-:W3:Y:S04]  /*169d0*/  LDL.LU R16, [R1+0xb0] ;  /* 0x0000b00001107983 */ /* 0x000ee80000300800 */
[----:B------:R-:W3:Y:S04]  /*169e0*/  LDL.LU R17, [R1+0xb4] ;  /* 0x0000b40001117983 */ /* 0x000ee80000300800 */
[----:B------:R-:W4:Y:S04]  /*169f0*/  LDL.LU R18, [R1+0xb8] ;  /* 0x0000b80001127983 */ /* 0x000f280000300800 */
[----:B------:R-:W4:Y:S04]  /*16a00*/  LDL.LU R19, [R1+0xbc] ;  /* 0x0000bc0001137983 */ /* 0x000f280000300800 */
[----:B----4-:R-:W-:Y:S04]  /*16a10*/  STL.64 [R1+0xee8], R18 ;  /* 0x000ee81201007387 */ /* 0x010fe80000100a00 */
[----:B---3--:R0:W-:Y:S04]  /*16a20*/  STL.64 [R1+0xee0], R16 ;  /* 0x000ee01001007387 */ /* 0x0081e80000100a00 */
[----:B0-----:R-:W3:Y:S04]  /*16a30*/  LDL.LU R16, [R1+0x30] ;  /* 0x0000300001107983 */ /* 0x001ee80000300800 */
[----:B------:R-:W3:Y:S04]  /*16a40*/  LDL.LU R17, [R1+0x34] ;  /* 0x0000340001117983 */ /* 0x000ee80000300800 */
[----:B------:R-:W3:Y:S04]  /*16a50*/  LDL.LU R18, [R1+0x38] ;  /* 0x0000380001127983 */ /* 0x000ee80000300800 */
[----:B------:R-:W3:Y:S04]  /*16a60*/  LDL.LU R19, [R1+0x3c] ;  /* 0x00003c0001137983 */ /* 0x000ee80000300800 */
[----:B------:R-:W-:Y:S04]  /*16a70*/  STL.64 [R1+0xed8], R26 ;  /* 0x000ed81a01007387 */ /* 0x000fe80000100a00 */
[----:B------:R0:W-:Y:S04]  /*16a80*/  STL.64 [R1+0xed0], R24 ;  /* 0x000ed01801007387 */ /* 0x0001e80000100a00 */
[----:B0-----:R-:W4:Y:S04]  /*16a90*/  LDL.LU.64 R24, [R1] ;  /* 0x0000000001187983 */ /* 0x001f280000300a00 */
[----:B------:R-:W4:Y:S04]  /*16aa0*/  LDL.LU.64 R26, [R1+0x8] ;  /* 0x00000800011a7983 */ /* 0x000f280000300a00 */
[----:B------:R0:W-:Y:S04]  /*16ab0*/  STL.64 [R1+0xe88], R22 ;  /* 0x000e881601007387 */ /* 0x0001e80000100a00 */
[----:B------:R1:W-:Y:S01]  /*16ac0*/  STL.64 [R1+0xe80], R20 ;  /* 0x000e801401007387 */ /* 0x0003e20000100a00 */
[----:B0-----:R-:W-:-:S02]  /*16ad0*/  IMAD.MOV.U32 R22, RZ, RZ, R3 ;  /* 0x000000ffff167224 */ /* 0x001fc400078e0003 */
[----:B-1----:R-:W-:Y:S02]  /*16ae0*/  IMAD.MOV.U32 R20, RZ, RZ, R0 ;  /* 0x000000ffff147224 */ /* 0x002fe400078e0000 */
[----:B------:R-:W-:Y:S01]  /*16af0*/  IMAD.MOV.U32 R23, RZ, RZ, R28 ;  /* 0x000000ffff177224 */ /* 0x000fe200078e001c */
[----:B------:R-:W3:Y:S01]  /*16b00*/  LDL.LU R0, [R1+0xf14] ;  /* 0x000f140001007983 */ /* 0x000ee20000300800 */
[----:B------:R-:W-:-:S03]  /*16b10*/  IMAD.MOV.U32 R21, RZ, RZ, R2 ;  /* 0x000000ffff157224 */ /* 0x000fc600078e0002 */
[----:B------:R-:W4:Y:S04]  /*16b20*/  LDL.LU R2, [R1+0xf10] ;  /* 0x000f100001027983 */ /* 0x000f280000300800 */
[----:B------:R-:W4:Y:S04]  /*16b30*/  LDL.LU R3, [R1+0xf0c] ;  /* 0x000f0c0001037983 */ /* 0x000f280000300800 */
[----:B------:R-:W4:Y:S04]  /*16b40*/  LDL.LU R28, [R1+0xf08] ;  /* 0x000f0800011c7983 */ /* 0x000f280000300800 */
[----:B------:R-:W-:Y:S04]  /*16b50*/  STL.64 [R1+0xea8], R22 ;  /* 0x000ea81601007387 */ /* 0x000fe80000100a00 */
[----:B------:R0:W-:Y:S04]  /*16b60*/  STL.64 [R1+0xea0], R20 ;  /* 0x000ea01401007387 */ /* 0x0001e80000100a00 */
[----:B0-----:R-:W4:Y:S01]  /*16b70*/  LDL.LU R20, [R1+0x80] ;  /* 0x0000800001147983 */ /* 0x001f220000300800 */
[----:B--2---:R-:W-:Y:S01]  /*16b80*/  HMMA.16816.F32 R4, R12, R8, R4 ;  /* 0x000000080c04723c */ /* 0x004fe20000001804 */
[----:B------:R-:W-:-:S02]  /*16b90*/  IMAD.MOV.U32 R22, RZ, RZ, R11 ;  /* 0x000000ffff167224 */ /* 0x000fc400078e000b */
[----:B------:R-:W-:Y:S02]  /*16ba0*/  IMAD.MOV.U32 R23, RZ, RZ, R29 ;  /* 0x000000ffff177224 */ /* 0x000fe400078e001d */
[----:B------:R-:W-:Y:S02]  /*16bb0*/  IMAD.MOV.U32 R21, RZ, RZ, R10 ;  /* 0x000000ffff157224 */ /* 0x000fe400078e000a */
[----:B------:R-:W2:Y:S04]  /*16bc0*/  LDL.LU R10, [R1+0xf04] ;  /* 0x000f0400010a7983 */ /* 0x000ea80000300800 */
[----:B------:R-:W2:Y:S04]  /*16bd0*/  LDL.LU R11, [R1+0xf00] ;  /* 0x000f0000010b7983 */ /* 0x000ea80000300800 */
[----:B------:R3:W-:Y:S02]  /*16be0*/  STL.64 [R1+0xeb8], R22 ;  /* 0x000eb81601007387 */ /* 0x0007e40000100a00 */
[----:B---3--:R-:W-:-:S07]  /*16bf0*/  IMAD.MOV.U32 R23, RZ, RZ, R0 ;  /* 0x000000ffff177224 */ /* 0x008fce00078e0000 */
[----:B------:R-:W-:Y:S02]  /*16c00*/  IMAD.MOV.U32 R0, RZ, RZ, R7 ;  /* 0x000000ffff007224 */ /* 0x000fe400078e0007 */
[----:B----4-:R-:W-:Y:S02]  /*16c10*/  IMAD.MOV.U32 R22, RZ, RZ, R2 ;  /* 0x000000ffff167224 */ /* 0x010fe400078e0002 */
[----:B------:R-:W-:Y:S01]  /*16c20*/  IMAD.MOV.U32 R2, RZ, RZ, R6 ;  /* 0x000000ffff027224 */ /* 0x000fe200078e0006 */
[----:B------:R0:W-:Y:S04]  /*16c30*/  STL.64 [R1+0xeb0], R20 ;  /* 0x000eb01401007387 */ /* 0x0001e80000100a00 */
[----:B------:R-:W3:Y:S01]  /*16c40*/  LDL.LU.64 R6, [R1+0xef8] ;  /* 0x000ef80001067983 */ /* 0x000ee20000300a00 */
[----:B0-----:R-:W-:-:S02]  /*16c50*/  IMAD.MOV.U32 R20, RZ, RZ, R28 ;  /* 0x000000ffff147224 */ /* 0x001fc400078e001c */
[----:B------:R-:W-:Y:S02]  /*16c60*/  IMAD.MOV.U32 R21, RZ, RZ, R3 ;  /* 0x000000ffff157224 */ /* 0x000fe400078e0003 */
[----:B------:R-:W-:Y:S02]  /*16c70*/  IMAD.MOV.U32 R28, RZ, RZ, R4 ;  /* 0x000000ffff1c7224 */ /* 0x000fe400078e0004 */
[----:B------:R-:W-:Y:S02]  /*16c80*/  IMAD.MOV.U32 R3, RZ, RZ, R5 ;  /* 0x000000ffff037224 */ /* 0x000fe400078e0005 */
[----:B------:R-:W4:Y:S02]  /*16c90*/  LDL.LU.64 R4, [R1+0xef0] ;  /* 0x000ef00001047983 */ /* 0x000f240000300a00 */
[----:B----4-:R-:W-:Y:S02]  /*16ca0*/  HMMA.16816.F32 R12, R12, R4, R16 ;  /* 0x000000040c0c723c */ /* 0x010fe40000001810 */
[----:B------:R-:W4:Y:S04]  /*16cb0*/  LDL.LU.64 R18, [R1+0xee8] ;  /* 0x000ee80001127983 */ /* 0x000f280000300a00 */
[----:B------:R-:W4:-:S15]  /*16cc0*/  LDL.LU.64 R16, [R1+0xee0] ;  /* 0x000ee00001107983 */ /* 0x000f1e0000300a00 */
[----:B------:R-:W-:-:S02]  /*16cd0*/  NOP ;  /* 0x0000000000007918 */ /* 0x000fc40000000000 */
[----:B------:R0:W-:Y:S04]  /*16ce0*/  STL.64 [R1+0xe58], R14 ;  /* 0x000e580e01007387 */ /* 0x0001e80000100a00 */
[----:B------:R1:W-:Y:S01]  /*16cf0*/  STL.64 [R1+0xe50], R12 ;  /* 0x000e500c01007387 */ /* 0x0003e20000100a00 */
[----:B0-----:R-:W-:Y:S02]  /*16d00*/  IMAD.MOV.U32 R14, RZ, RZ, R2 ;  /* 0x000000ffff0e7224 */ /* 0x001fe400078e0002 */
[----:B------:R-:W-:Y:S02]  /*16d10*/  IMAD.MOV.U32 R15, RZ, RZ, R0 ;  /* 0x000000ffff0f7224 */ /* 0x000fe400078e0000 */
[----:B-1----:R-:W-:Y:S02]  /*16d20*/  IMAD.MOV.U32 R12, RZ, RZ, R28 ;  /* 0x000000ffff0c7224 */ /* 0x002fe400078e001c */
[----:B------:R-:W-:-:S02]  /*16d30*/  IMAD.MOV.U32 R13, RZ, RZ, R3 ;  /* 0x000000ffff0d7224 */ /* 0x000fc400078e0003 */
[----:B------:R-:W-:Y:S02]  /*16d40*/  IMAD.MOV.U32 R2, RZ, RZ, R26 ;  /* 0x000000ffff027224 */ /* 0x000fe400078e001a */
[----:B------:R-:W-:Y:S02]  /*16d50*/  IMAD.MOV.U32 R0, RZ, RZ, R27 ;  /* 0x000000ffff007224 */ /* 0x000fe400078e001b */
[----:B------:R-:W-:Y:S02]  /*16d60*/  IMAD.MOV.U32 R28, RZ, RZ, R24 ;  /* 0x000000ffff1c7224 */ /* 0x000fe400078e0018 */
[----:B------:R-:W-:Y:S01]  /*16d70*/  IMAD.MOV.U32 R3, RZ, RZ, R25 ;  /* 0x000000ffff037224 */ /* 0x000fe200078e0019 */
[----:B----4-:R-:W-:Y:S01]  /*16d80*/  HMMA.16816.F32 R16, R24, R8, R16 ;  /* 0x000000081810723c */ /* 0x010fe20000001810 */
[----:B------:R-:W4:Y:S04]  /*16d90*/  LDL.LU.64 R26, [R1+0xed8] ;  /* 0x000ed800011a7983 */ /* 0x000f280000300a00 */
[----:B------:R-:W4:-:S15]  /*16da0*/  LDL.LU.64 R24, [R1+0xed0] ;  /* 0x000ed00001187983 */ /* 0x000f1e0000300a00 */
[----:B------:R-:W-:-:S03]  /*16db0*/  NOP ;  /* 0x0000000000007918 */ /* 0x000fc60000000000 */
[----:B------:R0:W-:Y:S04]  /*16dc0*/  STL [R1+0xe6c], R16 ;  /* 0x000e6c1001007387 */ /* 0x0001e80000100800 */
[----:B------:R1:W-:Y:S04]  /*16dd0*/  STL [R1+0xe68], R17 ;  /* 0x000e681101007387 */ /* 0x0003e80000100800 */
[----:B------:R2:W-:Y:S04]  /*16de0*/  STL [R1+0xe64], R18 ;  /* 0x000e641201007387 */ /* 0x0005e80000100800 */
[----:B------:R3:W-:Y:S01]  /*16df0*/  STL [R1+0xe60], R19 ;  /* 0x000e601301007387 */ /* 0x0007e20000100800 */
[----:B0-----:R-:W-:-:S02]  /*16e00*/  IMAD.MOV.U32 R16, RZ, RZ, R28 ;  /* 0x000000ffff107224 */ /* 0x001fc400078e001c */
[----:B-1----:R-:W-:Y:S02]  /*16e10*/  IMAD.MOV.U32 R17, RZ, RZ, R3 ;  /* 0x000000ffff117224 */ /* 0x002fe400078e0003 */
[----:B--2---:R-:W-:Y:S02]  /*16e20*/  IMAD.MOV.U32 R18, RZ, RZ, R2 ;  /* 0x000000ffff127224 */ /* 0x004fe400078e0002 */
[----:B---3--:R-:W-:-:S07]  /*16e30*/  IMAD.MOV.U32 R19, RZ, RZ, R0 ;  /* 0x000000ffff137224 */ /* 0x008fce00078e0000 */
[----:B----4-:R-:W-:Y:S01]  /*16e40*/  HMMA.16816.F32 R16, R16, R4, R24 ;  /* 0x000000041010723c */ /* 0x010fe20000001818 */
[----:B------:R-:W2:Y:S04]  /*16e50*/  LDL.LU.64 R26, [R1+0xec8] ;  /* 0x000ec800011a7983 */ /* 0x000ea80000300a00 */
[----:B------:R-:W2:-:S15]  /*16e60*/  LDL.LU.64 R24, [R1+0xec0] ;  /* 0x000ec00001187983 */ /* 0x000e9e0000300a00 */
[----:B------:R-:W-:-:S03]  /*16e70*/  NOP ;  /* 0x0000000000007918 */ /* 0x000fc60000000000 */
[----:B------:R-:W-:Y:S04]  /*16e80*/  STL.64 [R1+0x20], R16 ;  /* 0x0000201001007387 */ /* 0x000fe80000100a00 */
[----:B------:R0:W-:Y:S01]  /*16e90*/  STL [R1+0x28], R18 ;  /* 0x0000281201007387 */ /* 0x0001e20000100800 */
[----:B------:R-:W-:Y:S01]  /*16ea0*/  IMAD.MOV.U32 R0, RZ, RZ, R19 ;  /* 0x000000ffff007224 */ /* 0x000fe200078e0013 */
[----:B--2---:R-:W-:-:S15]  /*16eb0*/  HMMA.16816.F32 R20, R24, R8, R20 ;  /* 0x000000081814723c */ /* 0x004fde0000001814 */
[----:B------:R-:W-:-:S09]  /*16ec0*/  NOP ;  /* 0x0000000000007918 */ /* 0x000fd20000000000 */
[----:B0-----:R-:W-:Y:S02]  /*16ed0*/  IMAD.MOV.U32 R18, RZ, RZ, R22 ;  /* 0x000000ffff127224 */ /* 0x001fe400078e0016 */
[----:B------:R-:W-:Y:S02]  /*16ee0*/  IMAD.MOV.U32 R19, RZ, RZ, R23 ;  /* 0x000000ffff137224 */ /* 0x000fe400078e0017 */
[----:B------:R-:W-:Y:S02]  /*16ef0*/  IMAD.MOV.U32 R16, RZ, RZ, R20 ;  /* 0x000000ffff107224 */ /* 0x000fe400078e0014 */
[----:B------:R-:W-:Y:S01]  /*16f00*/  IMAD.MOV.U32 R17, RZ, RZ, R21 ;  /* 0x000000ffff117224 */ /* 0x000fe200078e0015 */
[----:B------:R-:W2:Y:S04]  /*16f10*/  LDL.LU.64 R22, [R1+0xeb8] ;  /* 0x000eb80001167983 */ /* 0x000ea80000300a00 */
[----:B------:R-:W2:Y:S02]  /*16f20*/  LDL.LU.64 R20, [R1+0xeb0] ;  /* 0x000eb00001147983 */ /* 0x000ea40000300a00 */
[----:B--2---:R-:W-:Y:S02]  /*16f30*/  HMMA.16816.F32 R24, R24, R4, R20 ;  /* 0x000000041818723c */ /* 0x004fe40000001814 */
        /* <DEDUP_REMOVED lines=19> */
[----:B------:R0:W-:Y:S01]  /*17070*/  STL.64 [R1+0x170], R24 ;  /* 0x0001701801007387 */ /* 0x0001e20000100a00 */
[----:B------:R-:W-:-:S03]  /*17080*/  IMAD.MOV.U32 R8, RZ, RZ, R24 ;  /* 0x000000ffff087224 */ /* 0x000fc600078e0018 */
[----:B------:R1:W-:Y:S01]  /*17090*/  STL.64 [R1+0x178], R26 ;  /* 0x0001781a01007387 */ /* 0x0003e20000100a00 */
[----:B------:R-:W-:Y:S02]  /*170a0*/  IMAD.MOV.U32 R9, RZ, RZ, R26 ;  /* 0x000000ffff097224 */ /* 0x000fe400078e001a */
[----:B0-----:R-:W-:Y:S02]  /*170b0*/  IMAD.MOV.U32 R24, RZ, RZ, R16 ;  /* 0x000000ffff187224 */ /* 0x001fe400078e0010 */
[----:B------:R-:W-:Y:S01]  /*170c0*/  IMAD.MOV.U32 R25, RZ, RZ, R17 ;  /* 0x000000ffff197224 */ /* 0x000fe200078e0011 */
[----:B------:R-:W3:Y:S04]  /*170d0*/  LDL.LU R16, [R1+0xe6c] ;  /* 0x000e6c0001107983 */ /* 0x000ee80000300800 */
[----:B------:R-:W3:Y:S01]  /*170e0*/  LDL.LU R17, [R1+0xe68] ;  /* 0x000e680001117983 */ /* 0x000ee20000300800 */
[----:B-1----:R-:W-:-:S02]  /*170f0*/  IMAD.MOV.U32 R26, RZ, RZ, R18 ;  /* 0x000000ffff1a7224 */ /* 0x002fc400078e0012 */
[----:B------:R-:W-:Y:S01]  /*17100*/  IMAD.MOV.U32 R27, RZ, RZ, R19 ;  /* 0x000000ffff1b7224 */ /* 0x000fe200078e0013 */
[----:B------:R-:W3:Y:S04]  /*17110*/  LDL.LU R18, [R1+0xe64] ;  /* 0x000e640001127983 */ /* 0x000ee80000300800 */
[----:B------:R-:W3:Y:S04]  /*17120*/  LDL.LU R19, [R1+0xe60] ;  /* 0x000e600001137983 */ /* 0x000ee80000300800 */
[----:B------:R-:W-:Y:S04]  /*17130*/  STL [R1+0xd58], R8 ;  /* 0x000d580801007387 */ /* 0x000fe80000100800 */
[----:B------:R-:W-:Y:S01]  /*17140*/  STL [R1+0xd54], R9 ;  /* 0x000d540901007387 */ /* 0x000fe20000100800 */
[----:B--2---:R-:W-:-:S15]  /*17150*/  HMMA.16816.F32 R12, R20, R10, R12 ;  /* 0x0000000a140c723c */ /* 0x004fde000000180c */
[----:B------:R-:W-:-:S08]  /*17160*/  NOP ;  /* 0x0000000000007918 */ /* 0x000fd00000000000 */
[----:B------:R-:W-:Y:S04]  /*17170*/  STL.64 [R1+0x160], R12 ;  /* 0x0001600c01007387 */ /* 0x000fe80000100a00 */
[----:B------:R0:W-:Y:S04]  /*17180*/  STL.64 [R1+0x168], R14 ;  /* 0x0001680e01007387 */ /* 0x0001e80000100a00 */
[----:B0-----:R-:W2:Y:S04]  /*17190*/  LDL.LU.64 R14, [R1+0xe58] ;  /* 0x000e5800010e7983 */ /* 0x001ea80000300a00 */
[----:B------:R-:W2:Y:S02]  /*171a0*/  LDL.LU.64 R12, [R1+0xe50] ;  /* 0x000e5000010c7983 */ /* 0x000ea40000300a00 */
[----:B--2---:R-:W-:Y:S02]  /*171b0*/  HMMA.16816.F32 R20, R20, R6, R12 ;  /* 0x000000061414723c */ /* 0x004fe4000000180c */
[----:B------:R-:W3:Y:S04]  /*171c0*/  LDL.LU.64 R14, [R1+0xe48] ;  /* 0x000e4800010e7983 */ /* 0x000ee80000300a00 */
[----:B------:R-:W3:-:S15]  /*171d0*/  LDL.LU.64 R12, [R1+0xe40] ;  /* 0x000e4000010c7983 */ /* 0x000ede0000300a00 */
[----:B------:R-:W-:-:S02]  /*171e0*/  NOP ;  /* 0x0000000000007918 */ /* 0x000fc40000000000 */
[----:B------:R0:W-:Y:S04]  /*171f0*/  STL.64 [R1+0x50], R20 ;  /* 0x0000501401007387 */ /* 0x0001e80000100a00 */
[----:B------:R1:W-:Y:S04]  /*17200*/  STL.64 [R1+0x58], R22 ;  /* 0x0000581601007387 */ /* 0x0003e80000100a00 */
[----:B0-----:R-:W2:Y:S04]  /*17210*/  LDL.LU R20, [R1+0x20] ;  /* 0x0000200001147983 */ /* 0x001ea80000300800 */
[----:B------:R-:W2:Y:S04]  /*17220*/  LDL.LU R21, [R1+0x24] ;  /* 0x0000240001157983 */ /* 0x000ea80000300800 */
[----:B-1----:R-:W2:Y:S01]  /*17230*/  LDL.LU R22, [R1+0x28] ;  /* 0x0000280001167983 */ /* 0x002ea20000300800 */
[----:B------:R-:W-:-:S03]  /*17240*/  IMAD.MOV.U32 R23, RZ, RZ, R0 ;  /* 0x000000ffff177224 */ /* 0x000fc600078e0000 */
[----:B------:R-:W4:Y:S01]  /*17250*/  LDL.LU R0, [R1+0xe38] ;  /* 0x000e380001007983 */ /* 0x000f220000300800 */
[----:B---3--:R-:W-:-:S15]  /*17260*/  HMMA.16816.F32 R16, R12, R10, R16 ;  /* 0x0000000a0c10723c */ /* 0x008fde0000001810 */
[----:B------:R-:W-:-:S08]  /*17270*/  NOP ;  /* 0x0000000000007918 */ /* 0x000fd00000000000 */
[----:B------:R-:W-:Y:S04]  /*17280*/  STL.64 [R1+0x140], R16 ;  /* 0x0001401001007387 */ /* 0x000fe80000100a00 */
[----:B------:R0:W-:Y:S04]  /*17290*/  STL.64 [R1+0x148], R18 ;  /* 0x0001481201007387 */ /* 0x0001e80000100a00 */
[----:B0-----:R-:W3:Y:S04]  /*172a0*/  LDL.LU.64 R18, [R1+0xe30] ;  /* 0x000e300001127983 */ /* 0x001ee80000300a00 */
[----:B------:R-:W3:Y:S01]  /*172b0*/  LDL.LU.64 R16, [R1+0xe28] ;  /* 0x000e280001107983 */ /* 0x000ee20000300a00 */
[----:B--2---:R-:W-:Y:S03]  /*172c0*/  HMMA.16816.F32 R20, R12, R6, R20 ;  /* 0x000000060c14723c */ /* 0x004fe60000001814 */
[----:B------:R-:W2:-:S15]  /*172d0*/  LDL.LU.64 R4, [R1+0x118] ;  /* 0x0001180001047983 */ /* 0x000e9e0000300a00 */
[----:B------:R-:W-:-:S06]  /*172e0*/  NOP ;  /* 0x0000000000007918 */ /* 0x000fcc0000000000 */
[----:B------:R-:W-:Y:S01]  /*172f0*/  IMAD.MOV.U32 R12, RZ, RZ, R23 ;  /* 0x000000ffff0c7224 */ /* 0x000fe200078e0017 */
[----:B------:R-:W-:Y:S04]  /*17300*/  STL.64 [R1+0x40], R20 ;  /* 0x0000401401007387 */ /* 0x000fe80000100a00 */
[----:B------:R-:W-:Y:S04]  /*17310*/  STL.64 [R1+0x48], R22 ;  /* 0x0000481601007387 */ /* 0x000fe80000100a00 */
[----:B------:R0:W-:Y:S01]  /*17320*/  STL [R1+0xd5c], R12 ;  /* 0x000d5c0c01007387 */ /* 0x0001e20000100800 */
[----:B---3--:R-:W-:Y:S03]  /*17330*/  HMMA.16816.F32 R24, R16, R10, R24 ;  /* 0x0000000a1018723c */ /* 0x008fe60000001818 */
[----:B------:R-:W3:Y:S04]  /*17340*/  LDL.LU R10, [R1+0xb6c] ;  /* 0x000b6c00010a7983 */ /* 0x000ee80000300800 */
[----:B------:R-:W3:Y:S04]  /*17350*/  LDL.LU R11, [R1+0xb64] ;  /* 0x000b6400010b7983 */ /* 0x000ee80000300800 */
[----:B0-----:R-:W4:Y:S04]  /*17360*/  LDL.LU R12, [R1+0xb5c] ;  /* 0x000b5c00010c7983 */ /* 0x001f280000300800 */
[----:B------:R-:W4:Y:S04]  /*17370*/  LDL.LU R13, [R1+0xb54] ;  /* 0x000b5400010d7983 */ /* 0x000f280000300800 */
[----:B------:R-:W2:Y:S04]  /*17380*/  LDL.LU R14, [R1+0xb78] ;  /* 0x000b7800010e7983 */ /* 0x000ea80000300800 */
[----:B------:R-:W2:Y:S04]  /*17390*/  LDL.LU R15, [R1+0xb4c] ;  /* 0x000b4c00010f7983 */ /* 0x000ea80000300800 */
[----:B--2---:R-:W-:Y:S04]  /*173a0*/  STL.64 [R1+0xe20], R14 ;  /* 0x000e200e01007387 */ /* 0x004fe80000100a00 */
[----:B----4-:R0:W-:Y:S04]  /*173b0*/  STL.64 [R1+0xe18], R12 ;  /* 0x000e180c01007387 */ /* 0x0101e80000100a00 */
[----:B------:R-:W2:Y:S04]  /*173c0*/  LDL.LU R20, [R1+0xb70] ;  /* 0x000b700001147983 */ /* 0x000ea80000300800 */
[----:B------:R-:W4:Y:S04]  /*173d0*/  LDL.LU R21, [R1+0xb44] ;  /* 0x000b440001157983 */ /* 0x000f280000300800 */
[----:B------:R-:W4:Y:S04]  /*173e0*/  LDL.LU R22, [R1+0xb68] ;  /* 0x000b680001167983 */ /* 0x000f280000300800 */
[----:B------:R-:W4:Y:S04]  /*173f0*/  LDL.LU R23, [R1+0xb3c] ;  /* 0x000b3c0001177983 */ /* 0x000f280000300800 */
[----:B------:R-:W4:Y:S04]  /*17400*/  LDL.LU R9, [R1+0xb60] ;  /* 0x000b600001097983 */ /* 0x000f280000300800 */
[----:B------:R-:W4:Y:S01]  /*17410*/  LDL.LU R8, [R1+0xb34] ;  /* 0x000b340001087983 */ /* 0x000f220000300800 */
[----:B0-----:R-:W-:-:S02]  /*17420*/  IMAD.MOV.U32 R12, RZ, RZ, R29 ;  /* 0x000000ffff0c7224 */ /* 0x001fc400078e001d */
[----:B------:R-:W0:Y:S01]  /*17430*/  LDC R29, c[0x0][0x238] ;  /* 0x00008e00ff1d7b82 */ /* 0x000e220000000800 */
[----:B------:R-:W-:Y:S02]  /*17440*/  IMAD.MOV.U32 R13, RZ, RZ, R28 ;  /* 0x000000ffff0d7224 */ /* 0x000fe400078e001c */
[----:B------:R-:W4:Y:S04]  /*17450*/  LDL.LU R28, [R1+0xb58] ;  /* 0x000b5800011c7983 */ /* 0x000f280000300800 */
[----:B------:R1:W-:Y:S01]  /*17460*/  STL [R1+0xd6c], R24 ;  /* 0x000d6c1801007387 */ /* 0x0003e20000100800 */
[----:B------:R-:W-:Y:S02]  /*17470*/  IMAD.MOV.U32 R15, RZ, RZ, R2 ;  /* 0x000000ffff0f7224 */ /* 0x000fe400078e0002 */
[----:B------:R-:W-:Y:S01]  /*17480*/  IMAD.MOV.U32 R14, RZ, RZ, R3 ;  /* 0x000000ffff0e7224 */ /* 0x000fe200078e0003 */
[----:B-1----:R-:W3:Y:S04]  /*17490*/  LDL.LU R24, [R1+0xb74] ;  /* 0x000b740001187983 */ /* 0x002ee80000300800 */
[----:B------:R1:W-:Y:S01]  /*174a0*/  STL [R1+0xd68], R25 ;  /* 0x000d681901007387 */ /* 0x0003e20000100800 */
[----:B0-----:R-:W-:-:S03]  /*174b0*/  IMAD.SHL.U32 R29, R29, 0x80, RZ ;  /* 0x000000801d1d7824 */ /* 0x001fc600078e00ff */
[----:B-1----:R-:W2:Y:S01]  /*174c0*/  LDL.LU R25, [R1+0xb7c] ;  /* 0x000b7c0001197983 */ /* 0x002ea20000300800 */
[----:B------:R-:W-:-:S03]  /*174d0*/  IMAD.SHL.U32 R29, R29, 0x2, RZ ;  /* 0x000000021d1d7824 */ /* 0x000fc600078e00ff */
[----:B------:R0:W-:Y:S02]  /*174e0*/  STL [R1+0xd64], R26 ;  /* 0x000d641a01007387 */ /* 0x0001e40000100800 */
[-C--:B------:R-:W-:Y:S02]  /*174f0*/  IADD3 R2, P0, R4, R29.reuse, RZ ;  /* 0x0000001d04027210 */ /* 0x080fe40007f1e0ff */
[----:B0-----:R-:W4:Y:S04]  /*17500*/  LDL.LU R26, [R1+0x42c] ;  /* 0x00042c00011a7983 */ /* 0x001f280000300800 */
[----:B------:R-:W-:Y:S04]  /*17510*/  STL [R1+0xd60], R27 ;  /* 0x000d601b01007387 */ /* 0x000fe80000100800 */
[----:B------:R0:W-:Y:S04]  /*17520*/  STL [R1+0xd70], R2 ;  /* 0x000d700201007387 */ /* 0x0001e80000100800 */
[----:B0-----:R-:W3:Y:S02]  /*17530*/  LDL.64 R2, [R1+0x110] ;  /* 0x0001100001027983 */ /* 0x001ee40000100a00 */
[----:B---3--:R-:W-:-:S05]  /*17540*/  IADD3 R3, P1, R2, R29, RZ ;  /* 0x0000001d02037210 */ /* 0x008fca0007f3e0ff */
[----:B------:R0:W-:Y:S04]  /*17550*/  STL [R1+0xd74], R3 ;  /* 0x000d740301007387 */ /* 0x0001e80000100800 */
[----:B0-----:R-:W3:Y:S01]  /*17560*/  LDL.LU.64 R2, [R1+0x110] ;  /* 0x0001100001027983 */ /* 0x001ee20000300a00 */
[----:B------:R-:W-:Y:S02]  /*17570*/  IMAD.X R4, R5, 0x1, R0, P0 ;  /* 0x0000000105047824 */ /* 0x000fe400000e0600 */
[----:B----4-:R-:W-:-:S03]  /*17580*/  VIADD R26, R26, 0x1 ;  /* 0x000000011a1a7836 */ /* 0x010fc60000000000 */
[----:B------:R0:W-:Y:S04]  /*17590*/  STL [R1+0xd78], R4 ;  /* 0x000d780401007387 */ /* 0x0001e80000100800 */
[----:B------:R-:W-:Y:S01]  /*175a0*/  STL [R1+0x42c], R26 ;  /* 0x00042c1a01007387 */ /* 0x000fe20000100800 */
[----:B---3--:R-:W-:-:S04]  /*175b0*/  IMAD.MOV.U32 R5, RZ, RZ, R3 ;  /* 0x000000ffff057224 */ /* 0x008fc800078e0003 */
[----:B------:R-:W-:Y:S02]  /*175c0*/  IMAD.X R5, R5, 0x1, R0, P1 ;  /* 0x0000000105057824 */ /* 0x000fe400008e0600 */
[----:B0-----:R-:W-:Y:S01]  /*175d0*/  IMAD.MOV.U32 R4, RZ, RZ, R2 ;  /* 0x000000ffff047224 */ /* 0x001fe200078e0002 */
[-C--:B--2---:R-:W-:Y:S02]  /*175e0*/  IADD3 R25, P5, R25, R29.reuse, RZ ;  /* 0x0000001d19197210 */ /* 0x084fe40007fbe0ff */
[-C--:B------:R-:W-:Y:S02]  /*175f0*/  IADD3 R24, P6, R24, R29.reuse, RZ ;  /* 0x0000001d18187210 */ /* 0x080fe40007fde0ff */
[-C--:B------:R-:W-:Y:S01]  /*17600*/  IADD3 R10, P1, R10, R29.reuse, RZ ;  /* 0x0000001d0a0a7210 */ /* 0x080fe20007f3e0ff */
[----:B------:R0:W-:Y:S01]  /*17610*/  STL [R1+0xd7c], R5 ;  /* 0x000d7c0501007387 */ /* 0x0001e20000100800 */
[-C--:B------:R-:W-:Y:S01]  /*17620*/  IADD3 R11, P2, R11, R29.reuse, RZ ;  /* 0x0000001d0b0b7210 */ /* 0x080fe20007f5e0ff */
[----:B------:R-:W1:Y:S01]  /*17630*/  LDC R2, c[0x0][0x230] ;  /* 0x00008c00ff027b82 */ /* 0x000e620000000800 */
[----:B0-----:R-:W-:Y:S01]  /*17640*/  HMMA.16816.F32 R4, R16, R6, R12 ;  /* 0x000000061004723c */ /* 0x001fe2000000180c */
[----:B------:R-:W2:Y:S04]  /*17650*/  LDL.LU.64 R14, [R1+0xe20] ;  /* 0x000e2000010e7983 */ /* 0x000ea80000300a00 */
[----:B------:R-:W3:Y:S01]  /*17660*/  LDL.LU.64 R12, [R1+0xe18] ;  /* 0x000e1800010c7983 */ /* 0x000ee20000300a00 */
[--C-:B------:R-:W-:Y:S01]  /*17670*/  IMAD.X R20, R20, 0x1, R0.reuse, P6 ;  /* 0x0000000114147824 */ /* 0x100fe200030e0600 */
[-C--:B------:R-:W-:Y:S01]  /*17680*/  IADD3 R21, P6, R21, R29.reuse, RZ ;  /* 0x0000001d15157210 */ /* 0x080fe20007fde0ff */
[--C-:B------:R-:W-:Y:S01]  /*17690*/  IMAD.X R22, R22, 0x1, R0.reuse, P1 ;  /* 0x0000000116167824 */ /* 0x100fe200008e0600 */
[----:B------:R-:W-:Y:S01]  /*176a0*/  IADD3 R23, P1, R23, R29, RZ ;  /* 0x0000001d17177210 */ /* 0x000fe20007f3e0ff */
[----:B------:R-:W-:-:S13]  /*176b0*/  IMAD.X R9, R9, 0x1, R0, P2 ;  /* 0x0000000109097824 */ /* 0x000fda00010e0600 */
[----:B------:R-:W-:Y:S04]  /*176c0*/  STL.64 [R1+0x150], R4 ;  /* 0x0001500401007387 */ /* 0x000fe80000100a00 */
[----:B------:R0:W-:Y:S02]  /*176d0*/  STL.64 [R1+0x158], R6 ;  /* 0x0001580601007387 */ /* 0x0001e40000100a00 */
[----:B0-----:R-:W-:-:S05]  /*176e0*/  IMAD.MOV.U32 R6, RZ, RZ, R7 ;  /* 0x000000ffff067224 */ /* 0x001fca00078e0007 */
[----:B------:R-:W-:Y:S04]  /*176f0*/  STL [R1+0xd80], R6 ;  /* 0x000d800601007387 */ /* 0x000fe80000100800 */
[----:B------:R-:W-:Y:S04]  /*17700*/  STL [R1+0xb7c], R25 ;  /* 0x000b7c1901007387 */ /* 0x000fe80000100800 */
[----:B------:R-:W-:Y:S04]  /*17710*/  STL [R1+0xb74], R24 ;  /* 0x000b741801007387 */ /* 0x000fe80000100800 */
[----:B------:R-:W-:Y:S04]  /*17720*/  STL [R1+0xb6c], R10 ;  /* 0x000b6c0a01007387 */ /* 0x000fe80000100800 */
[----:B------:R-:W-:Y:S01]  /*17730*/  STL [R1+0xb64], R11 ;  /* 0x000b640b01007387 */ /* 0x000fe20000100800 */
[----:B------:R-:W-:-:S02]  /*17740*/  IADD3 R8, P2, R8, R29, RZ ;  /* 0x0000001d08087210 */ /* 0x000fc40007f5e0ff */
[-C--:B---3--:R-:W-:Y:S02]  /*17750*/  IADD3 R12, P3, R12, R29.reuse, RZ ;  /* 0x0000001d0c0c7210 */ /* 0x088fe40007f7e0ff */
[-C--:B------:R-:W-:Y:S01]  /*17760*/  IADD3 R13, P4, R13, R29.reuse, RZ ;  /* 0x0000001d0d0d7210 */ /* 0x080fe20007f9e0ff */
[--C-:B--2---:R-:W-:Y:S01]  /*17770*/  IMAD.X R14, R14, 0x1, R0.reuse, P5 ;  /* 0x000000010e0e7824 */ /* 0x104fe200028e0600 */
[----:B------:R-:W-:Y:S01]  /*17780*/  IADD3 R15, P5, R15, R29, RZ ;  /* 0x0000001d0f0f7210 */ /* 0x000fe20007fbe0ff */
        /* <DEDUP_REMOVED lines=8> */
[----:B------:R0:W-:Y:S01]  /*17810*/  STL [R1+0xe14], R0 ;  /* 0x000e140001007387 */ /* 0x0001e20000100800 */
[----:B------:R-:W-:-:S03]  /*17820*/  IMAD.X R28, R28, 0x1, R0, P3 ;  /* 0x000000011c1c7824 */ /* 0x000fc600018e0600 */
[----:B------:R-:W-:Y:S04]  /*17830*/  STL [R1+0xb60], R9 ;  /* 0x000b600901007387 */ /* 0x000fe80000100800 */
[----:B0-----:R-:W2:Y:S04]  /*17840*/  LDL.LU R0, [R1+0xb2c] ;  /* 0x000b2c0001007983 */ /* 0x001ea80000300800 */
[----:B------:R-:W-:Y:S04]  /*17850*/  STL [R1+0xb34], R8 ;  /* 0x000b340801007387 */ /* 0x000fe80000100800 */
[----:B------:R-:W3:Y:S01]  /*17860*/  LDL.LU R6, [R1+0xb1c] ;  /* 0x000b1c0001067983 */ /* 0x000ee20000300800 */
[----:B-1----:R-:W-:-:S03]  /*17870*/  VIADD R2, R2, 0x7f ;  /* 0x0000007f02027836 */ /* 0x002fc60000000000 */
[----:B------:R-:W-:Y:S02]  /*17880*/  STL [R1+0xb58], R28 ;  /* 0x000b581c01007387 */ /* 0x000fe40000100800 */
[----:B------:R-:W-:-:S04]  /*17890*/  SHF.R.S32.HI R27, RZ, 0x1f, R2 ;  /* 0x0000001fff1b7819 */ /* 0x000fc80000011402 */
[----:B------:R-:W-:-:S04]  /*178a0*/  LEA.HI R27, R27, R2, RZ, 0x7 ;  /* 0x000000021b1b7211 */ /* 0x000fc800078f38ff */
[----:B------:R-:W-:-:S04]  /*178b0*/  SHF.R.S32.HI R27, RZ, 0x7, R27 ;  /* 0x00000007ff1b7819 */ /* 0x000fc8000001141b */
[----:B------:R-:W-:Y:S01]  /*178c0*/  ISETP.NE.U32.AND P0, PT, R26, R27, PT ;  /* 0x0000001b1a00720c */ /* 0x000fe20003f05070 */
        /* <DEDUP_REMOVED lines=24> */
[----:B--2---:R-:W-:-:S03]  /*17a50*/  IADD3 R0, P3, R0, R29, RZ ;  /* 0x0000001d00007210 */ /* 0x004fc60007f7e0ff */
[----:B------:R-:W2:Y:S04]  /*17a60*/  LDL.LU R23, [R1+0xae8] ;  /* 0x000ae80001177983 */ /* 0x000ea80000300800 */
[----:B------:R-:W2:Y:S04]  /*17a70*/  LDL.LU R9, [R1+0xabc] ;  /* 0x000abc0001097983 */ /* 0x000ea80000300800 */
[----:B------:R-:W2:Y:S04]  /*17a80*/  LDL.LU R8, [R1+0xae0] ;  /* 0x000ae00001087983 */ /* 0x000ea80000300800 */
[----:B------:R-:W2:Y:S04]  /*17a90*/  LDL.LU R28, [R1+0xab4] ;  /* 0x000ab400011c7983 */ /* 0x000ea80000300800 */
[----:B------:R0:W-:Y:S04]  /*17aa0*/  STL [R1+0xb2c], R0 ;  /* 0x000b2c0001007387 */ /* 0x0001e80000100800 */
[----:B0-----:R-:W3:Y:S04]  /*17ab0*/  LDL.LU R0, [R1+0xe14] ;  /* 0x000e140001007983 */ /* 0x001ee80000300800 */
[----:B------:R-:W3:Y:S02]  /*17ac0*/  LDL.LU R29, [R1+0xb50] ;  /* 0x000b5000011d7983 */ /* 0x000ee40000300800 */
[----:B---3--:R-:W-:-:S05]  /*17ad0*/  IMAD.X R29, R29, 0x1, R0, P4 ;  /* 0x000000011d1d7824 */ /* 0x008fca00020e0600 */
[----:B------:R0:W-:Y:S02]  /*17ae0*/  STL [R1+0xb50], R29 ;  /* 0x000b501d01007387 */ /* 0x0001e40000100800 */
[----:B0-----:R-:W0:Y:S02]  /*17af0*/  LDC R29, c[0x0][0x238] ;  /* 0x00008e00ff1d7b82 */ /* 0x001e240000000800 */
[----:B0-----:R-:W-:-:S04]  /*17b00*/  IMAD.SHL.U32 R29, R29, 0x80, RZ ;  /* 0x000000801d1d7824 */ /* 0x001fc800078e00ff */
[----:B------:R-:W-:-:S05]  /*17b10*/  IMAD.SHL.U32 R29, R29, 0x2, RZ ;  /* 0x000000021d1d7824 */ /* 0x000fca00078e00ff */
[----:B------:R-:W-:-:S05]  /*17b20*/  IADD3 R6, P4, R6, R29, RZ ;  /* 0x0000001d06067210 */ /* 0x000fca0007f9e0ff */
[----:B------:R0:W-:Y:S04]  /*17b30*/  STL [R1+0xb24], R6 ;  /* 0x000b240601007387 */ /* 0x0001e80000100800 */
[----:B0-----:R-:W3:Y:S04]  /*17b40*/  LDL.LU R6, [R1+0xe10] ;  /* 0x000e100001067983 */ /* 0x001ee80000300800 */
[----:B------:R-:W2:Y:S01]  /*17b50*/  LDL.LU R29, [R1+0xb48] ;  /* 0x000b4800011d7983 */ /* 0x000ea20000300800 */
[--C-:B----4-:R-:W-:Y:S02]  /*17b60*/  IMAD.X R16, R16, 0x1, R0.reuse, P6 ;  /* 0x0000000110107824 */ /* 0x110fe400030e0600 */
[----:B------:R-:W-:-:S02]  /*17b70*/  IMAD.X R18, R18, 0x1, R0, P1 ;  /* 0x0000000112127824 */ /* 0x000fc400008e0600 */
[--C-:B------:R-:W-:Y:S02]  /*17b80*/  IMAD.X R7, R7, 0x1, R0.reuse, P2 ;  /* 0x0000000107077824 */ /* 0x100fe400010e0600 */
[--C-:B------:R-:W-:Y:S02]  /*17b90*/  IMAD.X R4, R4, 0x1, R0.reuse, P3 ;  /* 0x0000000104047824 */ /* 0x100fe400018e0600 */
[--C-:B------:R-:W-:Y:S02]  /*17ba0*/  IMAD.X R2, R2, 0x1, R0.reuse, P4 ;  /* 0x0000000102027824 */ /* 0x100fe400020e0600 */
[----:B--2---:R-:W-:-:S05]  /*17bb0*/  IMAD.X R29, R29, 0x1, R0, P5 ;  /* 0x000000011d1d7824 */ /* 0x004fca00028e0600 */
[----:B------:R0:W-:Y:S02]  /*17bc0*/  STL [R1+0xb48], R29 ;  /* 0x000b481d01007387 */ /* 0x0001e40000100800 */
[----:B0-----:R-:W0:Y:S02]  /*17bd0*/  LDC R29, c[0x0][0x238] ;  /* 0x00008e00ff1d7b82 */ /* 0x001e240000000800 */
[----:B0-----:R-:W-:-:S04]  /*17be0*/  IMAD.SHL.U32 R29, R29, 0x80, RZ ;  /* 0x000000801d1d7824 */ /* 0x001fc800078e00ff */
[----:B------:R-:W-:-:S05]  /*17bf0*/  IMAD.SHL.U32 R29, R29, 0x2, RZ ;  /* 0x000000021d1d7824 */ /* 0x000fca00078e00ff */
[-C--:B---3--:R-:W-:Y:S02]  /*17c00*/  IADD3 R6, P5, R6, R29.reuse, RZ ;  /* 0x0000001d06067210 */ /* 0x088fe40007fbe0ff */
[-C--:B------:R-:W-:Y:S02]  /*17c10*/  IADD3 R17, P6, R17, R29.reuse, RZ ;  /* 0x0000001d11117210 */ /* 0x080fe40007fde0ff */
[-C--:B------:R-:W-:Y:S02]  /*17c20*/  IADD3 R19, P1, R19, R29.reuse, RZ ;  /* 0x0000001d13137210 */ /* 0x080fe40007f3e0ff */
[-C--:B------:R-:W-:Y:S01]  /*17c30*/  IADD3 R5, P2, R5, R29.reuse, RZ ;  /* 0x0000001d05057210 */ /* 0x080fe20007f5e0ff */
[----:B------:R0:W-:Y:S04]  /*17c40*/  STL [R1+0xb1c], R6 ;  /* 0x000b1c0601007387 */ /* 0x0001e80000100800 */
[----:B------:R-:W-:Y:S04]  /*17c50*/  STL [R1+0xb40], R16 ;  /* 0x000b401001007387 */ /* 0x000fe80000100800 */
[----:B------:R-:W-:Y:S04]  /*17c60*/  STL [R1+0xb14], R17 ;  /* 0x000b141101007387 */ /* 0x000fe80000100800 */
[----:B------:R-:W-:Y:S01]  /*17c70*/  STL [R1+0xb38], R18 ;  /* 0x000b381201007387 */ /* 0x000fe20000100800 */
[----:B------:R-:W-:-:S03]  /*17c80*/  IADD3 R3, P3, R3, R29, RZ ;  /* 0x0000001d03037210 */ /* 0x000fc60007f7e0ff */
[----:B------:R-:W-:Y:S04]  /*17c90*/  STL [R1+0xb0c], R19 ;  /* 0x000b0c1301007387 */ /* 0x000fe80000100800 */
[----:B------:R-:W-:Y:S01]  /*17ca0*/  STL [R1+0xb30], R7 ;  /* 0x000b300701007387 */ /* 0x000fe20000100800 */
[----:B------:R-:W-:-:S03]  /*17cb0*/  IADD3 R27, P4, R27, R29, RZ ;  /* 0x0000001d1b1b7210 */ /* 0x000fc60007f9e0ff */
[----:B------:R-:W-:Y:S01]  /*17cc0*/  STL [R1+0xb04], R5 ;  /* 0x000b040501007387 */ /* 0x000fe20000100800 */
[----:B------:R-:W-:-:S03]  /*17cd0*/  IMAD.X R26, R26, 0x1, R0, P5 ;  /* 0x000000011a1a7824 */ /* 0x000fc600028e0600 */
        /* <DEDUP_REMOVED lines=24> */
[----:B------:R-:W-:Y:S04]  /*17e60*/  STL [R1+0xaf8], R15 ;  /* 0x000af80f01007387 */ /* 0x000fe80000100800 */
[----:B------:R-:W-:Y:S01]  /*17e70*/  STL [R1+0xacc], R20 ;  /* 0x000acc1401007387 */ /* 0x000fe20000100800 */
[----:B------:R-:W-:-:S03]  /*17e80*/  IADD3 R9, P5, R9, R29, RZ ;  /* 0x0000001d09097210 */ /* 0x000fc60007fbe0ff */
[----:B------:R-:W-:Y:S01]  /*17e90*/  STL [R1+0xaf0], R21 ;  /* 0x000af01501007387 */ /* 0x000fe20000100800 */
[----:B------:R-:W-:-:S03]  /*17ea0*/  IMAD.X R8, R8, 0x1, R0, P6 ;  /* 0x0000000108087824 */ /* 0x000fc600030e0600 */
[----:B------:R-:W-:Y:S01]  /*17eb0*/  STL [R1+0xac4], R22 ;  /* 0x000ac41601007387 */ /* 0x000fe20000100800 */
[----:B------:R-:W-:-:S03]  /*17ec0*/  IADD3 R28, P6, R28, R29, RZ ;  /* 0x0000001d1c1c7210 */ /* 0x000fc60007fde0ff */
[----:B------:R-:W-:Y:S04]  /*17ed0*/  STL [R1+0xae8], R23 ;  /* 0x000ae81701007387 */ /* 0x000fe80000100800 */
[----:B------:R-:W2:Y:S04]  /*17ee0*/  LDL.LU R29, [R1+0xad8] ;  /* 0x000ad800011d7983 */ /* 0x000ea80000300800 */
[----:B------:R-:W-:Y:S04]  /*17ef0*/  STL [R1+0xabc], R9 ;  /* 0x000abc0901007387 */ /* 0x000fe80000100800 */
[----:B0-----:R-:W3:Y:S04]  /*17f00*/  LDL.LU R6, [R1+0xac8] ;  /* 0x000ac80001067983 */ /* 0x001ee80000300800 */
[----:B------:R-:W-:Y:S04]  /*17f10*/  STL [R1+0xae0], R8 ;  /* 0x000ae00801007387 */ /* 0x000fe80000100800 */
[----:B---3--:R0:W-:Y:S04]  /*17f20*/  STL [R1+0xe08], R6 ;  /* 0x000e080601007387 */ /* 0x0081e80000100800 */
[----:B------:R-:W-:Y:S04]  /*17f30*/  STL [R1+0xab4], R28 ;  /* 0x000ab41c01007387 */ /* 0x000fe80000100800 */
[----:B0-----:R-:W3:Y:S01]  /*17f40*/  LDL.LU R6, [R1+0xaa4] ;  /* 0x000aa40001067983 */ /* 0x001ee20000300800 */
[----:B--2---:R-:W-:-:S03]  /*17f50*/  IMAD.X R29, R29, 0x1, R0, P1 ;  /* 0x000000011d1d7824 */ /* 0x004fc600008e0600 */
[----:B---3--:R0:W-:Y:S04]  /*17f60*/  STL [R1+0xe0c], R6 ;  /* 0x000e0c0601007387 */ /* 0x0081e80000100800 */
[----:B0-----:R-:W2:Y:S04]  /*17f70*/  LDL.LU R6, [R1+0xaac] ;  /* 0x000aac0001067983 */ /* 0x001ea80000300800 */
[----:B------:R-:W3:Y:S04]  /*17f80*/  LDL.LU R16, [R1+0xa9c] ;  /* 0x000a9c0001107983 */ /* 0x000ee80000300800 */
[----:B------:R-:W4:Y:S04]  /*17f90*/  LDL.LU R17, [R1+0xac0] ;  /* 0x000ac00001117983 */ /* 0x000f280000300800 */
[----:B------:R-:W3:Y:S04]  /*17fa0*/  LDL.LU R18, [R1+0xa94] ;  /* 0x000a940001127983 */ /* 0x000ee80000300800 */
        /* <DEDUP_REMOVED lines=23> */
[----:B------:R0:W-:Y:S02]  /*18120*/  STL [R1+0xad8], R29 ;  /* 0x000ad81d01007387 */ /* 0x0001e40000100800 */
[----:B0-----:R-:W0:Y:S02]  /*18130*/  LDC R29, c[0x0][0x238] ;  /* 0x00008e00ff1d7b82 */ /* 0x001e240000000800 */
[----:B0-----:R-:W-:-:S04]  /*18140*/  IMAD.SHL.U32 R29, R29, 0x80, RZ ;  /* 0x000000801d1d7824 */ /* 0x001fc800078e00ff */
[----:B------:R-:W-:-:S05]  /*18150*/  IMAD.SHL.U32 R29, R29, 0x2, RZ ;  /* 0x000000021d1d7824 */ /* 0x000fca00078e00ff */
[----:B--2---:R-:W-:-:S05]  /*18160*/  IADD3 R6, P1, R6, R29, RZ ;  /* 0x0000001d06067210 */ /* 0x004fca0007f3e0ff */
[----:B------:R0:W-:Y:S04]  /*18170*/  STL [R1+0xaac], R6 ;  /* 0x000aac0601007387 */ /* 0x0001e80000100800 */
[----:B0-----:R-:W2:Y:S04]  /*18180*/  LDL.LU R6, [R1+0xe0c] ;  /* 0x000e0c0001067983 */ /* 0x001ea80000300800 */
[----:B------:R-:W4:Y:S02]  /*18190*/  LDL.LU R29, [R1+0xad0] ;  /* 0x000ad000011d7983 */ /* 0x000f240000300800 */
[----:B----4-:R-:W-:-:S05]  /*181a0*/  IMAD.X R29, R29, 0x1, R0, P2 ;  /* 0x000000011d1d7824 */ /* 0x010fca00010e0600 */
[----:B------:R0:W-:Y:S02]  /*181b0*/  STL [R1+0xad0], R29 ;  /* 0x000ad01d01007387 */ /* 0x0001e40000100800 */
[----:B0-----:R-:W0:Y:S02]  /*181c0*/  LDC R29, c[0x0][0x238] ;  /* 0x00008e00ff1d7b82 */ /* 0x001e240000000800 */
[----:B0-----:R-:W-:-:S04]  /*181d0*/  IMAD.SHL.U32 R29, R29, 0x80, RZ ;  /* 0x000000801d1d7824 */ /* 0x001fc800078e00ff */
[----:B------:R-:W-:-:S05]  /*181e0*/  IMAD.SHL.U32 R29, R29, 0x2, RZ ;  /* 0x000000021d1d7824 */ /* 0x000fca00078e00ff */
[----:B--2---:R-:W-:-:S05]  /*181f0*/  IADD3 R6, P2, R6, R29, RZ ;  /* 0x0000001d06067210 */ /* 0x004fca0007f5e0ff */
[----:B------:R0:W-:Y:S04]  /*18200*/  STL [R1+0xaa4], R6 ;  /* 0x000aa40601007387 */ /* 0x0001e80000100800 */
[----:B0-----:R-:W2:Y:S01]  /*18210*/  LDL.LU R6, [R1+0xe08] ;  /* 0x000e080001067983 */ /* 0x001ea20000300800 */
[--C-:B------:R-:W-:Y:S01]  /*18220*/  IMAD.X R17, R17, 0x1, R0.reuse, P4 ;  /* 0x0000000111117824 */ /* 0x100fe200020e0600 */
[-C--:B---3--:R-:W-:Y:S01]  /*18230*/  IADD3 R18, P4, R18, R29.reuse, RZ ;  /* 0x0000001d12127210 */ /* 0x088fe20007f9e0ff */
[--C-:B------:R-:W-:Y:S01]  /*18240*/  IMAD.X R19, R19, 0x1, R0.reuse, P5 ;  /* 0x0000000113137824 */ /* 0x100fe200028e0600 */
[-C--:B------:R-:W-:Y:S01]  /*18250*/  IADD3 R7, P5, R7, R29.reuse, RZ ;  /* 0x0000001d07077210 */ /* 0x080fe20007fbe0ff */
        /* <DEDUP_REMOVED lines=15> */
[----:B------:R-:W-:Y:S01]  /*18350*/  IADD3 R23, P2, R23, R29, RZ ;  /* 0x0000001d17177210 */ /* 0x000fe20007f5e0ff */
[----:B------:R-:W-:-:S02]  /*18360*/  IMAD.X R28, R28, 0x1, R0, P4 ;  /* 0x000000011c1c7824 */ /* 0x000fc400020e0600 */
[----:B--2---:R-:W-:Y:S01]  /*18370*/  IMAD.X R6, R6, 0x1, R0, P3 ;  /* 0x0000000106067824 */ /* 0x004fe200018e0600 */
[----:B------:R-:W-:-:S04]  /*18380*/  IADD3 R16, P3, R16, R29, RZ ;  /* 0x0000001d10107210 */ /* 0x000fc80007f7e0ff */
        /* <DEDUP_REMOVED lines=8> */
[----:B------:R-:W-:-:S03]  /*18410*/  IMAD.X R25, R25, 0x1, R0, P3 ;  /* 0x0000000119197824 */ /* 0x000fc600018e0600 */
[----:B------:R-:W-:Y:S01]  /*18420*/  STL [R1+0xaa8], R3 ;  /* 0x000aa80301007387 */ /* 0x000fe20000100800 */
[----:B------:R-:W-:-:S03]  /*18430*/  IADD3 R24, P3, R24, R29, RZ ;  /* 0x0000001d18187210 */ /* 0x000fc60007f7e0ff */
        /* <DEDUP_REMOVED lines=17> */
[----:B------:R0:W-:Y:S04]  /*18550*/  STL [R1+0xe04], R0 ;  /* 0x000e040001007387 */ /* 0x0001e80000100800 */
[----:B------:R-:W-:Y:S04]  /*18560*/  STL [R1+0xa68], R9 ;  /* 0x000a680901007387 */ /* 0x000fe80000100800 */
[----:B0-----:R-:W2:Y:S04]  /*18570*/  LDL.LU R0, [R1+0xa34] ;  /* 0x000a340001007983 */ /* 0x001ea80000300800 */
[----:B------:R-:W-:Y:S04]  /*18580*/  STL [R1+0xa3c], R8 ;  /* 0x000a3c0801007387 */ /* 0x000fe80000100800 */
[----:B------:R-:W3:Y:S04]  /*18590*/  LDL.LU R6, [R1+0xa24] ;  /* 0x000a240001067983 */ /* 0x000ee80000300800 */
[----:B------:R-:W-:Y:S04]  /*185a0*/  STL [R1+0xa60], R28 ;  /* 0x000a601c01007387 */ /* 0x000fe80000100800 */
        /* <DEDUP_REMOVED lines=1399> */
[--C-:B------:R-:W-:Y:S01]  /*1dd20*/  IMAD.X R14, R14, 0x1, R0.reuse, P1 ;  /* 0x000000010e0e7824 */ /* 0x100fe200008e0600 */
[----:B------:R-:W-:Y:S01]  /*1dd30*/  IADD3 R15, P1, R15, UR7, RZ ;  /* 0x000000070f0f7c10 */ /* 0x000fe2000ff3e0ff */
[--C-:B------:R-:W-:Y:S01]  /*1dd40*/  IMAD.X R20, R20, 0x1, R0.reuse, P2 ;  /* 0x0000000114147824 */ /* 0x100fe200010e0600 */
[----:B------:R-:W-:Y:S01]  /*1dd50*/  IADD3 R21, P2, R21, UR7, RZ ;  /* 0x0000000715157c10 */ /* 0x000fe2000ff5e0ff */
[--C-:B------:R-:W-:Y:S01]  /*1dd60*/  IMAD.X R22, R22, 0x1, R0.reuse, P3 ;  /* 0x0000000116167824 */ /* 0x100fe200018e0600 */
[----:B------:R-:W-:Y:S01]  /*1dd70*/  IADD3 R23, P3, R23, UR7, RZ ;  /* 0x0000000717177c10 */ /* 0x000fe2000ff7e0ff */
        /* <DEDUP_REMOVED lines=28> */
[----:B------:R-:W-:-:S03]  /*1df40*/  IADD3 R8, P4, R8, UR7, RZ ;  /* 0x0000000708087c10 */ /* 0x000fc6000ff9e0ff */
        /* <DEDUP_REMOVED lines=33> */
[----:B--2---:R-:W-:-:S03]  /*1e160*/  IADD3 R0, P5, R0, UR7, RZ ;  /* 0x0000000700007c10 */ /* 0x004fc6000ffbe0ff */
[----:B------:R-:W2:Y:S04]  /*1e170*/  LDL.LU R23, [R1+0xcb0] ;  /* 0x000cb00001177983 */ /* 0x000ea80000300800 */
[----:B------:R-:W2:Y:S04]  /*1e180*/  LDL.LU R9, [R1+0xc7c] ;  /* 0x000c7c0001097983 */ /* 0x000ea80000300800 */
[----:B------:R-:W2:Y:S04]  /*1e190*/  LDL.LU R8, [R1+0xcb8] ;  /* 0x000cb80001087983 */ /* 0x000ea80000300800 */
[----:B------:R-:W2:Y:S04]  /*1e1a0*/  LDL.LU R28, [R1+0xc84] ;  /* 0x000c8400011c7983 */ /* 0x000ea80000300800 */
[----:B------:R0:W-:Y:S04]  /*1e1b0*/  STL [R1+0xc50], R0 ;  /* 0x000c500001007387 */ /* 0x0001e80000100800 */
[----:B0-----:R-:W3:Y:S02]  /*1e1c0*/  LDL.LU R0, [R1+0xd94] ;  /* 0x000d940001007983 */ /* 0x001ee40000300800 */
[----:B---3--:R-:W-:-:S05]  /*1e1d0*/  IMAD.X R29, R29, 0x1, R0, P6 ;  /* 0x000000011d1d7824 */ /* 0x008fca00030e0600 */
[----:B------:R0:W-:Y:S04]  /*1e1e0*/  STL [R1+0xc34], R29 ;  /* 0x000c341d01007387 */ /* 0x0001e80000100800 */
[----:B0-----:R-:W3:Y:S01]  /*1e1f0*/  LDL.LU R29, [R1+0xd90] ;  /* 0x000d9000011d7983 */ /* 0x001ee20000300800 */
[----:B----4-:R-:W-:Y:S02]  /*1e200*/  IADD3.X R6, R6, UR6, RZ, P1, !PT ;  /* 0x0000000606067c10 */ /* 0x010fe40008ffe4ff */
[----:B------:R-:W-:Y:S02]  /*1e210*/  IADD3 R16, P1, R16, UR7, RZ ;  /* 0x0000000710107c10 */ /* 0x000fe4000ff3e0ff */
[----:B------:R-:W-:Y:S01]  /*1e220*/  IADD3.X R17, R17, UR6, RZ, P2, !PT ;  /* 0x0000000611117c10 */ /* 0x000fe200097fe4ff */
[----:B------:R0:W-:Y:S01]  /*1e230*/  STL [R1+0xd84], R0 ;  /* 0x000d840001007387 */ /* 0x0001e20000100800 */
[----:B------:R-:W-:-:S02]  /*1e240*/  IADD3 R18, P2, R18, UR7, RZ ;  /* 0x0000000712127c10 */ /* 0x000fc4000ff5e0ff */
[----:B------:R-:W-:Y:S02]  /*1e250*/  IADD3.X R19, R19, UR6, RZ, P3, !PT ;  /* 0x0000000613137c10 */ /* 0x000fe40009ffe4ff */
[----:B------:R-:W-:Y:S02]  /*1e260*/  IADD3 R7, P3, R7, UR7, RZ ;  /* 0x0000000707077c10 */ /* 0x000fe4000ff7e0ff */
[----:B------:R-:W-:Y:S02]  /*1e270*/  IADD3.X R5, R5, UR6, RZ, P4, !PT ;  /* 0x0000000605057c10 */ /* 0x000fe4000a7fe4ff */
[----:B------:R-:W-:Y:S02]  /*1e280*/  IADD3 R4, P4, R4, UR7, RZ ;  /* 0x0000000704047c10 */ /* 0x000fe4000ff9e0ff */
[----:B------:R-:W-:Y:S02]  /*1e290*/  IADD3.X R3, R3, UR6, RZ, P5, !PT ;  /* 0x0000000603037c10 */ /* 0x000fe4000affe4ff */
        /* <DEDUP_REMOVED lines=11> */
[----:B---3--:R-:W-:-:S05]  /*1e350*/  IADD3 R29, P6, R29, UR7, RZ ;  /* 0x000000071d1d7c10 */ /* 0x008fca000ffde0ff */
[----:B------:R-:W-:Y:S04]  /*1e360*/  STL [R1+0xc4c], R29 ;  /* 0x000c4c1d01007387 */ /* 0x000fe80000100800 */
[----:B------:R-:W-:Y:S04]  /*1e370*/  STL [R1+0xc20], R6 ;  /* 0x000c200601007387 */ /* 0x000fe80000100800 */
[----:B------:R-:W-:Y:S04]  /*1e380*/  STL [R1+0xc60], R16 ;  /* 0x000c601001007387 */ /* 0x000fe80000100800 */
[----:B------:R-:W-:Y:S04]  /*1e390*/  STL [R1+0x444], R17 ;  /* 0x0004441101007387 */ /* 0x000fe80000100800 */
[----:B------:R-:W-:Y:S04]  /*1e3a0*/  STL [R1+0xc5c], R18 ;  /* 0x000c5c1201007387 */ /* 0x000fe80000100800 */
[----:B------:R-:W-:Y:S04]  /*1e3b0*/  STL [R1+0x43c], R19 ;  /* 0x00043c1301007387 */ /* 0x000fe80000100800 */
[----:B------:R-:W-:Y:S01]  /*1e3c0*/  STL [R1+0xc70], R7 ;  /* 0x000c700701007387 */ /* 0x000fe20000100800 */
[----:B------:R-:W-:-:S03]  /*1e3d0*/  IADD3.X R27, R27, UR6, RZ, P6, !PT ;  /* 0x000000061b1b7c10 */ /* 0x000fc6000b7fe4ff */
[----:B------:R-:W-:Y:S01]  /*1e3e0*/  STL [R1+0x434], R5 ;  /* 0x0004340501007387 */ /* 0x000fe20000100800 */
[----:B------:R-:W-:-:S03]  /*1e3f0*/  IADD3 R26, P6, R26, UR7, RZ ;  /* 0x000000071a1a7c10 */ /* 0x000fc6000ffde0ff */
        /* <DEDUP_REMOVED lines=13> */
[----:B--2---:R-:W-:-:S03]  /*1e4d0*/  IADD3 R23, P6, R23, UR7, RZ ;  /* 0x0000000717177c10 */ /* 0x004fc6000ffde0ff */
[----:B------:R-:W-:Y:S04]  /*1e4e0*/  STL [R1+0xca0], R15 ;  /* 0x000ca00f01007387 */ /* 0x000fe80000100800 */
[----:B------:R-:W-:Y:S04]  /*1e4f0*/  STL [R1+0xc64], R20 ;  /* 0x000c641401007387 */ /* 0x000fe80000100800 */
[----:B------:R-:W-:Y:S04]  /*1e500*/  STL [R1+0xca8], R21 ;  /* 0x000ca81501007387 */ /* 0x000fe80000100800 */
[----:B------:R-:W-:Y:S04]  /*1e510*/  STL [R1+0xc74], R22 ;  /* 0x000c741601007387 */ /* 0x000fe80000100800 */
[----:B------:R-:W-:Y:S04]  /*1e520*/  STL [R1+0xcb0], R23 ;  /* 0x000cb01701007387 */ /* 0x000fe80000100800 */
[----:B0-----:R-:W2:Y:S01]  /*1e530*/  LDL.LU R0, [R1+0xcc8] ;  /* 0x000cc80001007983 */ /* 0x001ea20000300800 */
[----:B------:R-:W-:-:S02]  /*1e540*/  IADD3.X R9, R9, UR6, RZ, P1, !PT ;  /* 0x0000000609097c10 */ /* 0x000fc40008ffe4ff */
[----:B------:R-:W-:-:S03]  /*1e550*/  IADD3 R8, P1, R8, UR7, RZ ;  /* 0x0000000708087c10 */ /* 0x000fc6000ff3e0ff */
[----:B------:R-:W-:Y:S04]  /*1e560*/  STL [R1+0xc7c], R9 ;  /* 0x000c7c0901007387 */ /* 0x000fe80000100800 */
[----:B--2---:R0:W-:Y:S04]  /*1e570*/  STL [R1+0xd88], R0 ;  /* 0x000d880001007387 */ /* 0x0041e80000100800 */
[----:B------:R-:W-:Y:S04]  /*1e580*/  STL [R1+0xcb8], R8 ;  /* 0x000cb80801007387 */ /* 0x000fe80000100800 */
[----:B0-----:R-:W2:Y:S01]  /*1e590*/  LDL.LU R0, [R1+0xc8c] ;  /* 0x000c8c0001007983 */ /* 0x001ea20000300800 */
[----:B------:R-:W-:-:S05]  /*1e5a0*/  IADD3.X R28, R28, UR6, RZ, P2, !PT ;  /* 0x000000061c1c7c10 */ /* 0x000fca00097fe4ff */
[----:B------:R-:W-:Y:S04]  /*1e5b0*/  STL [R1+0xc84], R28 ;  /* 0x000c841c01007387 */ /* 0x000fe80000100800 */
[----:B--2---:R0:W-:Y:S04]  /*1e5c0*/  STL [R1+0xd8c], R0 ;  /* 0x000d8c0001007387 */ /* 0x0041e80000100800 */
[----:B0-----:R-:W2:Y:S04]  /*1e5d0*/  LDL.LU R0, [R1+0xcc0] ;  /* 0x000cc00001007983 */ /* 0x001ea80000300800 */
[----:B------:R-:W3:Y:S04]  /*1e5e0*/  LDL.LU R6, [R1+0xc94] ;  /* 0x000c940001067983 */ /* 0x000ee80000300800 */
        /* <DEDUP_REMOVED lines=27> */
[----:B--2---:R-:W-:-:S05]  /*1e7a0*/  IADD3 R0, P2, R0, UR7, RZ ;  /* 0x0000000700007c10 */ /* 0x004fca000ff5e0ff */
[----:B------:R0:W-:Y:S04]  /*1e7b0*/  STL [R1+0xcc0], R0 ;  /* 0x000cc00001007387 */ /* 0x0001e80000100800 */
[----:B0-----:R-:W2:Y:S02]  /*1e7c0*/  LDL.LU R0, [R1+0xd8c] ;  /* 0x000d8c0001007983 */ /* 0x001ea40000300800 */
[----:B--2---:R-:W-:-:S05]  /*1e7d0*/  IADD3.X R0, R0, UR6, RZ, P3, !PT ;  /* 0x0000000600007c10 */ /* 0x004fca0009ffe4ff */
[----:B------:R0:W-:Y:S04]  /*1e7e0*/  STL [R1+0xc8c], R0 ;  /* 0x000c8c0001007387 */ /* 0x0001e80000100800 */
[----:B0-----:R-:W2:Y:S01]  /*1e7f0*/  LDL.LU R0, [R1+0xd88] ;  /* 0x000d880001007983 */ /* 0x001ea20000300800 */
[----:B---3--:R-:W-:Y:S02]  /*1e800*/  IADD3.X R6, R6, UR6, RZ, P4, !PT ;  /* 0x0000000606067c10 */ /* 0x008fe4000a7fe4ff */
[----:B----4-:R-:W-:Y:S02]  /*1e810*/  IADD3 R5, P4, R5, UR7, RZ ;  /* 0x0000000705057c10 */ /* 0x010fe4000ff9e0ff */
[----:B------:R-:W-:Y:S02]  /*1e820*/  IADD3.X R4, R4, UR6, RZ, P5, !PT ;  /* 0x0000000604047c10 */ /* 0x000fe4000affe4ff */
[----:B------:R-:W-:-:S02]  /*1e830*/  IADD3 R3, P5, R3, UR7, RZ ;  /* 0x0000000703037c10 */ /* 0x000fc4000ffbe0ff */
[----:B------:R-:W-:Y:S02]  /*1e840*/  IADD3.X R2, R2, UR6, RZ, P6, !PT ;  /* 0x0000000602027c10 */ /* 0x000fe4000b7fe4ff */
[----:B------:R-:W-:Y:S02]  /*1e850*/  IADD3 R24, P6, R24, UR7, RZ ;  /* 0x0000000718187c10 */ /* 0x000fe4000ffde0ff */
[----:B------:R-:W-:Y:S02]  /*1e860*/  IADD3.X R25, R25, UR6, RZ, P1, !PT ;  /* 0x0000000619197c10 */ /* 0x000fe40008ffe4ff */
[----:B------:R-:W-:Y:S02]  /*1e870*/  IADD3 R26, P1, R26, UR7, RZ ;  /* 0x000000071a1a7c10 */ /* 0x000fe4000ff3e0ff */
[----:B--2---:R-:W-:-:S05]  /*1e880*/  IADD3 R0, P3, R0, UR7, RZ ;  /* 0x0000000700007c10 */ /* 0x004fca000ff7e0ff */
[----:B------:R0:W-:Y:S04]  /*1e890*/  STL [R1+0xcc8], R0 ;  /* 0x000cc80001007387 */ /* 0x0001e80000100800 */
[----:B0-----:R0:W5:Y:S04]  /*1e8a0*/  LDL.LU R0, [R1+0xd84] ;  /* 0x000d840001007983 */ /* 0x0011680000300800 */
[----:B------:R1:W-:Y:S04]  /*1e8b0*/  STL [R1+0xc94], R6 ;  /* 0x000c940601007387 */ /* 0x0003e80000100800 */
[----:B-1----:R0:W5:Y:S04]  /*1e8c0*/  LDL.LU R6, [R1+0xd80] ;  /* 0x000d800001067983 */ /* 0x0021680000300800 */
[----:B------:R1:W-:Y:S04]  /*1e8d0*/  STL [R1+0xcd0], R5 ;  /* 0x000cd00501007387 */ /* 0x0003e80000100800 */
[----:B-1----:R-:W2:Y:S04]  /*1e8e0*/  LDL.LU R5, [R1+0xd7c] ;  /* 0x000d7c0001057983 */ /* 0x002ea80000300800 */
[----:B------:R1:W-:Y:S04]  /*1e8f0*/  STL [R1+0xc9c], R4 ;  /* 0x000c9c0401007387 */ /* 0x0003e80000100800 */
[----:B-1----:R-:W3:Y:S04]  /*1e900*/  LDL.LU R4, [R1+0xd78] ;  /* 0x000d780001047983 */ /* 0x002ee80000300800 */
[----:B------:R1:W-:Y:S04]  /*1e910*/  STL [R1+0xcd8], R3 ;  /* 0x000cd80301007387 */ /* 0x0003e80000100800 */
[----:B-1----:R-:W4:Y:S04]  /*1e920*/  LDL.LU R3, [R1+0xd74] ;  /* 0x000d740001037983 */ /* 0x002f280000300800 */
[----:B------:R1:W-:Y:S04]  /*1e930*/  STL [R1+0xca4], R2 ;  /* 0x000ca40201007387 */ /* 0x0003e80000100800 */
[----:B-1----:R-:W2:Y:S04]  /*1e940*/  LDL.LU R2, [R1+0xd70] ;  /* 0x000d700001027983 */ /* 0x002ea80000300800 */
[----:B------:R1:W-:Y:S01]  /*1e950*/  STL [R1+0xce0], R24 ;  /* 0x000ce01801007387 */ /* 0x0003e20000100800 */
[----:B------:R-:W-:-:S02]  /*1e960*/  IADD3.X R27, R27, UR6, RZ, P2, !PT ;  /* 0x000000061b1b7c10 */ /* 0x000fc400097fe4ff */
[----:B------:R-:W-:Y:S02]  /*1e970*/  IADD3 R12, P2, R12, UR7, RZ ;  /* 0x000000070c0c7c10 */ /* 0x000fe4000ff5e0ff */
[----:B------:R-:W-:Y:S02]  /*1e980*/  IADD3.X R8, R8, UR6, RZ, P3, !PT ;  /* 0x0000000608087c10 */ /* 0x000fe40009ffe4ff */
[----:B------:R-:W-:Y:S01]  /*1e990*/  IADD3 R9, P3, R9, UR7, RZ ;  /* 0x0000000709097c10 */ /* 0x000fe2000ff7e0ff */
[----:B-1----:R0:W5:Y:S04]  /*1e9a0*/  LDL.LU R24, [R1+0xd6c] ;  /* 0x000d6c0001187983 */ /* 0x0021680000300800 */
[----:B------:R1:W-:Y:S01]  /*1e9b0*/  STL [R1+0xcac], R25 ;  /* 0x000cac1901007387 */ /* 0x0003e20000100800 */
[----:B------:R-:W-:-:S02]  /*1e9c0*/  IADD3.X R29, R29, UR6, RZ, P4, !PT ;  /* 0x000000061d1d7c10 */ /* 0x000fc4000a7fe4ff */
[----:B------:R-:W-:Y:S01]  /*1e9d0*/  IADD3 R28, P4, R28, UR7, RZ ;  /* 0x000000071c1c7c10 */ /* 0x000fe2000ff9e0ff */
[----:B-1----:R0:W5:Y:S04]  /*1e9e0*/  LDL.LU R25, [R1+0xd68] ;  /* 0x000d680001197983 */ /* 0x0021680000300800 */
[----:B------:R1:W-:Y:S01]  /*1e9f0*/  STL [R1+0xce8], R26 ;  /* 0x000ce81a01007387 */ /* 0x0003e20000100800 */
[----:B------:R-:W-:-:S03]  /*1ea00*/  IADD3.X R16, R16, UR6, RZ, P5, !PT ;  /* 0x0000000610107c10 */ /* 0x000fc6000affe4ff */
[----:B-1----:R0:W5:Y:S04]  /*1ea10*/  LDL.LU R26, [R1+0xd64] ;  /* 0x000d6400011a7983 */ /* 0x0021680000300800 */
[----:B------:R1:W-:Y:S01]  /*1ea20*/  STL [R1+0xcb4], R27 ;  /* 0x000cb41b01007387 */ /* 0x0003e20000100800 */
[----:B------:R-:W-:Y:S02]  /*1ea30*/  IADD3 R17, P5, R17, UR7, RZ ;  /* 0x0000000711117c10 */ /* 0x000fe4000ffbe0ff */
[----:B------:R-:W-:Y:S01]  /*1ea40*/  IADD3.X R18, R18, UR6, RZ, P6, !PT ;  /* 0x0000000612127c10 */ /* 0x000fe2000b7fe4ff */
[----:B-1----:R0:W5:Y:S04]  /*1ea50*/  LDL.LU R27, [R1+0xd60] ;  /* 0x000d6000011b7983 */ /* 0x0021680000300800 */
[----:B------:R1:W-:Y:S01]  /*1ea60*/  STL [R1+0xcf0], R12 ;  /* 0x000cf00c01007387 */ /* 0x0003e20000100800 */
[----:B------:R-:W-:-:S02]  /*1ea70*/  IADD3 R19, P6, R19, UR7, RZ ;  /* 0x0000000713137c10 */ /* 0x000fc4000ffde0ff */
[----:B------:R-:W-:Y:S01]  /*1ea80*/  IADD3.X R7, R7, UR6, RZ, P1, !PT ;  /* 0x0000000607077c10 */ /* 0x000fe20008ffe4ff */
        /* <DEDUP_REMOVED lines=9> */
[----:B------:R1:W-:Y:S04]  /*1eb20*/  STL [R1+0xcc4], R29 ;  /* 0x000cc41d01007387 */ /* 0x0003e80000100800 */
[----:B------:R0:W-:Y:S04]  /*1eb30*/  STL [R1+0xd00], R28 ;  /* 0x000d001c01007387 */ /* 0x0001e80000100800 */
[----:B------:R-:W-:Y:S04]  /*1eb40*/  STL [R1+0xccc], R16 ;  /* 0x000ccc1001007387 */ /* 0x000fe80000100800 */
[----:B------:R-:W-:Y:S04]  /*1eb50*/  STL [R1+0xd08], R17 ;  /* 0x000d081101007387 */ /* 0x000fe80000100800 */
[----:B------:R-:W-:Y:S04]  /*1eb60*/  STL [R1+0xcd4], R18 ;  /* 0x000cd41201007387 */ /* 0x000fe80000100800 */
[----:B------:R-:W-:Y:S01]  /*1eb70*/  STL [R1+0xd10], R19 ;  /* 0x000d101301007387 */ /* 0x000fe20000100800 */
[----:B------:R-:W-:-:S02]  /*1eb80*/  IADD3.X R15, R15, UR6, RZ, P4, !PT ;  /* 0x000000060f0f7c10 */ /* 0x000fc4000a7fe4ff */
[----:B------:R-:W-:Y:S02]  /*1eb90*/  IADD3.X R20, R20, UR6, RZ, P5, !PT ;  /* 0x0000000614147c10 */ /* 0x000fe4000affe4ff */
[----:B------:R-:W-:Y:S02]  /*1eba0*/  IADD3.X R21, R21, UR6, RZ, P6, !PT ;  /* 0x0000000615157c10 */ /* 0x000fe4000b7fe4ff */
[----:B------:R-:W-:Y:S01]  /*1ebb0*/  IADD3.X R22, R22, UR6, RZ, P1, !PT ;  /* 0x0000000616167c10 */ /* 0x000fe20008ffe4ff */
[----:B-1----:R-:W1:Y:S01]  /*1ebc0*/  LDC R29, c[0x0][0x238] ;  /* 0x00008e00ff1d7b82 */ /* 0x002e620000000800 */
[----:B0-----:R-:W0:Y:S01]  /*1ebd0*/  S2R R28, SR_TID.X ;  /* 0x00000000001c7919 */ /* 0x001e220000002100 */
[----:B------:R-:W-:Y:S04]  /*1ebe0*/  STL [R1+0xcdc], R7 ;  /* 0x000cdc0701007387 */ /* 0x000fe80000100800 */
[----:B------:R-:W-:Y:S04]  /*1ebf0*/  STL [R1+0xd18], R10 ;  /* 0x000d180a01007387 */ /* 0x000fe80000100800 */
[----:B------:R3:W-:Y:S04]  /*1ec00*/  STL [R1+0xce4], R11 ;  /* 0x000ce40b01007387 */ /* 0x0007e80000100800 */
[----:B------:R0:W-:Y:S04]  /*1ec10*/  STL [R1+0xd1c], R13 ;  /* 0x000d1c0d01007387 */ /* 0x0001e80000100800 */
[----:B------:R0:W-:Y:S04]  /*1ec20*/  STL [R1+0xcec], R14 ;  /* 0x000cec0e01007387 */ /* 0x0001e80000100800 */
[----:B------:R0:W-:Y:S01]  /*1ec30*/  STL [R1+0xcf4], R15 ;  /* 0x000cf40f01007387 */ /* 0x0001e20000100800 */
[----:B------:R-:W-:-:S03]  /*1ec40*/  IADD3.X R23, R23, UR6, RZ, P2, !PT ;  /* 0x0000000617177c10 */ /* 0x000fc600097fe4ff */
[----:B------:R0:W-:Y:S04]  /*1ec50*/  STL [R1+0xcfc], R20 ;  /* 0x000cfc1401007387 */ /* 0x0001e80000100800 */
[----:B------:R0:W-:Y:S04]  /*1ec60*/  STL [R1+0xd04], R21 ;  /* 0x000d041501007387 */ /* 0x0001e80000100800 */
[----:B------:R0:W-:Y:S01]  /*1ec70*/  STL [R1+0xd0c], R22 ;  /* 0x000d0c1601007387 */ /* 0x0001e20000100800 */
[----:B-1----:R-:W-:-:S04]  /*1ec80*/  IMAD.SHL.U32 R29, R29, 0x80, RZ ;  /* 0x000000801d1d7824 */ /* 0x002fc800078e00ff */
[----:B------:R-:W-:Y:S01]  /*1ec90*/  IMAD.SHL.U32 R29, R29, 0x2, RZ ;  /* 0x000000021d1d7824 */ /* 0x000fe200078e00ff */
[----:B0-----:R-:W-:-:S05]  /*1eca0*/  LOP3.LUT R28, R28, 0x3f, RZ, 0xc0, !PT ;  /* 0x0000003f1c1c7812 */ /* 0x001fca00078ec0ff */
[----:B------:R-:W-:Y:S02]  /*1ecb0*/  IMAD.SHL.U32 R28, R28, 0x2, RZ ;  /* 0x000000021c1c7824 */ /* 0x000fe400078e00ff */
[----:B---3--:R-:W-:Y:S02]  /*1ecc0*/  IMAD.MOV.U32 R11, RZ, RZ, R4 ;  /* 0x000000ffff0b7224 */ /* 0x008fe400078e0004 */
[----:B--2---:R-:W-:Y:S02]  /*1ecd0*/  IMAD.MOV.U32 R10, RZ, RZ, R2 ;  /* 0x000000ffff0a7224 */ /* 0x004fe400078e0002 */
[----:B----4-:R-:W-:Y:S02]  /*1ece0*/  IMAD.MOV.U32 R2, RZ, RZ, R3 ;  /* 0x000000ffff027224 */ /* 0x010fe400078e0003 */
[----:B------:R-:W-:-:S05]  /*1ecf0*/  IMAD.MOV.U32 R3, RZ, RZ, R5 ;  /* 0x000000ffff037224 */ /* 0x000fca00078e0005 */
[----:B------:R0:W-:Y:S04]  /*1ed00*/  STL.64 [R1+0x110], R2 ;  /* 0x0001100201007387 */ /* 0x0001e80000100a00 */
[----:B------:R0:W-:Y:S04]  /*1ed10*/  STL [R1+0xd14], R23 ;  /* 0x000d141701007387 */ /* 0x0001e80000100800 */
[----:B------:R0:W-:Y:S01]  /*1ed20*/  STL.64 [R1+0x118], R10 ;  /* 0x0001180a01007387 */ /* 0x0001e20000100a00 */
[----:B------:R-:W-:Y:S05]  /*1ed30*/  @P0 BRA `(.L_x_1) ;  /* 0xfffffe7000ec0947 */ /* 0x000fea000383ffff */
[----:B-----5:R1:W-:Y:S01]  /*1ed40*/  STL [R1+0xd5c], R25 ;  /* 0x000d5c1901007387 */ /* 0x0203e20000100800 */
[----:B------:R-:W-:-:S03]  /*1ed50*/  IMAD.MOV.U32 R7, RZ, RZ, R12 ;  /* 0x000000ffff077224 */ /* 0x000fc600078e000c */
[----:B------:R2:W-:Y:S01]  /*1ed60*/  STL [R1+0xd58], R26 ;  /* 0x000d581a01007387 */ /* 0x0005e20000100800 */
[----:B-1----:R-:W-:-:S03]  /*1ed70*/  IMAD.MOV.U32 R25, RZ, RZ, R6 ;  /* 0x000000ffff197224 */ /* 0x002fc600078e0006 */
[----:B--2---:R-:W2:Y:S04]  /*1ed80*/  LDL.LU R26, [R1+0x154] ;  /* 0x00015400011a7983 */ /* 0x004ea80000300800 */
[----:B------:R-:W2:Y:S04]  /*1ed90*/  LDL.LU R6, [R1+0x44] ;  /* 0x0000440001067983 */ /* 0x000ea80000300800 */
[----:B------:R1:W-:Y:S04]  /*1eda0*/  STL [R1+0xd54], R24 ;  /* 0x000d541801007387 */ /* 0x0003e80000100800 */
[----:B-1----:R-:W3:Y:S04]  /*1edb0*/  LDL.LU R24, [R1+0x5c] ;  /* 0x00005c0001187983 */ /* 0x002ee80000300800 */
[----:B------:R-:W3:Y:S04]  /*1edc0*/  LDL.LU R5, [R1+0x17c] ;  /* 0x00017c0001057983 */ /* 0x000ee80000300800 */
[----:B------:R-:W4:Y:S04]  /*1edd0*/  LDL.LU R28, [R1+0x54] ;  /* 0x00005400011c7983 */ /* 0x000f280000300800 */
[----:B------:R-:W4:Y:S04]  /*1ede0*/  LDL.LU R4, [R1+0x174] ;  /* 0x0001740001047983 */ /* 0x000f280000300800 */
[----:B------:R-:W4:Y:S04]  /*1edf0*/  LDL.LU R0, [R1+0x158] ;  /* 0x0001580001007983 */ /* 0x000f280000300800 */
        /* <DEDUP_REMOVED lines=13> */
[----:B------:R-:W-:-:S03]  /*1eed0*/  F2FP.F16.F32.PACK_AB R7, R25, R7 ;  /* 0x000000071907723e */ /* 0x000fc600000000ff */
[----:B------:R-:W4:Y:S04]  /*1eee0*/  LDL.LU R20, [R1+0x168] ;  /* 0x0001680001147983 */ /* 0x000f280000300800 */
[----:B------:R-:W4:Y:S04]  /*1eef0*/  LDL.LU R21, [R1+0x188] ;  /* 0x0001880001157983 */ /* 0x000f280000300800 */
[----:B------:R-:W4:Y:S04]  /*1ef00*/  LDL.LU R22, [R1+0x160] ;  /* 0x0001600001167983 */ /* 0x000f280000300800 */
[----:B------:R-:W4:Y:S04]  /*1ef10*/  LDL.LU R23, [R1+0x180] ;  /* 0x0001800001177983 */ /* 0x000f280000300800 */
[----:B------:R-:W4:Y:S01]  /*1ef20*/  LDL.LU R25, [R1+0xd5c] ;  /* 0x000d5c0001197983 */ /* 0x000f220000300800 */
[----:B--2---:R-:W-:-:S03]  /*1ef30*/  F2FP.F16.F32.PACK_AB R6, R26, R6 ;  /* 0x000000061a06723e */ /* 0x004fc600000000ff */
[----:B------:R-:W2:Y:S01]  /*1ef40*/  LDL.LU R26, [R1+0xd58] ;  /* 0x000d5800011a7983 */ /* 0x000ea20000300800 */
[----:B---3--:R-:W-:-:S03]  /*1ef50*/  F2FP.F16.F32.PACK_AB R5, R24, R5 ;  /* 0x000000051805723e */ /* 0x008fc600000000ff */
[----:B------:R-:W3:Y:S01]  /*1ef60*/  LDL.LU R24, [R1+0xd54] ;  /* 0x000d540001187983 */ /* 0x000ee20000300800 */
[----:B----4-:R-:W-:Y:S02]  /*1ef70*/  F2FP.F16.F32.PACK_AB R4, R28, R4 ;  /* 0x000000041c04723e */ /* 0x010fe400000000ff */
[----:B------:R-:W-:Y:S02]  /*1ef80*/  F2FP.F16.F32.PACK_AB R11, R0, R11 ;  /* 0x0000000b000b723e */ /* 0x000fe400000000ff */
[----:B------:R-:W-:Y:S02]  /*1ef90*/  F2FP.F16.F32.PACK_AB R10, R29, R10 ;  /* 0x0000000a1d0a723e */ /* 0x000fe400000000ff */
[----:B------:R-:W-:Y:S02]  /*1efa0*/  F2FP.F16.F32.PACK_AB R9, R3, R9 ;  /* 0x000000090309723e */ /* 0x000fe400000000ff */
[----:B------:R-:W-:Y:S02]  /*1efb0*/  F2FP.F16.F32.PACK_AB R8, R2, R8 ;  /* 0x000000080208723e */ /* 0x000fe400000000ff */
[----:B------:R-:W-:-:S02]  /*1efc0*/  F2FP.F16.F32.PACK_AB R15, R27, R15 ;  /* 0x0000000f1b0f723e */ /* 0x000fc400000000ff */
[----:B------:R-:W-:Y:S02]  /*1efd0*/  F2FP.F16.F32.PACK_AB R13, R16, R13 ;  /* 0x0000000d100d723e */ /* 0x000fe400000000ff */
[----:B------:R-:W-:Y:S02]  /*1efe0*/  F2FP.F16.F32.PACK_AB R12, R17, R12 ;  /* 0x0000000c110c723e */ /* 0x000fe400000000ff */
[----:B------:R-:W-:Y:S02]  /*1eff0*/  F2FP.F16.F32.PACK_AB R17, R20, R21 ;  /* 0x000000151411723e */ /* 0x000fe400000000ff */
[----:B------:R-:W-:Y:S02]  /*1f000*/  F2FP.F16.F32.PACK_AB R16, R22, R23 ;  /* 0x000000171610723e */ /* 0x000fe400000000ff */
[----:B------:R-:W-:Y:S02]  /*1f010*/  F2FP.F16.F32.PACK_AB R14, R25, R14 ;  /* 0x0000000e190e723e */ /* 0x000fe400000000ff */
[----:B--2---:R-:W-:-:S02]  /*1f020*/  F2FP.F16.F32.PACK_AB R19, R26, R19 ;  /* 0x000000131a13723e */ /* 0x004fc400000000ff */
[----:B---3--:R-:W-:-:S07]  /*1f030*/  F2FP.F16.F32.PACK_AB R18, R24, R18 ;  /* 0x000000121812723e */ /* 0x008fce00000000ff */
.L_x_0:
[----:B-----5:R-:W1:Y:S01]  /*1f040*/  S2R R20, SR_TID.X ;  /* 0x0000000000147919 */ /* 0x020e620000002100 */
[----:B------:R-:W2:Y:S01]  /*1f050*/  S2UR UR5, SR_CgaCtaId ;  /* 0x00000000000579c3 */ /* 0x000ea20000008800 */
[----:B------:R-:W-:Y:S01]  /*1f060*/  UMOV UR4, 0x400 ;  /* 0x0000040000047882 */ /* 0x000fe20000000000 */
[----:B------:R-:W-:Y:S01]  /*1f070*/  ULDC.64 UR10, c[0x0][0x228] ;  /* 0x00008a00000a7ab9 */ /* 0x000fe20000000a00 */
[----:B------:R-:W3:Y:S01]  /*1f080*/  S2R R21, SR_TID.X ;  /* 0x0000000000157919 */ /* 0x000ee20000002100 */
[----:B------:R-:W-:Y:S01]  /*1f090*/  ULDC.64 UR6, c[0x0][0x220] ;  /* 0x0000880000067ab9 */ /* 0x000fe20000000a00 */
[----:B------:R-:W4:Y:S01]  /*1f0a0*/  LDL.LU R27, [R1+0xd20] ;  /* 0x000d2000011b7983 */ /* 0x000f220000300800 */
[----:B--2---:R-:W-:-:S03]  /*1f0b0*/  ULEA UR4, UR5, UR4, 0x18 ;  /* 0x0000000405047291 */ /* 0x004fc6000f8ec03f */
[----:B------:R-:W-:Y:S01]  /*1f0c0*/  ULDC UR5, c[0x0][0x248] ;  /* 0x0000920000057ab9 */ /* 0x000fe20000000800 */
[C---:B-1----:R-:W-:Y:S02]  /*1f0d0*/  IMAD.SHL.U32 R0, R20.reuse, 0x10, RZ ;  /* 0x0000001014007824 */ /* 0x042fe400078e00ff */
[C---:B------:R-:W-:Y:S02]  /*1f0e0*/  IMAD.SHL.U32 R2, R20.reuse, 0x20, RZ ;  /* 0x0000002014027824 */ /* 0x040fe400078e00ff */
[----:B------:R-:W-:Y:S01]  /*1f0f0*/  IMAD.SHL.U32 R20, R20, 0x8, RZ ;  /* 0x0000000814147824 */ /* 0x000fe200078e00ff */
[----:B------:R-:W-:Y:S02]  /*1f100*/  LOP3.LUT R0, R0, 0xf0, RZ, 0xc0, !PT ;  /* 0x000000f000007812 */ /* 0x000fe400078ec0ff */
[----:B------:R-:W-:Y:S02]  /*1f110*/  LOP3.LUT R3, R2, 0x200, RZ, 0xc0, !PT ;  /* 0x0000020002037812 */ /* 0x000fe400078ec0ff */
[----:B------:R-:W-:-:S02]  /*1f120*/  LOP3.LUT R2, R20, 0x100, RZ, 0xc0, !PT ;  /* 0x0000010014027812 */ /* 0x000fc400078ec0ff */
[----:B------:R-:W-:Y:S02]  /*1f130*/  IADD3 R3, R3, UR4, R0 ;  /* 0x0000000403037c10 */ /* 0x000fe4000fffe000 */
[----:B---3--:R-:W-:-:S03]  /*1f140*/  LOP3.LUT R21, R21, 0x3f, RZ, 0xc0, !PT ;  /* 0x0000003f15157812 */ /* 0x008fc600078ec0ff */
[----:B------:R-:W-:Y:S01]  /*1f150*/  IMAD.IADD R2, R2, 0x1, R3 ;  /* 0x0000000102027824 */ /* 0x000fe200078e0203 */
[----:B------:R-:W-:Y:S01]  /*1f160*/  BAR.SYNC.DEFER_BLOCKING 0x0 ;  /* 0x0000000000007b1d */ /* 0x000fe20000010000 */
[----:B------:R-:W-:-:S05]  /*1f170*/  LEA R0, R21, UR4, 0x4 ;  /* 0x0000000415007c11 */ /* 0x000fca000f8e20ff */
[----:B------:R-:W-:Y:S01]  /*1f180*/  ULDC UR4, c[0x0][0x244] ;  /* 0x0000910000047ab9 */ /* 0x000fe20000000800 */
[----:B------:R-:W-:Y:S01]  /*1f190*/  STSM.16.M88.4 [R2], R16 ;  /* 0x0000001002007844 */ /* 0x000fe20000000200 */
[----:B------:R-:W-:Y:S06]  /*1f1a0*/  BAR.SYNC.DEFER_BLOCKING 0x0 ;  /* 0x0000000000007b1d */ /* 0x000fec0000010000 */
[----:B------:R-:W1:Y:S02]  /*1f1b0*/  LDS.128 R16, [R0] ;  /* 0x0000000000107984 */ /* 0x000e640000000c00 */
[----:B------:R-:W-:Y:S06]  /*1f1c0*/  BAR.SYNC.DEFER_BLOCKING 0x0 ;  /* 0x0000000000007b1d */ /* 0x000fec0000010000 */
[----:B------:R-:W-:Y:S02]  /*1f1d0*/  STSM.16.M88.4 [R2], R12 ;  /* 0x0000000c02007844 */ /* 0x000fe40000000200 */
[----:B------:R-:W-:Y:S06]  /*1f1e0*/  BAR.SYNC.DEFER_BLOCKING 0x0 ;  /* 0x0000000000007b1d */ /* 0x000fec0000010000 */
[----:B-1----:R1:W-:Y:S04]  /*1f1f0*/  STL [R1+0xd58], R19 ;  /* 0x000d581301007387 */ /* 0x0023e80000100800 */
[----:B-1----:R-:W2:Y:S04]  /*1f200*/  LDL R19, [R1+0xd44] ;  /* 0x000d440001137983 */ /* 0x002ea80000100800 */
[----:B------:R-:W1:Y:S01]  /*1f210*/  LDS.128 R12, [R0] ;  /* 0x00000000000c7984 */ /* 0x000e620000000c00 */
[----:B------:R-:W-:Y:S06]  /*1f220*/  BAR.SYNC.DEFER_BLOCKING 0x0 ;  /* 0x0000000000007b1d */ /* 0x000fec0000010000 */
[----:B-1----:R1:W-:Y:S04]  /*1f230*/  STL [R1+0xd54], R15 ;  /* 0x000d540f01007387 */ /* 0x0023e80000100800 */
[----:B-1----:R-:W3:Y:S04]  /*1f240*/  LDL R15, [R1+0xd48] ;  /* 0x000d4800010f7983 */ /* 0x002ee80000100800 */
[----:B------:R-:W-:Y:S01]  /*1f250*/  STSM.16.M88.4 [R2], R8 ;  /* 0x0000000802007844 */ /* 0x000fe20000000200 */
[----:B------:R-:W-:Y:S06]  /*1f260*/  BAR.SYNC.DEFER_BLOCKING 0x0 ;  /* 0x0000000000007b1d */ /* 0x000fec0000010000 */
[----:B------:R-:W1:Y:S02]  /*1f270*/  LDS.128 R8, [R0] ;  /* 0x0000000000087984 */ /* 0x000e640000000c00 */
[----:B------:R-:W-:Y:S06]  /*1f280*/  BAR.SYNC.DEFER_BLOCKING 0x0 ;  /* 0x0000000000007b1d */ /* 0x000fec0000010000 */
[----:B------:R-:W-:Y:S01]  /*1f290*/  STSM.16.M88.4 [R2], R4 ;  /* 0x0000000402007844 */ /* 0x000fe20000000200 */
[----:B----4-:R-:W-:-:S02]  /*1f2a0*/  VIADD R3, R27, 0x1 ;  /* 0x000000011b037836 */ /* 0x010fc40000000000 */
[----:B------:R-:W-:-:S03]  /*1f2b0*/  VIADD R20, R27, 0x2 ;  /* 0x000000021b147836 */ /* 0x000fc60000000000 */
[----:B------:R-:W-:Y:S01]  /*1f2c0*/  ISETP.GE.AND P4, PT, R3, UR11, PT ;  /* 0x0000000b03007c0c */ /* 0x000fe2000bf86270 */
[----:B------:R-:W-:Y:S01]  /*1f2d0*/  VIADD R3, R27, 0x3 ;  /* 0x000000031b037836 */ /* 0x000fe20000000000 */
[----:B------:R-:W-:Y:S01]  /*1f2e0*/  ISETP.GE.AND P6, PT, R20, UR11, PT ;  /* 0x0000000b14007c0c */ /* 0x000fe2000bfc6270 */
[----:B------:R-:W-:Y:S03]  /*1f2f0*/  BAR.SYNC.DEFER_BLOCKING 0x0 ;  /* 0x0000000000007b1d */ /* 0x000fe60000010000 */
[----:B------:R-:W-:Y:S01]  /*1f300*/  ISETP.GE.AND P0, PT, R3, UR11, PT ;  /* 0x0000000b03007c0c */ /* 0x000fe2000bf06270 */
[----:B------:R-:W-:-:S05]  /*1f310*/  VIADD R3, R27, 0x4 ;  /* 0x000000041b037836 */ /* 0x000fca0000000000 */
[----:B------:R-:W-:Y:S01]  /*1f320*/  ISETP.GE.AND P1, PT, R3, UR11, PT ;  /* 0x0000000b03007c0c */ /* 0x000fe2000bf26270 */
[----:B------:R-:W-:Y:S01]  /*1f330*/  IMAD R3, R27, UR5, RZ ;  /* 0x000000051b037c24 */ /* 0x000fe2000f8e02ff */
[----:B------:R-:W-:Y:S02]  /*1f340*/  PRMT R26, R16, 0x7632, R26 ;  /* 0x00007632101a7816 */ /* 0x000fe4000000001a */
[----:B------:R-:W-:Y:S01]  /*1f350*/  PRMT R29, R12, 0x7632, R29 ;  /* 0x000076320c1d7816 */ /* 0x000fe2000000001d */
[C---:B--2---:R-:W-:Y:S01]  /*1f360*/  IMAD R21, R19.reuse, UR4, RZ ;  /* 0x0000000413157c24 */ /* 0x044fe2000f8e02ff */
[----:B------:R-:W-:-:S04]  /*1f370*/  ISETP.GE.AND P2, PT, R19, UR10, PT ;  /* 0x0000000a13007c0c */ /* 0x000fc8000bf46270 */
[----:B------:R-:W-:Y:S02]  /*1f380*/  LEA R20, P3, R21, UR6, 0x1 ;  /* 0x0000000615147c11 */ /* 0x000fe4000f8608ff */
[----:B------:R-:W-:Y:S02]  /*1f390*/  ISETP.LT.AND P2, PT, R27, UR11, !P2 ;  /* 0x0000000b1b007c0c */ /* 0x000fe4000d741270 */
[----:B------:R-:W-:-:S03]  /*1f3a0*/  LEA.HI.X.SX32 R21, R21, UR7, 0x1, P3 ;  /* 0x0000000715157c11 */ /* 0x000fc600098f0eff */
[----:B------:R-:W-:-:S08]  /*1f3b0*/  IMAD.WIDE R22, R3, 0x2, R20 ;  /* 0x0000000203167825 */ /* 0x000fd000078e0214 */
[----:B------:R2:W-:Y:S02]  /*1f3c0*/  @P2 STG.E.U16 desc[UR8][R22.64], R16 ;  /* 0x0000001016002986 */ /* 0x0005e4000c101508 */
[----:B--2---:R-:W-:Y:S02]  /*1f3d0*/  IMAD.MOV.U32 R23, RZ, RZ, R27 ;  /* 0x000000ffff177224 */ /* 0x004fe400078e001b */
[----:B------:R-:W-:-:S04]  /*1f3e0*/  VIADD R27, R3, UR5 ;  /* 0x00000005031b7c36 */ /* 0x000fc80008000000 */
[----:B------:R-:W-:-:S04]  /*1f3f0*/  IMAD.WIDE R4, R27, 0x2, R20 ;  /* 0x000000021b047825 */ /* 0x000fc800078e0214 */
[C---:B---3--:R-:W-:Y:S01]  /*1f400*/  IMAD R25, R15.reuse, UR4, RZ ;  /* 0x000000040f197c24 */ /* 0x048fe2000f8e02ff */
[----:B------:R-:W-:-:S04]  /*1f410*/  ISETP.GE.AND P5, PT, R15, UR10, PT ;  /* 0x0000000a0f007c0c */ /* 0x000fc8000bfa6270 */
[----:B------:R-:W-:Y:S02]  /*1f420*/  LEA R24, P3, R25, UR6, 0x1 ;  /* 0x0000000619187c11 */ /* 0x000fe4000f8608ff */
[----:B------:R-:W-:Y:S02]  /*1f430*/  ISETP.LT.AND P2, PT, R23, UR11, !P5 ;  /* 0x0000000b17007c0c */ /* 0x000fe4000ef41270 */
[----:B------:R-:W-:Y:S02]  /*1f440*/  ISETP.LT.AND P5, PT, R19, UR10, !P4 ;  /* 0x0000000a13007c0c */ /* 0x000fe4000e7a1270 */
[----:B------:R-:W-:Y:S02]  /*1f450*/  ISETP.LT.AND P4, PT, R15, UR10, !P4 ;  /* 0x0000000a0f007c0c */ /* 0x000fe4000e781270 */
[----:B------:R-:W-:-:S03]  /*1f460*/  LEA.HI.X.SX32 R25, R25, UR7, 0x1, P3 ;  /* 0x0000000719197c11 */ /* 0x000fc600098f0eff */
[----:B------:R-:W-:-:S04]  /*1f470*/  IMAD.WIDE R2, R3, 0x2, R24 ;  /* 0x0000000203027825 */ /* 0x000fc800078e0218 */
[----:B------:R-:W-:Y:S01]  /*1f480*/  IMAD.WIDE R6, R27, 0x2, R24 ;  /* 0x000000021b067825 */ /* 0x000fe200078e0218 */
[----:B------:R-:W-:Y:S01]  /*1f490*/  @P2 STG.E.U16 desc[UR8][R2.64], R26 ;  /* 0x0000001a02002986 */ /* 0x000fe2000c101508 */
[----:B------:R-:W-:-:S03]  /*1f4a0*/  ISETP.LT.AND P2, PT, R19, UR10, !P6 ;  /* 0x0000000a13007c0c */ /* 0x000fc6000f741270 */
[----:B------:R-:W-:Y:S04]  /*1f4b0*/  @P5 STG.E.U16 desc[UR8][R4.64], R12 ;  /* 0x0000000c04005986 */ /* 0x000fe8000c101508 */
[----:B------:R-:W2:Y:S04]  /*1f4c0*/  LDL.LU R19, [R1+0xd58] ;  /* 0x000d580001137983 */ /* 0x000ea80000300800 */
[----:B------:R3:W-:Y:S04]  /*1f4d0*/  @P4 STG.E.U16 desc[UR8][R6.64], R29 ;  /* 0x0000001d06004986 */ /* 0x0007e8000c101508 */
[----:B---3--:R-:W3:Y:S01]  /*1f4e0*/  LDL R29, [R1+0xd44] ;  /* 0x000d4400011d7983 */ /* 0x008ee20000100800 */
[----:B------:R-:W-:Y:S01]  /*1f4f0*/  ISETP.LT.AND P6, PT, R15, UR10, !P6 ;  /* 0x0000000a0f007c0c */ /* 0x000fe2000f7c1270 */
[----:B------:R-:W-:-:S02]  /*1f500*/  VIADD R28, R23, 0x5 ;  /* 0x00000005171c7836 */ /* 0x000fc40000000000 */
[----:B------:R-:W-:-:S03]  /*1f510*/  VIADD R27, R27, UR5 ;  /* 0x000000051b1b7c36 */ /* 0x000fc60008000000 */
[----:B------:R-:W-:Y:S01]  /*1f520*/  ISETP.GE.AND P3, PT, R28, UR11, PT ;  /* 0x0000000b1c007c0c */ /* 0x000fe2000bf66270 */
[----:B------:R-:W-:Y:S01]  /*1f530*/  IMAD.WIDE R2, R27, 0x2, R20 ;  /* 0x000000021b027825 */ /* 0x000fe200078e0214 */
[----:B------:R-:W-:-:S03]  /*1f540*/  PRMT R28, R17, 0x7632, R28 ;  /* 0x00007632111c7816 */ /* 0x000fc6000000001c */
[C---:B------:R-:W-:Y:S01]  /*1f550*/  IMAD.WIDE R4, R27.reuse, 0x2, R24 ;  /* 0x000000021b047825 */ /* 0x040fe200078e0218 */
[----:B------:R-:W-:Y:S03]  /*1f560*/  @P2 STG.E.U16 desc[UR8][R2.64], R17 ;  /* 0x0000001102002986 */ /* 0x000fe6000c101508 */
[----:B------:R-:W-:Y:S01]  /*1f570*/  IMAD.MOV.U32 R26, RZ, RZ, R23 ;  /* 0x000000ffff1a7224 */ /* 0x000fe200078e0017 */
[----:B------:R4:W-:Y:S01]  /*1f580*/  @P6 STG.E.U16 desc[UR8][R4.64], R28 ;  /* 0x0000001c04006986 */ /* 0x0009e2000c101508 */
[----:B------:R-:W-:Y:S02]  /*1f590*/  VIADD R23, R27, UR5 ;  /* 0x000000051b177c36 */ /* 0x000fe40008000000 */
[C---:B------:R-:W-:Y:S02]  /*1f5a0*/  VIADD R16, R26.reuse, 0x6 ;  /* 0x000000061a107836 */ /* 0x040fe40000000000 */
[----:B------:R-:W-:-:S02]  /*1f5b0*/  VIADD R22, R26, 0x7 ;  /* 0x000000071a167836 */ /* 0x000fc40000000000 */
[C---:B------:R-:W-:Y:S01]  /*1f5c0*/  VIADD R27, R23.reuse, UR5 ;  /* 0x00000005171b7c36 */ /* 0x040fe20008000000 */
[----:B------:R-:W-:Y:S01]  /*1f5d0*/  ISETP.GE.AND P5, PT, R16, UR11, PT ;  /* 0x0000000b10007c0c */ /* 0x000fe2000bfa6270 */
[----:B------:R-:W-:Y:S01]  /*1f5e0*/  IMAD.WIDE R6, R23, 0x2, R20 ;  /* 0x0000000217067825 */ /* 0x000fe200078e0214 */
[----:B------:R-:W-:Y:S02]  /*1f5f0*/  ISETP.GE.AND P2, PT, R22, UR11, PT ;  /* 0x0000000b16007c0c */ /* 0x000fe4000bf46270 */
[----:B----4-:R-:W-:Y:S01]  /*1f600*/  PRMT R5, R13, 0x7632, R5 ;  /* 0x000076320d057816 */ /* 0x010fe20000000005 */
[----:B------:R-:W-:Y:S01]  /*1f610*/  IMAD.WIDE R2, R23, 0x2, R24 ;  /* 0x0000000217027825 */ /* 0x000fe200078e0218 */
[----:B------:R-:W-:-:S03]  /*1f620*/  PRMT R28, R18, 0x7632, R28 ;  /* 0x00007632121c7816 */ /* 0x000fc6000000001c */
[----:B------:R-:W-:-:S04]  /*1f630*/  IMAD.WIDE R16, R27, 0x2, R20 ;  /* 0x000000021b107825 */ /* 0x000fc800078e0214 */
[----:B------:R-:W-:-:S04]  /*1f640*/  IMAD.WIDE R22, R27, 0x2, R24 ;  /* 0x000000021b167825 */ /* 0x000fc800078e0218 */
[----:B------:R-:W-:-:S04]  /*1f650*/  IMAD.MOV.U32 R4, RZ, RZ, R26 ;  /* 0x000000ffff047224 */ /* 0x000fc800078e001a */
[C---:B------:R-:W-:Y:S02]  /*1f660*/  VIADD R12, R4.reuse, 0x8 ;  /* 0x00000008040c7836 */ /* 0x040fe40000000000 */
[----:B------:R-:W-:Y:S01]  /*1f670*/  VIADD R26, R4, 0x9 ;  /* 0x00000009041a7836 */ /* 0x000fe20000000000 */
[----:B---3--:R-:W-:Y:S02]  /*1f680*/  ISETP.LT.AND P4, PT, R29, UR10, !P0 ;  /* 0x0000000a1d007c0c */ /* 0x008fe4000c781270 */
[----:B------:R-:W-:Y:S02]  /*1f690*/  ISETP.LT.AND P0, PT, R15, UR10, !P0 ;  /* 0x0000000a0f007c0c */ /* 0x000fe4000c701270 */
[----:B------:R-:W-:Y:S02]  /*1f6a0*/  ISETP.LT.AND P6, PT, R29, UR10, !P1 ;  /* 0x0000000a1d007c0c */ /* 0x000fe4000cfc1270 */
[----:B------:R-:W-:-:S07]  /*1f6b0*/  ISETP.LT.AND P1, PT, R15, UR10, !P1 ;  /* 0x0000000a0f007c0c */ /* 0x000fce000cf21270 */
[----:B------:R3:W-:Y:S04]  /*1f6c0*/  @P4 STG.E.U16 desc[UR8][R6.64], R13 ;  /* 0x0000000d06004986 */ /* 0x0007e8000c101508 */
[----:B------:R4:W-:Y:S04]  /*1f6d0*/  @P0 STG.E.U16 desc[UR8][R2.64], R5 ;  /* 0x0000000502000986 */ /* 0x0009e8000c101508 */
[----:B------:R0:W-:Y:S01]  /*1f6e0*/  @P6 STG.E.U16 desc[UR8][R16.64], R18 ;  /* 0x0000001210006986 */ /* 0x0001e2000c101508 */
[----:B------:R-:W-:-:S03]  /*1f6f0*/  ISETP.LT.AND P6, PT, R29, UR10, !P5 ;  /* 0x0000000a1d007c0c */ /* 0x000fc6000efc1270 */
[----:B------:R1:W-:Y:S01]  /*1f700*/  @P1 STG.E.U16 desc[UR8][R22.64], R28 ;  /* 0x0000001c16001986 */ /* 0x0003e2000c101508 */
[----:B------:R-:W-:Y:S01]  /*1f710*/  ISETP.LT.AND P1, PT, R29, UR10, !P3 ;  /* 0x0000000a1d007c0c */ /* 0x000fe2000df21270 */
[----:B---3--:R-:W-:Y:S01]  /*1f720*/  VIADD R13, R27, UR5 ;  /* 0x000000051b0d7c36 */ /* 0x008fe20008000000 */
[C---:B------:R-:W-:Y:S02]  /*1f730*/  ISETP.LT.AND P3, PT, R15.reuse, UR10, !P3 ;  /* 0x0000000a0f007c0c */ /* 0x040fe4000df61270 */
[----:B------:R-:W-:Y:S01]  /*1f740*/  ISETP.LT.AND P5, PT, R15, UR10, !P5 ;  /* 0x0000000a0f007c0c */ /* 0x000fe2000efa1270 */
[C---:B----4-:R-:W-:Y:S01]  /*1f750*/  IMAD.WIDE R2, R13.reuse, 0x2, R20 ;  /* 0x000000020d027825 */ /* 0x050fe200078e0214 */
[----:B------:R-:W-:Y:S01]  /*1f760*/  ISETP.GE.AND P4, PT, R12, UR11, PT ;  /* 0x0000000b0c007c0c */ /* 0x000fe2000bf86270 */
[----:B------:R-:W3:Y:S02]  /*1f770*/  LDL.LU R15, [R1+0xd54] ;  /* 0x000d5400010f7983 */ /* 0x000ee40000300800 */
[----:B0-----:R-:W-:-:S02]  /*1f780*/  VIADD R18, R13, UR5 ;  /* 0x000000050d127c36 */ /* 0x001fc40008000000 */
[----:B-1----:R-:W-:Y:S02]  /*1f790*/  IMAD.MOV.U32 R28, RZ, RZ, R4 ;  /* 0x000000ffff1c7224 */ /* 0x002fe400078e0004 */
[----:B------:R0:W1:Y:S01]  /*1f7a0*/  LDS.128 R4, [R0] ;  /* 0x0000000000047984 */ /* 0x0000620000000c00 */
[----:B------:R-:W-:Y:S01]  /*1f7b0*/  IMAD.WIDE R12, R13, 0x2, R24 ;  /* 0x000000020d0c7825 */ /* 0x000fe200078e0218 */
[----:B--2---:R-:W-:-:S03]  /*1f7c0*/  PRMT R27, R19, 0x7632, R27 ;  /* 0x00007632131b7816 */ /* 0x004fc6000000001b */
[----:B------:R-:W-:Y:S01]  /*1f7d0*/  IMAD.WIDE R16, R18, 0x2, R20 ;  /* 0x0000000212107825 */ /* 0x000fe200078e0214 */
[----:B0-----:R-:W-:-:S03]  /*1f7e0*/  PRMT R0, R14, 0x7632, R0 ;  /* 0x000076320e007816 */ /* 0x001fc60000000000 */
[----:B------:R-:W-:Y:S01]  /*1f7f0*/  IMAD.WIDE R22, R18, 0x2, R24 ;  /* 0x0000000212167825 */ /* 0x000fe200078e0218 */
[----:B------:R-:W-:Y:S04]  /*1f800*/  @P1 STG.E.U16 desc[UR8][R2.64], R14 ;  /* 0x0000000e02001986 */ /* 0x000fe8000c101508 */
[----:B------:R0:W-:Y:S01]  /*1f810*/  @P3 STG.E.U16 desc[UR8][R12.64], R0 ;  /* 0x000000000c003986 */ /* 0x0001e2000c101508 */
[----:B------:R-:W-:-:S03]  /*1f820*/  ISETP.GE.AND P0, PT, R26, UR11, PT ;  /* 0x0000000b1a007c0c */ /* 0x000fc6000bf06270 */
[----:B------:R-:W-:Y:S01]  /*1f830*/  @P6 STG.E.U16 desc[UR8][R16.64], R19 ;  /* 0x0000001310006986 */ /* 0x000fe2000c101508 */
[----:B------:R-:W-:-:S03]  /*1f840*/  VIADD R26, R28, 0xa ;  /* 0x0000000a1c1a7836 */ /* 0x000fc60000000000 */
[----:B------:R2:W-:Y:S01]  /*1f850*/  @P5 STG.E.U16 desc[UR8][R22.64], R27 ;  /* 0x0000001b16005986 */ /* 0x0005e2000c101508 */
[----:B0-----:R-:W-:Y:S01]  /*1f860*/  IMAD.MOV.U32 R0, RZ, RZ, R28 ;  /* 0x000000ffff007224 */ /* 0x001fe200078e001c */
[----:B------:R-:W-:Y:S02]  /*1f870*/  ISETP.GE.AND P1, PT, R26, UR11, PT ;  /* 0x0000000b1a007c0c */ /* 0x000fe4000bf26270 */
[----:B--2---:R-:W2:Y:S01]  /*1f880*/  LDL.LU R27, [R1+0xd48] ;  /* 0x000d4800011b7983 */ /* 0x004ea20000300800 */
[----:B------:R-:W-:-:S05]  /*1f890*/  VIADD R26, R0, 0xb ;  /* 0x0000000b001a7836 */ /* 0x000fca0000000000 */
[----:B------:R-:W-:Y:S02]  /*1f8a0*/  ISETP.GE.AND P3, PT, R26, UR11, PT ;  /* 0x0000000b1a007c0c */ /* 0x000fe4000bf66270 */
[----:B------:R-:W4:Y:S01]  /*1f8b0*/  LDL.LU R26, [R1+0xd44] ;  /* 0x000d4400011a7983 */ /* 0x000f220000300800 */
[C---:B------:R-:W-:Y:S01]  /*1f8c0*/  ISETP.LT.AND P5, PT, R29.reuse, UR10, !P2 ;  /* 0x0000000a1d007c0c */ /* 0x040fe2000d7a1270 */
[----:B------:R-:W-:Y:S01]  /*1f8d0*/  VIADD R18, R18, UR5 ;  /* 0x0000000512127c36 */ /* 0x000fe20008000000 */
[----:B------:R-:W-:-:S03]  /*1f8e0*/  ISETP.LT.AND P6, PT, R29, UR10, !P4 ;  /* 0x0000000a1d007c0c */ /* 0x000fc6000e7c1270 */
[C---:B------:R-:W-:Y:S02]  /*1f8f0*/  VIADD R29, R18.reuse, UR5 ;  /* 0x00000005121d7c36 */ /* 0x040fe40008000000 */
[----:B------:R-:W-:-:S04]  /*1f900*/  IMAD.WIDE R2, R18, 0x2, R20 ;  /* 0x0000000212027825 */ /* 0x000fc800078e0214 */
[----:B------:R-:W-:-:S04]  /*1f910*/  IMAD.WIDE R12, R18, 0x2, R24 ;  /* 0x00000002120c7825 */ /* 0x000fc800078e0218 */
[----:B------:R-:W-:-:S04]  /*1f920*/  IMAD.WIDE R16, R29, 0x2, R20 ;  /* 0x000000021d107825 */ /* 0x000fc800078e0214 */
[----:B------:R-:W-:-:S04]  /*1f930*/  IMAD.WIDE R18, R29, 0x2, R24 ;  /* 0x000000021d127825 */ /* 0x000fc800078e0218 */
[----:B------:R-:W-:Y:S02]  /*1f940*/  VIADD R29, R29, UR5 ;  /* 0x000000051d1d7c36 */ /* 0x000fe40008000000 */
[----:B------:R-:W-:Y:S02]  /*1f950*/  VIADD R28, R0, 0xc ;  /* 0x0000000c001c7836 */ /* 0x000fe40000000000 */
[----:B------:R-:W-:Y:S01]  /*1f960*/  VIADD R23, R29, UR5 ;  /* 0x000000051d177c36 */ /* 0x000fe20008000000 */
[----:B---3--:R-:W-:Y:S01]  /*1f970*/  PRMT R14, R15, 0x7632, R14 ;  /* 0x000076320f0e7816 */ /* 0x008fe2000000000e */
[----:B------:R0:W-:Y:S01]  /*1f980*/  @P5 STG.E.U16 desc[UR8][R2.64], R15 ;  /* 0x0000000f02005986 */ /* 0x0001e2000c101508 */
[----:B------:R-:W-:Y:S02]  /*1f990*/  ISETP.GE.AND P5, PT, R28, UR11, PT ;  /* 0x0000000b1c007c0c */ /* 0x000fe4000bfa6270 */
[----:B0-----:R-:W-:Y:S02]  /*1f9a0*/  PRMT R3, R8, 0x7632, R3 ;  /* 0x0000763208037816 */ /* 0x001fe40000000003 */
[----:B--2---:R-:W-:-:S02]  /*1f9b0*/  ISETP.LT.AND P2, PT, R27, UR10, !P2 ;  /* 0x0000000a1b007c0c */ /* 0x004fc4000d741270 */
[----:B------:R-:W-:-:S11]  /*1f9c0*/  ISETP.LT.AND P4, PT, R27, UR10, !P4 ;  /* 0x0000000a1b007c0c */ /* 0x000fd6000e781270 */
[----:B------:R0:W-:Y:S01]  /*1f9d0*/  @P2 STG.E.U16 desc[UR8][R12.64], R14 ;  /* 0x0000000e0c002986 */ /* 0x0001e2000c101508 */
[C---:B----4-:R-:W-:Y:S02]  /*1f9e0*/  ISETP.LT.AND P2, PT, R26.reuse, UR10, !P0 ;  /* 0x0000000a1a007c0c */ /* 0x050fe4000c741270 */
[----:B------:R-:W-:Y:S01]  /*1f9f0*/  ISETP.LT.AND P0, PT, R27, UR10, !P0 ;  /* 0x0000000a1b007c0c */ /* 0x000fe2000c701270 */
[----:B------:R1:W-:Y:S01]  /*1fa00*/  @P6 STG.E.U16 desc[UR8][R16.64], R8 ;  /* 0x0000000810006986 */ /* 0x0003e2000c101508 */
[----:B------:R-:W-:-:S03]  /*1fa10*/  ISETP.LT.AND P6, PT, R26, UR10, !P1 ;  /* 0x0000000a1a007c0c */ /* 0x000fc6000cfc1270 */
[----:B------:R2:W-:Y:S01]  /*1fa20*/  @P4 STG.E.U16 desc[UR8][R18.64], R3 ;  /* 0x0000000312004986 */ /* 0x0005e2000c101508 */
[----:B0-----:R-:W-:Y:S01]  /*1fa30*/  IMAD.WIDE R12, R29, 0x2, R24 ;  /* 0x000000021d0c7825 */ /* 0x001fe200078e0218 */
[----:B-1----:R-:W-:-:S03]  /*1fa40*/  PRMT R8, R4, 0x7632, R8 ;  /* 0x0000763204087816 */ /* 0x002fc60000000008 */
[----:B------:R-:W-:-:S04]  /*1fa50*/  IMAD.WIDE R14, R23, 0x2, R20 ;  /* 0x00000002170e7825 */ /* 0x000fc800078e0214 */
[----:B--2---:R-:W-:Y:S01]  /*1fa60*/  IMAD.WIDE R2, R29, 0x2, R20 ;  /* 0x000000021d027825 */ /* 0x004fe200078e0214 */
[----:B------:R-:W-:-:S04]  /*1fa70*/  ISETP.LT.AND P1, PT, R27, UR10, !P1 ;  /* 0x0000000a1b007c0c */ /* 0x000fc8000cf21270 */
[----:B------:R0:W-:Y:S01]  /*1fa80*/  @P2 STG.E.U16 desc[UR8][R2.64], R4 ;  /* 0x0000000402002986 */ /* 0x0001e2000c101508 */
[----:B------:R-:W-:-:S03]  /*1fa90*/  IMAD.MOV.U32 R28, RZ, RZ, R0 ;  /* 0x000000ffff1c7224 */ /* 0x000fc600078e0000 */
[----:B------:R1:W-:Y:S01]  /*1faa0*/  @P0 STG.E.U16 desc[UR8][R12.64], R8 ;  /* 0x000000080c000986 */ /* 0x0003e2000c101508 */
[C---:B------:R-:W-:Y:S01]  /*1fab0*/  ISETP.LT.AND P0, PT, R26.reuse, UR10, !P3 ;  /* 0x0000000a1a007c0c */ /* 0x040fe2000df01270 */
[----:B------:R-:W-:Y:S01]  /*1fac0*/  VIADD R17, R23, UR5 ;  /* 0x0000000517117c36 */ /* 0x000fe20008000000 */
[----:B------:R-:W-:Y:S01]  /*1fad0*/  ISETP.LT.AND P3, PT, R27, UR10, !P3 ;  /* 0x0000000a1b007c0c */ /* 0x000fe2000df61270 */
[----:B------:R2:W-:Y:S01]  /*1fae0*/  @P6 STG.E.U16 desc[UR8][R14.64], R9 ;  /* 0x000000090e006986 */ /* 0x0005e2000c101508 */
[----:B------:R-:W-:Y:S01]  /*1faf0*/  ISETP.LT.AND P6, PT, R26, UR10, !P5 ;  /* 0x0000000a1a007c0c */ /* 0x000fe2000efc1270 */
[----:B------:R-:W-:Y:S01]  /*1fb00*/  VIADD R0, R28, 0xd ;  /* 0x0000000d1c007836 */ /* 0x000fe20000000000 */
[----:B------:R-:W-:Y:S01]  /*1fb10*/  PRMT R16, R9, 0x7632, R16 ;  /* 0x0000763209107816 */ /* 0x000fe20000000010 */
[----:B------:R-:W-:Y:S02]  /*1fb20*/  VIADD R19, R17, UR5 ;  /* 0x0000000511137c36 */ /* 0x000fe40008000000 */
[----:B0-----:R-:W-:Y:S01]  /*1fb30*/  IMAD.WIDE R2, R23, 0x2, R24 ;  /* 0x0000000217027825 */ /* 0x001fe200078e0218 */
[----:B------:R-:W-:-:S03]  /*1fb40*/  PRMT R4, R5, 0x7632, R4 ;  /* 0x0000763205047816 */ /* 0x000fc60000000004 */
[----:B-1----:R-:W-:Y:S01]  /*1fb50*/  IMAD.WIDE R12, R17, 0x2, R20 ;  /* 0x00000002110c7825 */ /* 0x002fe200078e0214 */
[----:B------:R-:W-:-:S03]  /*1fb60*/  ISETP.GE.AND P4, PT, R0, UR11, PT ;  /* 0x0000000b00007c0c */ /* 0x000fc6000bf86270 */
[C---:B------:R-:W-:Y:S02]  /*1fb70*/  VIADD R22, R28.reuse, 0xe ;  /* 0x0000000e1c167836 */ /* 0x040fe40000000000 */
[----:B--2---:R-:W-:Y:S01]  /*1fb80*/  IMAD.WIDE R8, R17, 0x2, R24 ;  /* 0x0000000211087825 */ /* 0x004fe200078e0218 */
[----:B------:R0:W-:Y:S03]  /*1fb90*/  @P1 STG.E.U16 desc[UR8][R2.64], R16 ;  /* 0x0000001002001986 */ /* 0x0001e6000c101508 */
[----:B------:R-:W-:Y:S01]  /*1fba0*/  IMAD.WIDE R14, R19, 0x2, R20 ;  /* 0x00000002130e7825 */ /* 0x000fe200078e0214 */
[----:B------:R-:W-:Y:S03]  /*1fbb0*/  @P0 STG.E.U16 desc[UR8][R12.64], R5 ;  /* 0x000000050c000986 */ /* 0x000fe6000c101508 */
[----:B------:R-:W-:Y:S01]  /*1fbc0*/  VIADD R0, R28, 0xf ;  /* 0x0000000f1c007836 */ /* 0x000fe20000000000 */
[----:B------:R-:W-:Y:S01]  /*1fbd0*/  ISETP.GE.AND P2, PT, R22, UR11, PT ;  /* 0x0000000b16007c0c */ /* 0x000fe2000bf46270 */
[----:B------:R-:W-:Y:S01]  /*1fbe0*/  @P3 STG.E.U16 desc[UR8][R8.64], R4 ;  /* 0x0000000408003986 */ /* 0x000fe2000c101508 */
[----:B------:R-:W-:Y:S01]  /*1fbf0*/  ISETP.LT.AND P5, PT, R27, UR10, !P5 ;  /* 0x0000000a1b007c0c */ /* 0x000fe2000efa1270 */
[----:B------:R-:W-:Y:S01]  /*1fc00*/  VIADD R17, R19, UR5 ;  /* 0x0000000513117c36 */ /* 0x000fe20008000000 */
[----:B------:R-:W-:Y:S01]  /*1fc10*/  ISETP.GE.AND P1, PT, R0, UR11, PT ;  /* 0x0000000b00007c0c */ /* 0x000fe2000bf26270 */
[----:B------:R1:W-:Y:S01]  /*1fc20*/  @P6 STG.E.U16 desc[UR8][R14.64], R10 ;  /* 0x0000000a0e006986 */ /* 0x0003e2000c101508 */
[----:B------:R-:W-:-:S02]  /*1fc30*/  ISETP.LT.AND P6, PT, R26, UR10, !P4 ;  /* 0x0000000a1a007c0c */ /* 0x000fc4000e7c1270 */
[----:B------:R-:W-:Y:S02]  /*1fc40*/  ISETP.LT.AND P4, PT, R27, UR10, !P4 ;  /* 0x0000000a1b007c0c */ /* 0x000fe4000e781270 */
[C---:B------:R-:W-:Y:S01]  /*1fc50*/  ISETP.LT.AND P3, PT, R26.reuse, UR10, !P2 ;  /* 0x0000000a1a007c0c */ /* 0x040fe2000d761270 */
[----:B------:R-:W-:Y:S01]  /*1fc60*/  VIADD R23, R17, UR5 ;  /* 0x0000000511177c36 */ /* 0x000fe20008000000 */
[C---:B------:R-:W-:Y:S02]  /*1fc70*/  ISETP.LT.AND P2, PT, R27.reuse, UR10, !P2 ;  /* 0x0000000a1b007c0c */ /* 0x040fe4000d741270 */
[----:B------:R-:W-:Y:S02]  /*1fc80*/  ISETP.LT.AND P0, PT, R26, UR10, !P1 ;  /* 0x0000000a1a007c0c */ /* 0x000fe4000cf01270 */
[----:B------:R-:W-:Y:S01]  /*1fc90*/  ISETP.LT.AND P1, PT, R27, UR10, !P1 ;  /* 0x0000000a1b007c0c */ /* 0x000fe2000cf21270 */
[----:B0-----:R-:W-:Y:S01]  /*1fca0*/  IMAD.WIDE R2, R19, 0x2, R24 ;  /* 0x0000000213027825 */ /* 0x001fe200078e0218 */
[----:B------:R-:W-:-:S02]  /*1fcb0*/  PRMT R0, R10, 0x7632, R0 ;  /* 0x000076320a007816 */ /* 0x000fc40000000000 */
[----:B-1----:R-:W-:Y:S01]  /*1fcc0*/  PRMT R10, R6, 0x7632, R10 ;  /* 0x00007632060a7816 */ /* 0x002fe2000000000a */
[----:B------:R-:W-:Y:S02]  /*1fcd0*/  VIADD R19, R23, UR5 ;  /* 0x0000000517137c36 */ /* 0x000fe40008000000 */
[----:B------:R-:W-:Y:S01]  /*1fce0*/  IMAD.WIDE R4, R17, 0x2, R20 ;  /* 0x0000000211047825 */ /* 0x000fe200078e0214 */
[----:B------:R-:W-:-:S03]  /*1fcf0*/  PRMT R16, R11, 0x7632, R16 ;  /* 0x000076320b107816 */ /* 0x000fc60000000010 */
[----:B------:R-:W-:Y:S01]  /*1fd00*/  IMAD.WIDE R12, R17, 0x2, R24 ;  /* 0x00000002110c7825 */ /* 0x000fe200078e0218 */
[----:B------:R0:W-:Y:S03]  /*1fd10*/  @P5 STG.E.U16 desc[UR8][R2.64], R0 ;  /* 0x0000000002005986 */ /* 0x0001e6000c101508 */
[C---:B------:R-:W-:Y:S01]  /*1fd20*/  IMAD.WIDE R8, R23.reuse, 0x2, R20 ;  /* 0x0000000217087825 */ /* 0x040fe200078e0214 */
[----:B------:R0:W-:Y:S03]  /*1fd30*/  @P6 STG.E.U16 desc[UR8][R4.64], R6 ;  /* 0x0000000604006986 */ /* 0x0001e6000c101508 */
[----:B------:R-:W-:Y:S01]  /*1fd40*/  IMAD.WIDE R14, R23, 0x2, R24 ;  /* 0x00000002170e7825 */ /* 0x000fe200078e0218 */
[----:B------:R0:W-:Y:S03]  /*1fd50*/  @P4 STG.E.U16 desc[UR8][R12.64], R10 ;  /* 0x0000000a0c004986 */ /* 0x0001e6000c101508 */
[C---:B------:R-:W-:Y:S01]  /*1fd60*/  IMAD.WIDE R20, R19.reuse, 0x2, R20 ;  /* 0x0000000213147825 */ /* 0x040fe200078e0214 */
[----:B------:R0:W-:Y:S04]  /*1fd70*/  @P3 STG.E.U16 desc[UR8][R8.64], R11 ;  /* 0x0000000b08003986 */ /* 0x0001e8000c101508 */
[----:B------:R0:W-:Y:S01]  /*1fd80*/  @P2 STG.E.U16 desc[UR8][R14.64], R16 ;  /* 0x000000100e002986 */ /* 0x0001e2000c101508 */
[----:B------:R-:W-:-:S03]  /*1fd90*/  IMAD.WIDE R24, R19, 0x2, R24 ;  /* 0x0000000213187825 */ /* 0x000fc600078e0218 */
[----:B------:R0:W-:Y:S01]  /*1fda0*/  @P0 STG.E.U16 desc[UR8][R20.64], R7 ;  /* 0x0000000714000986 */ /* 0x0001e2000c101508 */
[----:B------:R-:W-:Y:S05]  /*1fdb0*/  @!P1 EXIT ;  /* 0x000000000000994d */ /* 0x000fea0003800000 */
[----:B0-----:R-:W-:-:S05]  /*1fdc0*/  PRMT R12, R7, 0x7632, R12 ;  /* 0x00007632070c7816 */ /* 0x001fca000000000c */
[----:B------:R-:W-:Y:S01]  /*1fdd0*/  STG.E.U16 desc[UR8][R24.64], R12 ;  /* 0x0000000c18007986 */ /* 0x000fe2000c101508 */
[----:B------:R-:W-:Y:S05]  /*1fde0*/  EXIT ;  /* 0x000000000000794d */ /* 0x000fea0003800000 */
.L_x_2:
[----:B------:R-:W-:-:S00]  /*1fdf0*/  BRA `(.L_x_2) ;  /* 0xfffffffc00fc7947 */ /* 0x000fc0000383ffff */
[----:B------:R-:W-:-:S00]  /*1fe00*/  NOP ;  /* 0x0000000000007918 */ /* 0x000fc00000000000 */
[----:B------:R-:W-:-:S00]  /*1fe10*/  NOP ;  /* 0x0000000000007918 */ /* 0x000fc00000000000 */
[----:B------:R-:W-:-:S00]  /*1fe20*/  NOP ;  /* 0x0000000000007918 */ /* 0x000fc00000000000 */
[----:B------:R-:W-:-:S00]  /*1fe30*/  NOP ;  /* 0x0000000000007918 */ /* 0x000fc00000000000 */
[----:B------:R-:W-:-:S00]  /*1fe40*/  NOP ;  /* 0x0000000000007918 */ /* 0x000fc00000000000 */
[----:B------:R-:W-:-:S00]  /*1fe50*/  NOP ;  /* 0x0000000000007918 */ /* 0x000fc00000000000 */
[----:B------:R-:W-:-:S00]  /*1fe60*/  NOP ;  /* 0x0000000000007918 */ /* 0x000fc00000000000 */
[----:B------:R-:W-:-:S00]  /*1fe70*/  NOP ;  /* 0x0000000000007918 */ /* 0x000fc00000000000 */
.L_x_3:


//--------------------- .nv.shared.matmul_kernel  --------------------------
	.section	.nv.shared.matmul_kernel,"aw",@nobits
	.sectionflags	@""
	.align	16
	.zero		1024


//--------------------- .nv.shared.reserved.0     --------------------------
	.section	.nv.shared.reserved.0,"aw",@nobits
	.weak		__nv_reservedSMEM_offset_0_alias
	.size		__nv_reservedSMEM_offset_0_alias, 0, 0
	.other		__nv_reservedSMEM_offset_0_alias,@"STO_CUDA_RESERVED_SHARED STV_DEFAULT"
__nv_reservedSMEM_offset_0_alias:
	.zero		0


//--------------------- .nv.constant0.matmul_kernel --------------------------
	.section	.nv.constant0.matmul_kernel,"a",@progbits
	.sectionflags	@""
	.align	4
.nv.constant0.matmul_kernel:
	.zero		608


//--------------------- SYMBOLS --------------------------

	.type		.nv.reservedSmem.offset0,@object
	.size		.nv.reservedSmem.offset0,0x4
